def matmul_kernel(
    a_ptr,
    b_ptr,
    c_ptr,
    M,
    N,
    K,
    stride_am,
    stride_ak,
    stride_bk,
    stride_bn,
    stride_cm,
    stride_cn,
    BLOCK_M: tl.constexpr,
    BLOCK_N: tl.constexpr,
    BLOCK_K: tl.constexpr,
    GROUP_M: tl.constexpr,
):
    pid = tl.program_id(axis=0)
    num_pid_m = tl.cdiv(M, BLOCK_M)
    num_pid_n = tl.cdiv(N, BLOCK_N)
    num_pid_in_group = GROUP_M * num_pid_n
    group_id = pid // num_pid_in_group
    first_pid_m = group_id * GROUP_M
    group_size_m = min(num_pid_m - first_pid_m, GROUP_M)
    pid_m = first_pid_m + ((pid % num_pid_in_group) % group_size_m)
    pid_n = (pid % num_pid_in_group) // group_size_m

    offs_am = (pid_m * BLOCK_M + tl.arange(0, BLOCK_M)) % M
    offs_bn = (pid_n * BLOCK_N + tl.arange(0, BLOCK_N)) % N
    offs_k = tl.arange(0, BLOCK_K)
    a_ptrs = a_ptr + offs_am[:, None] * stride_am + offs_k[None, :] * stride_ak
    b_ptrs = b_ptr + offs_k[:, None] * stride_bk + offs_bn[None, :] * stride_bn

    acc = tl.zeros((BLOCK_M, BLOCK_N), dtype=tl.float32)
    for kk in range(0, tl.cdiv(K, BLOCK_K)):
        a = tl.load(a_ptrs, mask=offs_k[None, :] < K - kk * BLOCK_K, other=0.0)
        b = tl.load(b_ptrs, mask=offs_k[:, None] < K - kk * BLOCK_K, other=0.0)
        acc = tl.dot(a, b, acc)
        a_ptrs += BLOCK_K * stride_ak
        b_ptrs += BLOCK_K * stride_bk

    c = acc.to(c_ptr.dtype.element_ty)
    offs_cm = pid_m * BLOCK_M + tl.arange(0, BLOCK_M)
    offs_cn = pid_n * BLOCK_N + tl.arange(0, BLOCK_N)
    c_ptrs = c_ptr + offs_cm[:, None] * stride_cm + offs_cn[None, :] * stride_cn
    mask = (offs_cm[:, None] < M) & (offs_cn[None, :] < N)
    tl.store(c_ptrs, c, mask=mask)

# config = {"BLOCK_K": 32, "BLOCK_M": 512, "BLOCK_N": 128, "GROUP_M": 4, "arch": "sm_100", "dtype": "fp16", "num_ctas": 1, "num_stages": 3, "num_warps": 4}
# arch = sm_100


// ===== COMPILED SASS (sm_100a) =====

	.target	sm_100a

	.elftype	@"ET_EXEC"


//--------------------- .note.nv.tkinfo           --------------------------
	.section	.note.nv.tkinfo,"",@"SHT_NOTE"
	.sectionflags	@"SHF_NOTE_NV_TKINFO"
	.tkinfo
        /*0018*/ 	.word	0x00000081
        /*0030*/ 	.string	""
        /*0030*/ 	.string	"ptxas-blackwell"
        /*0030*/ 	.string	"Cuda compilation tools, release 12.9, V12.9.86"
        /*0030*/ 	.string	"Build cuda_12.9.r12.9/compiler.36037853_0"
        /*0030*/ 	.string	"-v  -suppress-debug-info  -lineinfo  -arch sm_100a "



//--------------------- .note.nv.cuver            --------------------------
	.section	.note.nv.cuver,"",@"SHT_NOTE"
	.sectionflags	@"SHF_NOTE_NV_CUVER"
        /*0018*/ 	.short	0x0001
        /*001a*/ 	.short	0x0064
        /*001c*/ 	.short	0x0001
        /*001e*/ 	.short	0x0000
        /*0020*/ 	.short	0x0001
        /*0022*/ 	.short	0x0000


//--------------------- .nv.info                  --------------------------
	.section	.nv.info,"",@"SHT_CUDA_INFO"
	.align	4


	//----- nvinfo : EIATTR_REGCOUNT
	.align		4
        /*0000*/ 	.byte	0x04, 0x2f
        /*0002*/ 	.short	(.L_4 - .L_3)
	.align		4
.L_3:
        /*0004*/ 	.word	index@(matmul_kernel)
        /*0008*/ 	.word	0x00000060


	//----- nvinfo : EIATTR_FRAME_SIZE
	.align		4
.L_4:
        /*000c*/ 	.byte	0x04, 0x11
        /*000e*/ 	.short	(.L_6 - .L_5)
	.align		4
.L_5:
        /*0010*/ 	.word	index@($__internal_2_$__cuda_sm10x_tcgen05_guardrail_trap_unallocated_columns_being_dealloced)
        /*0014*/ 	.word	0x00000d90


	//----- nvinfo : EIATTR_FRAME_SIZE
	.align		4
.L_6:
        /*0018*/ 	.byte	0x04, 0x11
        /*001a*/ 	.short	(.L_8 - .L_7)
	.align		4
.L_7:
        /*001c*/ 	.word	index@($__internal_1_$__cuda_sm10x_tcgen05_guardrail_trap_phase_invalid_during_alloc)
        /*0020*/ 	.word	0x00000d90


	//----- nvinfo : EIATTR_FRAME_SIZE
	.align		4
.L_8:
        /*0024*/ 	.byte	0x04, 0x11
        /*0026*/ 	.short	(.L_10 - .L_9)
	.align		4
.L_9:
        /*0028*/ 	.word	index@($__internal_0_$__cuda_sm10x_tcgen05_guardrail_trap_col_being_dealloced_not_returned_by_alloc)
        /*002c*/ 	.word	0x00000d90


	//----- nvinfo : EIATTR_FRAME_SIZE
	.align		4
.L_10:
        /*0030*/ 	.byte	0x04, 0x11
        /*0032*/ 	.short	(.L_12 - .L_11)
	.align		4
.L_11:
        /*0034*/ 	.word	index@(matmul_kernel)
        /*0038*/ 	.word	0x00000d90


	//----- nvinfo : EIATTR_MIN_STACK_SIZE
	.align		4
.L_12:
        /*003c*/ 	.byte	0x04, 0x12
        /*003e*/ 	.short	(.L_14 - .L_13)
	.align		4
.L_13:
        /*0040*/ 	.word	index@(matmul_kernel)
        /*0044*/ 	.word	0x00000d90
.L_14:


//--------------------- .nv.info.matmul_kernel    --------------------------
	.section	.nv.info.matmul_kernel,"",@"SHT_CUDA_INFO"
	.sectionflags	@""
	.align	4


	//----- nvinfo : EIATTR_CUDA_API_VERSION
	.align		4
        /*0000*/ 	.byte	0x04, 0x37
        /*0002*/ 	.short	(.L_16 - .L_15)
.L_15:
        /*0004*/ 	.word	0x00000081


	//----- nvinfo : EIATTR_KPARAM_INFO
	.align		4
.L_16:
        /*0008*/ 	.byte	0x04, 0x17
        /*000a*/ 	.short	(.L_18 - .L_17)
.L_17:
        /*000c*/ 	.word	0x00000000
        /*0010*/ 	.short	0x000d
        /*0012*/ 	.short	0x0048
        /*0014*/ 	.byte	0x00, 0xf4, 0x21, 0x00


	//----- nvinfo : EIATTR_KPARAM_INFO
	.align		4
.L_18:
        /*0018*/ 	.byte	0x04, 0x17
        /*001a*/ 	.short	(.L_20 - .L_19)
.L_19:
        /*001c*/ 	.word	0x00000000
        /*0020*/ 	.short	0x000c
        /*0022*/ 	.short	0x0040
        /*0024*/ 	.byte	0x00, 0xf4, 0x21, 0x00


	//----- nvinfo : EIATTR_KPARAM_INFO
	.align		4
.L_20:
        /*0028*/ 	.byte	0x04, 0x17
        /*002a*/ 	.short	(.L_22 - .L_21)
.L_21:
        /*002c*/ 	.word	0x00000000
        /*0030*/ 	.short	0x000b
        /*0032*/ 	.short	0x0038
        /*0034*/ 	.byte	0x00, 0xf0, 0x11, 0x00


	//----- nvinfo : EIATTR_KPARAM_INFO
	.align		4
.L_22:
        /*0038*/ 	.byte	0x04, 0x17
        /*003a*/ 	.short	(.L_24 - .L_23)
.L_23:
        /*003c*/ 	.word	0x00000000
        /*0040*/ 	.short	0x000a
        /*0042*/ 	.short	0x0034
        /*0044*/ 	.byte	0x00, 0xf0, 0x11, 0x00


	//----- nvinfo : EIATTR_KPARAM_INFO
	.align		4
.L_24:
        /*0048*/ 	.byte	0x04, 0x17
        /*004a*/ 	.short	(.L_26 - .L_25)
.L_25:
        /*004c*/ 	.word	0x00000000
        /*0050*/ 	.short	0x0009
        /*0052*/ 	.short	0x0030
        /*0054*/ 	.byte	0x00, 0xf0, 0x11, 0x00


	//----- nvinfo : EIATTR_KPARAM_INFO
	.align		4
.L_26:
        /*0058*/ 	.byte	0x04, 0x17
        /*005a*/ 	.short	(.L_28 - .L_27)
.L_27:
        /*005c*/ 	.word	0x00000000
        /*0060*/ 	.short	0x0008
        /*0062*/ 	.short	0x002c
        /*0064*/ 	.byte	0x00, 0xf0, 0x11, 0x00


	//----- nvinfo : EIATTR_KPARAM_INFO
	.align		4
.L_28:
        /*0068*/ 	.byte	0x04, 0x17
        /*006a*/ 	.short	(.L_30 - .L_29)
.L_29:
        /*006c*/ 	.word	0x00000000
        /*0070*/ 	.short	0x0007
        /*0072*/ 	.short	0x0028
        /*0074*/ 	.byte	0x00, 0xf0, 0x11, 0x00


	//----- nvinfo : EIATTR_KPARAM_INFO
	.align		4
.L_30:
        /*0078*/ 	.byte	0x04, 0x17
        /*007a*/ 	.short	(.L_32 - .L_31)
.L_31:
        /*007c*/ 	.word	0x00000000
        /*0080*/ 	.short	0x0006
        /*0082*/ 	.short	0x0024
        /*0084*/ 	.byte	0x00, 0xf0, 0x11, 0x00


	//----- nvinfo : EIATTR_KPARAM_INFO
	.align		4
.L_32:
        /*0088*/ 	.byte	0x04, 0x17
        /*008a*/ 	.short	(.L_34 - .L_33)
.L_33:
        /*008c*/ 	.word	0x00000000
        /*0090*/ 	.short	0x0005
        /*0092*/ 	.short	0x0020
        /*0094*/ 	.byte	0x00, 0xf0, 0x11, 0x00


	//----- nvinfo : EIATTR_KPARAM_INFO
	.align		4
.L_34:
        /*0098*/ 	.byte	0x04, 0x17
        /*009a*/ 	.short	(.L_36 - .L_35)
.L_35:
        /*009c*/ 	.word	0x00000000
        /*00a0*/ 	.short	0x0004
        /*00a2*/ 	.short	0x001c
        /*00a4*/ 	.byte	0x00, 0xf0, 0x11, 0x00


	//----- nvinfo : EIATTR_KPARAM_INFO
	.align		4
.L_36:
        /*00a8*/ 	.byte	0x04, 0x17
        /*00aa*/ 	.short	(.L_38 - .L_37)
.L_37:
        /*00ac*/ 	.word	0x00000000
        /*00b0*/ 	.short	0x0003
        /*00b2*/ 	.short	0x0018
        /*00b4*/ 	.byte	0x00, 0xf0, 0x11, 0x00


	//----- nvinfo : EIATTR_KPARAM_INFO
	.align		4
.L_38:
        /*00b8*/ 	.byte	0x04, 0x17
        /*00ba*/ 	.short	(.L_40 - .L_39)
.L_39:
        /*00bc*/ 	.word	0x00000000
        /*00c0*/ 	.short	0x0002
        /*00c2*/ 	.short	0x0010
        /*00c4*/ 	.byte	0x00, 0xf4, 0x21, 0x00


	//----- nvinfo : EIATTR_KPARAM_INFO
	.align		4
.L_40:
        /*00c8*/ 	.byte	0x04, 0x17
        /*00ca*/ 	.short	(.L_42 - .L_41)
.L_41:
        /*00cc*/ 	.word	0x00000000
        /*00d0*/ 	.short	0x0001
        /*00d2*/ 	.short	0x0008
        /*00d4*/ 	.byte	0x00, 0xf4, 0x21, 0x00


	//----- nvinfo : EIATTR_KPARAM_INFO
	.align		4
.L_42:
        /*00d8*/ 	.byte	0x04, 0x17
        /*00da*/ 	.short	(.L_44 - .L_43)
.L_43:
        /*00dc*/ 	.word	0x00000000
        /*00e0*/ 	.short	0x0000
        /*00e2*/ 	.short	0x0000
        /*00e4*/ 	.byte	0x00, 0xf4, 0x21, 0x00


	//----- nvinfo : EIATTR_AT_ENTRY_FRAGMENTS
	.align		4
.L_44:
        /*00e8*/ 	.byte	0x04, 0x4f
        /*00ea*/ 	.short	(.L_46 - .L_45)


	//   ....[0]....
.L_45:
        /*00ec*/ 	.word	0x00000004


	//----- nvinfo : EIATTR_RESERVED_SMEM_USED
	.align		4
.L_46:
        /*00f0*/ 	.byte	0x01, 0x41
	.zero		2


	//----- nvinfo : EIATTR_SPARSE_MMA_MASK
	.align		4
        /*00f4*/ 	.byte	0x03, 0x50
        /*00f6*/ 	.short	0x0000


	//----- nvinfo : EIATTR_TCGEN05_1CTA_USED
	.align		4
        /*00f8*/ 	.byte	0x01, 0x51
	.zero		2


	//----- nvinfo : EIATTR_MAXREG_COUNT
	.align		4
        /*00fc*/ 	.byte	0x03, 0x1b
        /*00fe*/ 	.short	0x00ff


	//----- nvinfo : EIATTR_NUM_BARRIERS
	.align		4
        /*0100*/ 	.byte	0x02, 0x4c
        /*0102*/ 	.byte	0x01
	.zero		1


	//----- nvinfo : EIATTR_ANNOTATIONS
	.align		4
        /*0104*/ 	.byte	0x04, 0x55
        /*0106*/ 	.short	(.L_48 - .L_47)


	//   ....[0]....
.L_47:
        /*0108*/ 	.word	0x00000001
        /*010c*/ 	.byte	0x80, 0x09, 0x00, 0x00, 0x01, 0x00, 0x00, 0x00, 0xf0, 0x09, 0x00, 0x00, 0x01, 0x00, 0x00, 0x00
        /* <DEDUP_REMOVED lines=1426> */
        /*5a3c*/ 	.byte	0x50, 0x1c, 0x02, 0x00, 0x01, 0x00, 0x00, 0x00, 0x70, 0x1c, 0x02, 0x00


	//----- nvinfo : EIATTR_INT_WARP_WIDE_INSTR_OFFSETS
	.align		4
.L_48:
        /*5a48*/ 	.byte	0x04, 0x31
        /*5a4a*/ 	.short	(.L_50 - .L_49)


	//   ....[0]....
.L_49:
        /*5a4c*/ 	.word	0x00002890


	//   ....[1]....
        /*5a50*/ 	.word	0x00002a10


	//   ....[2]....
        /*5a54*/ 	.word	0x00005040


	//   ....[3]....
        /*5a58*/ 	.word	0x00021b20


	//   ....[4]....
        /*5a5c*/ 	.word	0x00021b70


	//----- nvinfo : EIATTR_COOP_GROUP_MASK_REGIDS
	.align		4
.L_50:
        /*5a60*/ 	.byte	0x04, 0x29
        /*5a62*/ 	.short	(.L_52 - .L_51)


	//   ....[0]....
.L_51:
        /*5a64*/ 	.word	0xffffffff


	//   ....[1]....
        /*5a68*/ 	.word	0xffffffff


	//   ....[2]....
        /*5a6c*/ 	.word	0xffffffff


	//   ....[3]....
        /*5a70*/ 	.word	0xffffffff


	//----- nvinfo : EIATTR_COOP_GROUP_INSTR_OFFSETS
	.align		4
.L_52:
        /*5a74*/ 	.byte	0x04, 0x28
        /*5a76*/ 	.short	(.L_54 - .L_53)


	//   ....[0]....
.L_53:
        /*5a78*/ 	.word	0x00000080


	//   ....[1]....
        /*5a7c*/ 	.word	0x00000340


	//   ....[2]....
        /*5a80*/ 	.word	0x000219b0


	//   ....[3]....
        /*5a84*/ 	.word	0x00021c20


	//----- nvinfo : EIATTR_VRC_CTA_INIT_COUNT
	.align		4
.L_54:
        /*5a88*/ 	.byte	0x02, 0x4a
        /*5a8a*/ 	.byte	0x80
	.zero		1


	//----- nvinfo : EIATTR_MBARRIER_INSTR_OFFSETS
	.align		4
        /*5a8c*/ 	.byte	0x04, 0x39
        /*5a8e*/ 	.short	(.L_56 - .L_55)


	//   ....[0]....
.L_55:
        /*5a90*/ 	.word	0x00002c00
        /*5a94*/ 	.word	0x000000ff
        /*5a98*/ 	.word	0x00000000
        /*5a9c*/ 	.short	0x0100
        /*5a9e*/ 	.byte	0x0b
	.zero		1


	//   ....[1]....
        /*5aa0*/ 	.word	0x00005080
        /*5aa4*/ 	.word	0x000000ff
        /*5aa8*/ 	.word	0x00014008
        /*5aac*/ 	.short	0x0100
        /*5aae*/ 	.byte	0x09
	.zero		1


	//   ....[2]....
        /*5ab0*/ 	.word	0x000082c0
        /*5ab4*/ 	.word	0x000000ff
        /*5ab8*/ 	.word	0x00000000
        /*5abc*/ 	.short	0x010a
        /*5abe*/ 	.byte	0x0b
	.zero		1


	//   ....[3]....
        /*5ac0*/ 	.word	0x0000f360
        /*5ac4*/ 	.word	0x000000ff
        /*5ac8*/ 	.word	0x00000000
        /*5acc*/ 	.short	0x010a
        /*5ace*/ 	.byte	0x0b
	.zero		1


	//   ....[4]....
        /*5ad0*/ 	.word	0x0000f8d0
        /*5ad4*/ 	.word	0x000000ff
        /*5ad8*/ 	.word	0x00014000
        /*5adc*/ 	.short	0x0108
        /*5ade*/ 	.byte	0x09
	.zero		1


	//   ....[5]....
        /*5ae0*/ 	.word	0x0000fb60
        /*5ae4*/ 	.word	0x000000ff
        /*5ae8*/ 	.word	0x00014008
        /*5aec*/ 	.short	0x0108
        /*5aee*/ 	.byte	0x09
	.zero		1


	//   ....[6]....
        /*5af0*/ 	.word	0x00021c60
        /*5af4*/ 	.word	0x000000ff
        /*5af8*/ 	.word	0x00000000
        /*5afc*/ 	.short	0x010a
        /*5afe*/ 	.byte	0x0b
	.zero		1


	//   ....[7]....
        /*5b00*/ 	.word	0x00021ca0
        /*5b04*/ 	.word	0x000000ff
        /*5b08*/ 	.word	0x00000000
        /*5b0c*/ 	.short	0x010a
        /*5b0e*/ 	.byte	0x0b
	.zero		1


	//----- nvinfo : EIATTR_NUM_MBARRIERS
	.align		4
.L_56:
        /*5b10*/ 	.byte	0x03, 0x38
        /*5b12*/ 	.short	0x0002


	//----- nvinfo : EIATTR_EXIT_INSTR_OFFSETS
	.align		4
        /*5b14*/ 	.byte	0x04, 0x1c
        /*5b16*/ 	.short	(.L_58 - .L_57)


	//   ....[0]....
.L_57:
        /*5b18*/ 	.word	0x00021c30


	//----- nvinfo : EIATTR_REQNTID
	.align		4
.L_58:
        /*5b1c*/ 	.byte	0x04, 0x10
        /*5b1e*/ 	.short	(.L_60 - .L_59)
.L_59:
        /*5b20*/ 	.word	0x00000080
        /*5b24*/ 	.word	0x00000001
        /*5b28*/ 	.word	0x00000001


	//----- nvinfo : EIATTR_CRS_STACK_SIZE
	.align		4
.L_60:
        /*5b2c*/ 	.byte	0x04, 0x1e
        /*5b2e*/ 	.short	(.L_62 - .L_61)
.L_61:
        /*5b30*/ 	.word	0x00000000


	//----- nvinfo : EIATTR_CBANK_PARAM_SIZE
	.align		4
.L_62:
        /*5b34*/ 	.byte	0x03, 0x19
        /*5b36*/ 	.short	0x0050


	//----- nvinfo : EIATTR_PARAM_CBANK
	.align		4
        /*5b38*/ 	.byte	0x04, 0x0a
        /*5b3a*/ 	.short	(.L_64 - .L_63)
	.align		4
.L_63:
        /*5b3c*/ 	.word	index@(.nv.constant0.matmul_kernel)
        /*5b40*/ 	.short	0x0380
        /*5b42*/ 	.short	0x0050


	//----- nvinfo : EIATTR_SW_WAR
	.align		4
.L_64:
        /*5b44*/ 	.byte	0x04, 0x36
        /*5b46*/ 	.short	(.L_66 - .L_65)
.L_65:
        /*5b48*/ 	.word	0x00000008
.L_66:


//--------------------- .nv.compat                --------------------------
	.section	.nv.compat,"",@"SHT_CUDA_COMPAT_INFO"
	.align	4
        /*0000*/ 	.byte	0x02, 0x02, 0x02, 0x00, 0x02, 0x05, 0x05, 0x00, 0x02, 0x03, 0x00, 0x00, 0x02, 0x06, 0x01, 0x00


//--------------------- .nv.callgraph             --------------------------
	.section	.nv.callgraph,"",@"SHT_CUDA_CALLGRAPH"
	.align	4
	.sectionentsize	8
	.align		4
        /*0000*/ 	.word	0x00000000
	.align		4
        /*0004*/ 	.word	0xffffffff
	.align		4
        /*0008*/ 	.word	0x00000000
	.align		4
        /*000c*/ 	.word	0xfffffffe
	.align		4
        /*0010*/ 	.word	0x00000000
	.align		4
        /*0014*/ 	.word	0xfffffffd
	.align		4
        /*0018*/ 	.word	0x00000000
	.align		4
        /*001c*/ 	.word	0xfffffffc


//--------------------- .text.matmul_kernel       --------------------------
	.section	.text.matmul_kernel,"ax",@progbits
	.align	128
        .global         matmul_kernel
        .type           matmul_kernel,@function
        .size           matmul_kernel,(.L_x_20 - matmul_kernel)
        .other          matmul_kernel,@"STO_CUDA_ENTRY STV_DEFAULT"
matmul_kernel:
.text.matmul_kernel:
[----:B------:R-:W0:Y:S01]  /*0000*/  LDC R1, c[0x0][0x37c] ;  /* 0x0000df00ff017b82 */ /* 0x000e220000000800 */
[----:B------:R-:W1:Y:S01]  /*0010*/  S2R R0, SR_TID.X ;  /* 0x0000000000007919 */ /* 0x000e620000002100 */
[----:B0-----:R-:W-:Y:S01]  /*0020*/  VIADD R1, R1, 0xfffff270 ;  /* 0xfffff27001017836 */ /* 0x001fe20000000000 */
[----:B------:R-:W0:Y:S01]  /*0030*/  LDCU.64 UR22, c[0x0][0x358] ;  /* 0x00006b00ff1677ac */ /* 0x000e220008000a00 */
[----:B-1----:R-:W-:-:S13]  /*0040*/  ISETP.GE.U32.AND P0, PT, R0, 0x20, PT ;  /* 0x000000200000780c */ /* 0x002fda0003f06070 */
[----:B------:R-:W-:Y:S02]  /*0050*/  VOTEU.ANY UP0, P0 ;  /* 0x0000000000ff7886 */ /* 0x000fe40000000100 */
[----:B------:R-:W-:Y:S05]  /*0060*/  BRA.U UP0, `(.L_x_0) ;  /* 0x0000000100b87547 */ /* 0x000fea000b800000 */
[----:B------:R-:W1:Y:S01]  /*0070*/  S2UR UR6, SR_CgaCtaId ;  /* 0x00000000000679c3 */ /* 0x000e620000008800 */
[----:B------:R-:W-:Y:S01]  /*0080*/  NOP ;  /* 0x0000000000007918 */ /* 0x000fe20000000000 */
[----:B------:R-:W-:Y:S02]  /*0090*/  UMOV UR4, 0x40 ;  /* 0x0000004000047882 */ /* 0x000fe40000000000 */
[----:B-1----:R-:W-:-:S09]  /*00a0*/  ULEA UR4, UR6, UR4, 0x18 ;  /* 0x0000000406047291 */ /* 0x002fd2000f8ec0ff */
[----:B------:R-:W1:Y:S01]  /*00b0*/  LDS.U8 R0, [UR4] ;  /* 0x00000004ff007984 */ /* 0x000e620008000000 */
[----:B------:R-:W-:Y:S02]  /*00c0*/  UMOV UR4, 0x400 ;  /* 0x0000040000047882 */ /* 0x000fe40000000000 */
[----:B------:R-:W-:Y:S01]  /*00d0*/  ULEA UR4, UR6, UR4, 0x18 ;  /* 0x0000000406047291 */ /* 0x000fe2000f8ec0ff */
[----:B-1----:R-:W-:-:S13]  /*00e0*/  ISETP.NE.AND P0, PT, R0, RZ, PT ;  /* 0x000000ff0000720c */ /* 0x002fda0003f05270 */
[----:B------:R-:W-:Y:S05]  /*00f0*/  @P0 BRA `(.L_x_1) ;  /* 0x00000000007c0947 */ /* 0x000fea0003800000 */
[----:B------:R-:W-:-:S13]  /*0100*/  ELECT P0, URZ, PT ;  /* 0x0000000000ff782f */ /* 0x000fda0003800000 */
[----:B------:R-:W-:Y:S05]  /*0110*/  @!P0 BRA `(.L_x_2) ;  /* 0x0000000000848947 */ /* 0x000fea0003800000 */
[----:B------:R-:W-:Y:S01]  /*0120*/  UMOV UR5, 0x10 ;  /* 0x0000001000057882 */ /* 0x000fe20000000000 */
[----:B------:R-:W-:Y:S02]  /*0130*/  IMAD.MOV.U32 R4, RZ, RZ, 0x1 ;  /* 0x00000001ff047424 */ /* 0x000fe400078e00ff */
[----:B------:R-:W-:Y:S02]  /*0140*/  IMAD.MOV.U32 R5, RZ, RZ, 0xffff ;  /* 0x0000ffffff057424 */ /* 0x000fe400078e00ff */
[----:B------:R-:W-:Y:S04]  /*0150*/  DEPBAR.LE SB1, 0x36 ;  /* 0x00009d800000791a */ /* 0x000fe80000000000 */
[----:B------:R-:W1:Y:S02]  /*0160*/  UTCATOMSWS.FIND_AND_SET.ALIGN UP1, UR5, UR5 ;  /* 0x00000005000575e3 */ /* 0x000e640008020800 */
[----:B-1----:R-:W-:-:S04]  /*0170*/  PLOP3.LUT P0, PT, PT, PT, UP1, 0x80, 0x8 ;  /* 0x000000000008781c */ /* 0x002fc80003f0f018 */
[----:B------:R-:W-:-:S04]  /*0180*/  SEL R0, RZ, 0xffffffff, !P0 ;  /* 0xffffffffff007807 */ /* 0x000fc80004000000 */
[----:B------:R-:W-:Y:S01]  /*0190*/  ISETP.NE.AND P0, PT, R0, RZ, PT ;  /* 0x000000ff0000720c */ /* 0x000fe20003f05270 */
[----:B------:R-:W-:-:S12]  /*01a0*/  IMAD.U32 R0, RZ, RZ, UR5 ;  /* 0x00000005ff007e24 */ /* 0x000fd8000f8e00ff */
[----:B------:R-:W-:Y:S05]  /*01b0*/  @P0 BRA `(.L_x_3) ;  /* 0x0000000000240947 */ /* 0x000fea0003800000 */
.L_x_4:
[----:B------:R-:W-:Y:S05]  /*01c0*/  NANOSLEEP 0x64 ;  /* 0x000000640000795d */ /* 0x000fea0003800000 */
[----:B------:R-:W-:-:S05]  /*01d0*/  UMOV UR5, 0x10 ;  /* 0x0000001000057882 */ /* 0x000fca0000000000 */
[----:B------:R-:W-:Y:S04]  /*01e0*/  DEPBAR.LE SB1, 0x36 ;  /* 0x00009d800000791a */ /* 0x000fe80000000000 */
[----:B------:R-:W1:Y:S02]  /*01f0*/  UTCATOMSWS.FIND_AND_SET.ALIGN UP1, UR5, UR5 ;  /* 0x00000005000575e3 */ /* 0x000e640008020800 */
[----:B-1----:R-:W-:-:S04]  /*0200*/  PLOP3.LUT P0, PT, PT, PT, UP1, 0x80, 0x8 ;  /* 0x000000000008781c */ /* 0x002fc80003f0f018 */
[----:B------:R-:W-:-:S04]  /*0210*/  SEL R0, RZ, 0xffffffff, !P0 ;  /* 0xffffffffff007807 */ /* 0x000fc80004000000 */
[----:B------:R-:W-:Y:S01]  /*0220*/  ISETP.NE.AND P0, PT, R0, RZ, PT ;  /* 0x000000ff0000720c */ /* 0x000fe20003f05270 */
[----:B------:R-:W-:-:S12]  /*0230*/  IMAD.U32 R0, RZ, RZ, UR5 ;  /* 0x00000005ff007e24 */ /* 0x000fd8000f8e00ff */
[----:B------:R-:W-:Y:S05]  /*0240*/  @!P0 BRA `(.L_x_4) ;  /* 0xfffffffc00dc8947 */ /* 0x000fea000383ffff */
.L_x_3:
[C---:B------:R-:W-:Y:S01]  /*0250*/  VIADD R3, R0.reuse, 0x10 ;  /* 0x0000001000037836 */ /* 0x040fe20000000000 */
[----:B------:R-:W-:Y:S01]  /*0260*/  UMOV UR5, 0x50 ;  /* 0x0000005000057882 */ /* 0x000fe20000000000 */
[----:B------:R-:W-:Y:S01]  /*0270*/  SHF.L.U32 R2, R5, R0, RZ ;  /* 0x0000000005027219 */ /* 0x000fe200000006ff */
[----:B------:R-:W-:Y:S01]  /*0280*/  ULEA UR5, UR6, UR5, 0x18 ;  /* 0x0000000506057291 */ /* 0x000fe2000f8ec0ff */
[----:B------:R-:W-:Y:S01]  /*0290*/  IMAD.SHL.U32 R0, R0, 0x20, RZ ;  /* 0x0000002000007824 */ /* 0x000fe200078e00ff */
[----:B------:R-:W-:-:S04]  /*02a0*/  SHF.L.U32 R3, R4, R3, RZ ;  /* 0x0000000304037219 */ /* 0x000fc800000006ff */
[----:B------:R-:W-:-:S05]  /*02b0*/  LOP3.LUT R2, R3, R2, RZ, 0xfc, !PT ;  /* 0x0000000203027212 */ /* 0x000fca00078efcff */
[----:B------:R1:W-:Y:S04]  /*02c0*/  ATOMS.OR RZ, [UR5], R2 ;  /* 0x00000002ffff798c */ /* 0x0003e8000b000005 */
[----:B------:R1:W-:Y:S01]  /*02d0*/  STS [UR4], R0 ;  /* 0x00000000ff007988 */ /* 0x0003e20008000804 */
[----:B------:R-:W-:Y:S05]  /*02e0*/  BRA `(.L_x_2) ;  /* 0x0000000000107947 */ /* 0x000fea0003800000 */
.L_x_1:
[----:B------:R-:W-:Y:S01]  /*02f0*/  IMAD.MOV.U32 R0, RZ, RZ, -0x1 ;  /* 0xffffffffff007424 */ /* 0x000fe200078e00ff */
[----:B------:R-:W-:-:S04]  /*0300*/  MOV R2, 0x330 ;  /* 0x0000033000027802 */ /* 0x000fc80000000f00 */
[----:B------:R1:W-:Y:S03]  /*0310*/  STS [UR4], R0 ;  /* 0x00000000ff007988 */ /* 0x0003e60008000804 */
[----:B01----:R-:W-:Y:S05]  /*0320*/  CALL.REL.NOINC `($__internal_1_$__cuda_sm10x_tcgen05_guardrail_trap_phase_invalid_during_alloc) ;  /* 0x0000021800747944 */ /* 0x003fea0003c00000 */
.L_x_2:
[----:B------:R-:W-:Y:S05]  /*0330*/  WARPSYNC.ALL ;  /* 0x0000000000007948 */ /* 0x000fea0003800000 */
[----:B------:R-:W-:Y:S01]  /*0340*/  NOP ;  /* 0x0000000000007918 */ /* 0x000fe20000000000 */
.L_x_0:
[----:B------:R-:W2:Y:S01]  /*0350*/  LDC.64 R22, c[0x0][0x398] ;  /* 0x0000e600ff167b82 */ /* 0x000ea20000000a00 */
[----:B------:R-:W3:Y:S01]  /*0360*/  S2R R5, SR_CTAID.X ;  /* 0x0000000000057919 */ /* 0x000ee20000002500 */
[----:B------:R-:W-:Y:S01]  /*0370*/  UMOV UR9, 0x400 ;  /* 0x0000040000097882 */ /* 0x000fe20000000000 */
[----:B------:R-:W4:Y:S01]  /*0380*/  LDCU.128 UR12, c[0x0][0x380] ;  /* 0x00007000ff0c77ac */ /* 0x000f220008000c00 */
[----:B------:R-:W5:Y:S04]  /*0390*/  S2R R53, SR_TID.X ;  /* 0x0000000000357919 */ /* 0x000f680000002100 */
[----:B------:R-:W1:Y:S08]  /*03a0*/  S2UR UR4, SR_CgaCtaId ;  /* 0x00000000000479c3 */ /* 0x000e700000008800 */
[----:B------:R-:W0:Y:S01]  /*03b0*/  LDC.64 R84, c[0x0][0x3a0] ;  /* 0x0000e800ff547b82 */ /* 0x000e220000000a00 */
[----:B-12---:R-:W-:Y:S01]  /*03c0*/  VIADD R0, R23, 0x7f ;  /* 0x0000007f17007836 */ /* 0x006fe20000000000 */
[----:B------:R-:W-:-:S04]  /*03d0*/  IABS R11, R22 ;  /* 0x00000016000b7213 */ /* 0x000fc80000000000 */
[----:B------:R-:W-:Y:S01]  /*03e0*/  SHF.R.S32.HI R3, RZ, 0x1f, R0 ;  /* 0x0000001fff037819 */ /* 0x000fe20000011400 */
[----:B------:R-:W-:-:S03]  /*03f0*/  ULEA UR9, UR4, UR9, 0x18 ;  /* 0x0000000904097291 */ /* 0x000fc6000f8ec0ff */
[----:B------:R-:W-:Y:S02]  /*0400*/  LEA.HI R3, R3, R0, RZ, 0x7 ;  /* 0x0000000003037211 */ /* 0x000fe400078f38ff */
[----:B---3--:R-:W-:Y:S02]  /*0410*/  IABS R8, R5 ;  /* 0x0000000500087213 */ /* 0x008fe40000000000 */
[----:B------:R-:W-:Y:S01]  /*0420*/  SHF.R.S32.HI R3, RZ, 0x7, R3 ;  /* 0x00000007ff037819 */ /* 0x000fe20000011403 */
[----:B0-----:R-:W-:-:S04]  /*0430*/  VIADD R55, R84, 0xffffffe3 ;  /* 0xffffffe354377836 */ /* 0x001fc80000000000 */
[----:B------:R-:W-:-:S05]  /*0440*/  IMAD.SHL.U32 R4, R3, 0x4, RZ ;  /* 0x0000000403047824 */ /* 0x000fca00078e00ff */
[-C--:B------:R-:W-:Y:S02]  /*0450*/  IABS R7, R4.reuse ;  /* 0x0000000400077213 */ /* 0x080fe40000000000 */
[----:B------:R-:W-:Y:S02]  /*0460*/  IABS R10, R4 ;  /* 0x00000004000a7213 */ /* 0x000fe40000000000 */
[----:B------:R-:W0:Y:S08]  /*0470*/  I2F.RP R0, R7 ;  /* 0x0000000700007306 */ /* 0x000e300000209400 */
[----:B0-----:R-:W0:Y:S02]  /*0480*/  MUFU.RCP R0, R0 ;  /* 0x0000000000007308 */ /* 0x001e240000001000 */
[----:B0-----:R-:W-:-:S02]  /*0490*/  VIADD R2, R0, 0xffffffe ;  /* 0x0ffffffe00027836 */ /* 0x001fc40000000000 */
[----:B------:R-:W-:Y:S01]  /*04a0*/  IMAD.MOV R0, RZ, RZ, -R10 ;  /* 0x000000ffff007224 */ /* 0x000fe200078e0a0a */
[----:B-----5:R-:W-:-:S03]  /*04b0*/  SHF.R.U32.HI R10, RZ, 0x5, R53 ;  /* 0x00000005ff0a7819 */ /* 0x020fc60000011635 */
[----:B------:R0:W1:Y:S01]  /*04c0*/  F2I.FTZ.U32.TRUNC.NTZ R3, R2 ;  /* 0x0000000200037305 */ /* 0x000062000021f000 */
[----:B------:R-:W-:Y:S01]  /*04d0*/  R2UR UR6, R10 ;  /* 0x000000000a0672ca */ /* 0x000fe200000e0000 */
[----:B0-----:R-:W-:Y:S02]  /*04e0*/  IMAD.MOV.U32 R2, RZ, RZ, RZ ;  /* 0x000000ffff027224 */ /* 0x001fe400078e00ff */
[----:B-1----:R-:W-:-:S04]  /*04f0*/  IMAD.MOV R6, RZ, RZ, -R3 ;  /* 0x000000ffff067224 */ /* 0x002fc800078e0a03 */
[----:B------:R-:W-:Y:S02]  /*0500*/  IMAD R9, R6, R7, RZ ;  /* 0x0000000706097224 */ /* 0x000fe400078e02ff */
[----:B------:R-:W-:Y:S02]  /*0510*/  IMAD.MOV.U32 R6, RZ, RZ, R8 ;  /* 0x000000ffff067224 */ /* 0x000fe400078e0008 */
[----:B------:R-:W-:-:S06]  /*0520*/  IMAD.HI.U32 R3, R3, R9, R2 ;  /* 0x0000000903037227 */ /* 0x000fcc00078e0002 */
[----:B------:R-:W-:-:S04]  /*0530*/  IMAD.HI.U32 R3, R3, R6, RZ ;  /* 0x0000000603037227 */ /* 0x000fc800078e00ff */
[----:B------:R-:W-:Y:S01]  /*0540*/  IMAD R0, R3, R0, R6 ;  /* 0x0000000003007224 */ /* 0x000fe200078e0206 */
[----:B------:R-:W-:Y:S04]  /*0550*/  BAR.SYNC.DEFER_BLOCKING 0x0 ;  /* 0x0000000000007b1d */ /* 0x000fe80000010000 */
[----:B------:R-:W-:-:S13]  /*0560*/  ISETP.GT.U32.AND P1, PT, R7, R0, PT ;  /* 0x000000000700720c */ /* 0x000fda0003f24070 */
[----:B------:R-:W-:Y:S02]  /*0570*/  @!P1 IMAD.IADD R0, R0, 0x1, -R7 ;  /* 0x0000000100009824 */ /* 0x000fe400078e0a07 */
[----:B------:R-:W-:Y:S01]  /*0580*/  @!P1 VIADD R3, R3, 0x1 ;  /* 0x0000000103039836 */ /* 0x000fe20000000000 */
[----:B------:R-:W-:Y:S02]  /*0590*/  ISETP.NE.AND P1, PT, R4, RZ, PT ;  /* 0x000000ff0400720c */ /* 0x000fe40003f25270 */
[----:B------:R-:W-:Y:S02]  /*05a0*/  ISETP.GE.U32.AND P0, PT, R0, R7, PT ;  /* 0x000000070000720c */ /* 0x000fe40003f06070 */
[----:B------:R-:W-:-:S04]  /*05b0*/  LOP3.LUT R0, R5, R4, RZ, 0x3c, !PT ;  /* 0x0000000405007212 */ /* 0x000fc800078e3cff */
[----:B------:R-:W-:Y:S01]  /*05c0*/  ISETP.GE.AND P2, PT, R0, RZ, PT ;  /* 0x000000ff0000720c */ /* 0x000fe20003f46270 */
[----:B------:R-:W-:-:S06]  /*05d0*/  VIADD R0, R22, 0x1ff ;  /* 0x000001ff16007836 */ /* 0x000fcc0000000000 */
[----:B------:R-:W-:-:S04]  /*05e0*/  @P0 VIADD R3, R3, 0x1 ;  /* 0x0000000103030836 */ /* 0x000fc80000000000 */
[----:B------:R-:W-:Y:S01]  /*05f0*/  IMAD.MOV.U32 R2, RZ, RZ, R3 ;  /* 0x000000ffff027224 */ /* 0x000fe200078e0003 */
[----:B------:R-:W-:-:S03]  /*0600*/  SHF.R.S32.HI R3, RZ, 0x1f, R0 ;  /* 0x0000001fff037819 */ /* 0x000fc60000011400 */
[----:B------:R-:W-:Y:S01]  /*0610*/  @!P2 IMAD.MOV R2, RZ, RZ, -R2 ;  /* 0x000000ffff02a224 */ /* 0x000fe200078e0a02 */
[----:B------:R-:W-:Y:S02]  /*0620*/  @!P1 LOP3.LUT R2, RZ, R4, RZ, 0x33, !PT ;  /* 0x00000004ff029212 */ /* 0x000fe400078e33ff */
[----:B------:R-:W-:-:S03]  /*0630*/  LEA.HI R3, R3, R0, RZ, 0x9 ;  /* 0x0000000003037211 */ /* 0x000fc600078f48ff */
[----:B------:R-:W-:Y:S02]  /*0640*/  IMAD.SHL.U32 R6, R2, 0x4, RZ ;  /* 0x0000000402067824 */ /* 0x000fe400078e00ff */
[----:B------:R-:W-:-:S03]  /*0650*/  IMAD.MOV R2, RZ, RZ, -R2 ;  /* 0x000000ffff027224 */ /* 0x000fc600078e0a02 */
[----:B------:R-:W-:Y:S01]  /*0660*/  LEA.HI.SX32 R3, R3, -R6, 0x17 ;  /* 0x8000000603037211 */ /* 0x000fe200078fbaff */
[----:B------:R-:W-:-:S03]  /*0670*/  IMAD R8, R4, R2, R5 ;  /* 0x0000000204087224 */ /* 0x000fc600078e0205 */
[----:B------:R-:W-:-:S04]  /*0680*/  VIMNMX R13, PT, PT, R3, 0x4, PT ;  /* 0x00000004030d7848 */ /* 0x000fc80003fe0100 */
[-C--:B------:R-:W-:Y:S02]  /*0690*/  IABS R7, R13.reuse ;  /* 0x0000000d00077213 */ /* 0x080fe40000000000 */
[----:B------:R-:W-:Y:S02]  /*06a0*/  IABS R4, R13 ;  /* 0x0000000d00047213 */ /* 0x000fe40000000000 */
[----:B------:R-:W0:Y:S08]  /*06b0*/  I2F.RP R0, R7 ;  /* 0x0000000700007306 */ /* 0x000e300000209400 */
[----:B0-----:R-:W0:Y:S02]  /*06c0*/  MUFU.RCP R0, R0 ;  /* 0x0000000000007308 */ /* 0x001e240000001000 */
[----:B0-----:R-:W-:-:S02]  /*06d0*/  VIADD R3, R0, 0xffffffe ;  /* 0x0ffffffe00037836 */ /* 0x001fc40000000000 */
[----:B------:R-:W-:Y:S01]  /*06e0*/  IMAD.MOV R0, RZ, RZ, -R4 ;  /* 0x000000ffff007224 */ /* 0x000fe200078e0a04 */
[----:B------:R-:W-:-:S03]  /*06f0*/  IABS R4, R23 ;  /* 0x0000001700047213 */ /* 0x000fc60000000000 */
[----:B------:R-:W0:Y:S02]  /*0700*/  F2I.FTZ.U32.TRUNC.NTZ R3, R3 ;  /* 0x0000000300037305 */ /* 0x000e24000021f000 */
[----:B0-----:R-:W-:-:S04]  /*0710*/  IMAD.MOV R9, RZ, RZ, -R3 ;  /* 0x000000ffff097224 */ /* 0x001fc800078e0a03 */
[----:B------:R-:W-:Y:S01]  /*0720*/  IMAD.MOV.U32 R2, RZ, RZ, R9 ;  /* 0x000000ffff027224 */ /* 0x000fe200078e0009 */
[----:B------:R-:W-:-:S03]  /*0730*/  IABS R9, R8 ;  /* 0x0000000800097213 */ /* 0x000fc60000000000 */
[----:B------:R-:W-:Y:S02]  /*0740*/  IMAD R5, R2, R7, RZ ;  /* 0x0000000702057224 */ /* 0x000fe400078e02ff */
[----:B------:R-:W-:-:S04]  /*0750*/  IMAD.MOV.U32 R2, RZ, RZ, RZ ;  /* 0x000000ffff027224 */ /* 0x000fc800078e00ff */
[----:B------:R-:W-:Y:S02]  /*0760*/  IMAD.HI.U32 R2, R3, R5, R2 ;  /* 0x0000000503027227 */ /* 0x000fe400078e0002 */
[----:B------:R-:W0:Y:S04]  /*0770*/  I2F.RP R3, R11 ;  /* 0x0000000b00037306 */ /* 0x000e280000209400 */
[----:B------:R-:W-:-:S04]  /*0780*/  IMAD.HI.U32 R2, R2, R9, RZ ;  /* 0x0000000902027227 */ /* 0x000fc800078e00ff */
[----:B------:R-:W-:-:S05]  /*0790*/  IMAD R0, R2, R0, R9 ;  /* 0x0000000002007224 */ /* 0x000fca00078e0209 */
[----:B------:R-:W-:Y:S01]  /*07a0*/  ISETP.GT.U32.AND P1, PT, R7, R0, PT ;  /* 0x000000000700720c */ /* 0x000fe20003f24070 */
[----:B0-----:R-:W0:-:S12]  /*07b0*/  MUFU.RCP R3, R3 ;  /* 0x0000000300037308 */ /* 0x001e180000001000 */
[----:B------:R-:W-:Y:S02]  /*07c0*/  @!P1 IMAD.IADD R0, R0, 0x1, -R7 ;  /* 0x0000000100009824 */ /* 0x000fe400078e0a07 */
[----:B------:R-:W-:Y:S01]  /*07d0*/  @!P1 VIADD R2, R2, 0x1 ;  /* 0x0000000102029836 */ /* 0x000fe20000000000 */
[----:B------:R-:W-:Y:S02]  /*07e0*/  ISETP.NE.AND P1, PT, R13, RZ, PT ;  /* 0x000000ff0d00720c */ /* 0x000fe40003f25270 */
[----:B------:R-:W-:Y:S02]  /*07f0*/  ISETP.GE.U32.AND P0, PT, R0, R7, PT ;  /* 0x000000070000720c */ /* 0x000fe40003f06070 */
[----:B------:R-:W-:Y:S02]  /*0800*/  LOP3.LUT R0, R8, R13, RZ, 0x3c, !PT ;  /* 0x0000000d08007212 */ /* 0x000fe400078e3cff */
[----:B------:R-:W-:Y:S02]  /*0810*/  LOP3.LUT R7, R53, 0x7f, RZ, 0xc0, !PT ;  /* 0x0000007f35077812 */ /* 0x000fe400078ec0ff */
[----:B------:R-:W-:Y:S01]  /*0820*/  ISETP.GE.AND P2, PT, R0, RZ, PT ;  /* 0x000000ff0000720c */ /* 0x000fe20003f46270 */
[----:B------:R-:W-:-:S02]  /*0830*/  IMAD.MOV.U32 R0, RZ, RZ, R4 ;  /* 0x000000ffff007224 */ /* 0x000fc400078e0004 */
[----:B0-----:R-:W-:Y:S02]  /*0840*/  VIADD R4, R3, 0xffffffe ;  /* 0x0ffffffe03047836 */ /* 0x001fe40000000000 */
[----:B------:R-:W0:Y:S02]  /*0850*/  I2F.RP R5, R0 ;  /* 0x0000000000057306 */ /* 0x000e240000209400 */
[----:B------:R-:W-:-:S04]  /*0860*/  @P0 VIADD R2, R2, 0x1 ;  /* 0x0000000102020836 */ /* 0x000fc80000000000 */
[----:B------:R-:W-:Y:S02]  /*0870*/  IMAD.MOV.U32 R12, RZ, RZ, R2 ;  /* 0x000000ffff0c7224 */ /* 0x000fe400078e0002 */
[----:B------:R-:W1:Y:S02]  /*0880*/  F2I.FTZ.U32.TRUNC.NTZ R3, R4 ;  /* 0x0000000400037305 */ /* 0x000e64000021f000 */
[----:B------:R-:W-:Y:S01]  /*0890*/  @!P2 IMAD.MOV R12, RZ, RZ, -R12 ;  /* 0x000000ffff0ca224 */ /* 0x000fe200078e0a0c */
[----:B------:R-:W-:Y:S02]  /*08a0*/  @!P1 LOP3.LUT R12, RZ, R13, RZ, 0x33, !PT ;  /* 0x0000000dff0c9212 */ /* 0x000fe400078e33ff */
[----:B------:R-:W-:-:S03]  /*08b0*/  ISETP.NE.U32.AND P1, PT, R7, RZ, PT ;  /* 0x000000ff0700720c */ /* 0x000fc60003f25070 */
[----:B------:R-:W-:Y:S01]  /*08c0*/  IMAD.MOV R2, RZ, RZ, -R12 ;  /* 0x000000ffff027224 */ /* 0x000fe200078e0a0c */
[----:B0-----:R-:W0:Y:S01]  /*08d0*/  MUFU.RCP R5, R5 ;  /* 0x0000000500057308 */ /* 0x001e220000001000 */
[----:B------:R-:W-:Y:S02]  /*08e0*/  IMAD.SHL.U32 R16, R12, 0x80, RZ ;  /* 0x000000800c107824 */ /* 0x000fe400078e00ff */
[----:B------:R-:W-:Y:S02]  /*08f0*/  IMAD R2, R13, R2, R8 ;  /* 0x000000020d027224 */ /* 0x000fe400078e0208 */
[----:B-1----:R-:W-:Y:S02]  /*0900*/  IMAD.MOV R8, RZ, RZ, -R3 ;  /* 0x000000ffff087224 */ /* 0x002fe400078e0a03 */
[----:B------:R-:W-:Y:S02]  /*0910*/  IMAD.IADD R2, R6, 0x1, R2 ;  /* 0x0000000106027824 */ /* 0x000fe400078e0202 */
[----:B------:R-:W-:-:S02]  /*0920*/  IMAD.MOV.U32 R6, RZ, RZ, R8 ;  /* 0x000000ffff067224 */ /* 0x000fc400078e0008 */
[----:B------:R-:W-:Y:S02]  /*0930*/  IMAD R19, R2, 0x200, R7 ;  /* 0x0000020002137824 */ /* 0x000fe400078e0207 */
[----:B------:R-:W-:Y:S02]  /*0940*/  IMAD R9, R6, R11, RZ ;  /* 0x0000000b06097224 */ /* 0x000fe400078e02ff */
[----:B------:R-:W-:Y:S01]  /*0950*/  IMAD.MOV.U32 R2, RZ, RZ, RZ ;  /* 0x000000ffff027224 */ /* 0x000fe200078e00ff */
[----:B------:R-:W-:Y:S01]  /*0960*/  IABS R6, R19 ;  /* 0x0000001300067213 */ /* 0x000fe20000000000 */
[----:B0-----:R-:W-:Y:S01]  /*0970*/  VIADD R4, R5, 0xffffffe ;  /* 0x0ffffffe05047836 */ /* 0x001fe20000000000 */
[----:B------:R-:W-:Y:S01]  /*0980*/  STL [R1+0x3a4], R19 ;  /* 0x0003a41301007387 */ /* 0x000fe20000100800 */
[----:B------:R-:W-:Y:S02]  /*0990*/  IMAD.HI.U32 R2, R3, R9, R2 ;  /* 0x0000000903027227 */ /* 0x000fe400078e0002 */
[----:B------:R0:W1:Y:S02]  /*09a0*/  F2I.FTZ.U32.TRUNC.NTZ R5, R4 ;  /* 0x0000000400057305 */ /* 0x000064000021f000 */
[----:B------:R-:W-:-:S02]  /*09b0*/  VIADD R18, R19, 0x80 ;  /* 0x0000008013127836 */ /* 0x000fc40000000000 */
[----:B------:R-:W-:-:S03]  /*09c0*/  IMAD.HI.U32 R3, R2, R6, RZ ;  /* 0x0000000602037227 */ /* 0x000fc600078e00ff */
[----:B------:R-:W-:Y:S01]  /*09d0*/  IABS R9, R18 ;  /* 0x0000001200097213 */ /* 0x000fe20000000000 */
[----:B------:R-:W-:Y:S01]  /*09e0*/  IMAD.MOV R8, RZ, RZ, -R3 ;  /* 0x000000ffff087224 */ /* 0x000fe200078e0a03 */
[----:B------:R-:W-:Y:S01]  /*09f0*/  STL [R1+0x3b0], R18 ;  /* 0x0003b01201007387 */ /* 0x000fe20000100800 */
[----:B------:R-:W-:Y:S02]  /*0a00*/  VIADD R17, R19, 0x100 ;  /* 0x0000010013117836 */ /* 0x000fe40000000000 */
[----:B------:R-:W-:-:S03]  /*0a10*/  IMAD.HI.U32 R3, R2, R9, RZ ;  /* 0x0000000902037227 */ /* 0x000fc600078e00ff */
[----:B------:R-:W-:Y:S01]  /*0a20*/  IABS R10, R17 ;  /* 0x00000011000a7213 */ /* 0x000fe20000000000 */
[----:B0-----:R-:W-:Y:S01]  /*0a30*/  IMAD.MOV R4, RZ, RZ, -R3 ;  /* 0x000000ffff047224 */ /* 0x001fe200078e0a03 */
[----:B------:R-:W-:Y:S01]  /*0a40*/  SHF.R.U32.HI R3, RZ, 0x5, R53 ;  /* 0x00000005ff037819 */ /* 0x000fe20000011635 */
[C---:B------:R-:W-:Y:S01]  /*0a50*/  IMAD R6, R11.reuse, R8, R6 ;  /* 0x000000080b067224 */ /* 0x040fe200078e0206 */
[----:B------:R-:W-:Y:S01]  /*0a60*/  STL [R1+0x3ac], R17 ;  /* 0x0003ac1101007387 */ /* 0x000fe20000100800 */
[----:B------:R-:W-:Y:S01]  /*0a70*/  IMAD R7, R11, R4, R9 ;  /* 0x000000040b077224 */ /* 0x000fe200078e0209 */
[----:B------:R-:W-:Y:S01]  /*0a80*/  SGXT.U32 R9, R3, 0x2 ;  /* 0x000000020309781a */ /* 0x000fe20000000000 */
[----:B-1----:R-:W-:Y:S01]  /*0a90*/  IMAD.MOV R15, RZ, RZ, -R5 ;  /* 0x000000ffff0f7224 */ /* 0x002fe200078e0a05 */
[C---:B------:R-:W-:Y:S01]  /*0aa0*/  ISETP.GT.U32.AND P3, PT, R11.reuse, R6, PT ;  /* 0x000000060b00720c */ /* 0x040fe20003f64070 */
[----:B------:R-:W-:Y:S01]  /*0ab0*/  IMAD.HI.U32 R3, R2, R10, RZ ;  /* 0x0000000a02037227 */ /* 0x000fe200078e00ff */
[----:B------:R-:W-:-:S03]  /*0ac0*/  ISETP.GT.U32.AND P5, PT, R11, R7, PT ;  /* 0x000000070b00720c */ /* 0x000fc60003fa4070 */
[----:B------:R-:W-:Y:S02]  /*0ad0*/  IMAD.MOV.U32 R4, RZ, RZ, RZ ;  /* 0x000000ffff047224 */ /* 0x000fe400078e00ff */
[----:B------:R-:W-:Y:S02]  /*0ae0*/  IMAD R15, R15, R0, RZ ;  /* 0x000000000f0f7224 */ /* 0x000fe400078e02ff */
[----:B------:R-:W-:Y:S02]  /*0af0*/  VIADD R14, R19, 0x180 ;  /* 0x00000180130e7836 */ /* 0x000fe40000000000 */
[----:B------:R-:W-:Y:S02]  /*0b00*/  IMAD.MOV R12, RZ, RZ, -R3 ;  /* 0x000000ffff0c7224 */ /* 0x000fe400078e0a03 */
[----:B------:R-:W-:Y:S01]  /*0b10*/  IMAD.HI.U32 R3, R5, R15, R4 ;  /* 0x0000000f05037227 */ /* 0x000fe200078e0004 */
[----:B------:R-:W-:Y:S01]  /*0b20*/  IABS R13, R14 ;  /* 0x0000000e000d7213 */ /* 0x000fe20000000000 */
[----:B------:R0:W-:Y:S02]  /*0b30*/  STL [R1+0x3a8], R14 ;  /* 0x0003a80e01007387 */ /* 0x0001e40000100800 */
[----:B------:R-:W-:-:S02]  /*0b40*/  IMAD R4, R11, R12, R10 ;  /* 0x0000000c0b047224 */ /* 0x000fc400078e020a */
[----:B------:R-:W-:Y:S01]  /*0b50*/  IMAD.HI.U32 R8, R2, R13, RZ ;  /* 0x0000000d02087227 */ /* 0x000fe200078e00ff */
[----:B------:R-:W-:Y:S01]  /*0b60*/  LOP3.LUT R2, R16, R9, RZ, 0xfc, !PT ;  /* 0x0000000910027212 */ /* 0x000fe200078efcff */
[----:B------:R1:W-:Y:S01]  /*0b70*/  STL [R1+0x3a0], R16 ;  /* 0x0003a01001007387 */ /* 0x0003e20000100800 */
[----:B------:R-:W-:Y:S01]  /*0b80*/  ISETP.GT.U32.AND P0, PT, R11, R4, PT ;  /* 0x000000040b00720c */ /* 0x000fe20003f04070 */
[--C-:B------:R-:W-:Y:S01]  /*0b90*/  @!P3 IMAD.IADD R6, R6, 0x1, -R11.reuse ;  /* 0x000000010606b824 */ /* 0x100fe200078e0a0b */
[C---:B------:R-:W-:Y:S01]  /*0ba0*/  LOP3.LUT R5, R2.reuse, 0x4, RZ, 0xfc, !PT ;  /* 0x0000000402057812 */ /* 0x040fe200078efcff */
[----:B------:R-:W-:Y:S01]  /*0bb0*/  IMAD.MOV R8, RZ, RZ, -R8 ;  /* 0x000000ffff087224 */ /* 0x000fe200078e0a08 */
[C---:B------:R-:W-:Y:S01]  /*0bc0*/  LOP3.LUT R12, R2.reuse, 0xc, RZ, 0xfc, !PT ;  /* 0x0000000c020c7812 */ /* 0x040fe200078efcff */
[----:B------:R-:W-:Y:S01]  /*0bd0*/  @!P5 IMAD.IADD R7, R7, 0x1, -R11 ;  /* 0x000000010707d824 */ /* 0x000fe200078e0a0b */
[C---:B------:R-:W-:Y:S01]  /*0be0*/  ISETP.GT.U32.AND P6, PT, R11.reuse, R6, PT ;  /* 0x000000060b00720c */ /* 0x040fe20003fc4070 */
[----:B------:R-:W-:Y:S01]  /*0bf0*/  IMAD R9, R11, R8, R13 ;  /* 0x000000080b097224 */ /* 0x000fe200078e020d */
[----:B------:R-:W-:-:S02]  /*0c00*/  LOP3.LUT R8, R2, 0x8, RZ, 0xfc, !PT ;  /* 0x0000000802087812 */ /* 0x000fc400078efcff */
[C---:B------:R-:W-:Y:S02]  /*0c10*/  ISETP.GT.U32.AND P5, PT, R11.reuse, R7, PT ;  /* 0x000000070b00720c */ /* 0x040fe40003fa4070 */
[C---:B------:R-:W-:Y:S01]  /*0c20*/  ISETP.GT.U32.AND P4, PT, R11.reuse, R9, PT ;  /* 0x000000090b00720c */ /* 0x040fe20003f84070 */
[--C-:B------:R-:W-:Y:S01]  /*0c30*/  @!P0 IMAD.IADD R4, R4, 0x1, -R11.reuse ;  /* 0x0000000104048824 */ /* 0x100fe200078e0a0b */
[----:B------:R-:W-:Y:S02]  /*0c40*/  IABS R29, R5 ;  /* 0x00000005001d7213 */ /* 0x000fe40000000000 */
[----:B------:R-:W-:Y:S02]  /*0c50*/  IABS R40, R8 ;  /* 0x0000000800287213 */ /* 0x000fe40000000000 */
[----:B------:R-:W-:Y:S01]  /*0c60*/  ISETP.GT.U32.AND P0, PT, R11, R4, PT ;  /* 0x000000040b00720c */ /* 0x000fe20003f04070 */
[----:B------:R-:W-:Y:S01]  /*0c70*/  @!P6 IMAD.IADD R6, R6, 0x1, -R11 ;  /* 0x000000010606e824 */ /* 0x000fe200078e0a0b */
[----:B------:R-:W-:-:S02]  /*0c80*/  ISETP.GE.AND P6, PT, R19, RZ, PT ;  /* 0x000000ff1300720c */ /* 0x000fc40003fc6270 */
[----:B------:R-:W-:Y:S01]  /*0c90*/  ISETP.GE.AND P2, PT, R5, RZ, PT ;  /* 0x000000ff0500720c */ /* 0x000fe20003f46270 */
[--C-:B------:R-:W-:Y:S01]  /*0ca0*/  @!P5 IMAD.IADD R7, R7, 0x1, -R11.reuse ;  /* 0x000000010707d824 */ /* 0x100fe200078e0a0b */
[----:B------:R-:W-:Y:S01]  /*0cb0*/  ISETP.GE.AND P5, PT, R18, RZ, PT ;  /* 0x000000ff1200720c */ /* 0x000fe20003fa6270 */
[--C-:B------:R-:W-:Y:S01]  /*0cc0*/  @!P4 IMAD.IADD R9, R9, 0x1, -R11.reuse ;  /* 0x000000010909c824 */ /* 0x100fe200078e0a0b */
[----:B------:R-:W-:Y:S01]  /*0cd0*/  ISETP.GE.AND P3, PT, R8, RZ, PT ;  /* 0x000000ff0800720c */ /* 0x000fe20003f66270 */
[----:B------:R-:W-:Y:S01]  /*0ce0*/  IMAD.HI.U32 R5, R3, R29, RZ ;  /* 0x0000001d03057227 */ /* 0x000fe200078e00ff */
[----:B------:R-:W-:Y:S02]  /*0cf0*/  IABS R42, R12 ;  /* 0x0000000c002a7213 */ /* 0x000fe40000000000 */
[----:B------:R-:W-:Y:S01]  /*0d00*/  ISETP.GT.U32.AND P4, PT, R11, R9, PT ;  /* 0x000000090b00720c */ /* 0x000fe20003f84070 */
[----:B------:R-:W-:Y:S01]  /*0d10*/  @!P0 IMAD.IADD R4, R4, 0x1, -R11 ;  /* 0x0000000104048824 */ /* 0x000fe200078e0a0b */
[----:B------:R-:W-:Y:S01]  /*0d20*/  ISETP.GE.AND P0, PT, R17, RZ, PT ;  /* 0x000000ff1100720c */ /* 0x000fe20003f06270 */
[----:B------:R-:W-:Y:S01]  /*0d30*/  IMAD.HI.U32 R8, R3, R40, RZ ;  /* 0x0000002803087227 */ /* 0x000fe200078e00ff */
[----:B------:R-:W-:-:S02]  /*0d40*/  IABS R37, R2 ;  /* 0x0000000200257213 */ /* 0x000fc40000000000 */
[----:B------:R-:W-:Y:S01]  /*0d50*/  LOP3.LUT R52, R2, 0x6c, RZ, 0xfc, !PT ;  /* 0x0000006c02347812 */ /* 0x000fe200078efcff */
[----:B------:R-:W-:Y:S01]  /*0d60*/  @!P6 IMAD.MOV R6, RZ, RZ, -R6 ;  /* 0x000000ffff06e224 */ /* 0x000fe200078e0a06 */
[----:B------:R-:W-:Y:S01]  /*0d70*/  ISETP.GE.AND P6, PT, R14, RZ, PT ;  /* 0x000000ff0e00720c */ /* 0x000fe20003fc6270 */
[----:B------:R-:W-:Y:S01]  /*0d80*/  IMAD.MOV R5, RZ, RZ, -R5 ;  /* 0x000000ffff057224 */ /* 0x000fe200078e0a05 */
[C---:B0-----:R-:W-:Y:S01]  /*0d90*/  LOP3.LUT R14, R2.reuse, 0x14, RZ, 0xfc, !PT ;  /* 0x00000014020e7812 */ /* 0x041fe200078efcff */
[----:B------:R-:W-:Y:S01]  /*0da0*/  IMAD.HI.U32 R10, R3, R42, RZ ;  /* 0x0000002a030a7227 */ /* 0x000fe200078e00ff */
[----:B------:R-:W-:Y:S02]  /*0db0*/  LOP3.LUT R25, R2, 0x70, RZ, 0xfc, !PT ;  /* 0x0000007002197812 */ /* 0x000fe400078efcff */
[----:B------:R-:W-:Y:S01]  /*0dc0*/  IABS R47, R14 ;  /* 0x0000000e002f7213 */ /* 0x000fe20000000000 */
[----:B------:R-:W-:Y:S01]  /*0dd0*/  IMAD.MOV R13, RZ, RZ, -R8 ;  /* 0x000000ffff0d7224 */ /* 0x000fe200078e0a08 */
[----:B------:R-:W-:Y:S01]  /*0de0*/  IABS R17, R25 ;  /* 0x0000001900117213 */ /* 0x000fe20000000000 */
[----:B------:R-:W-:Y:S01]  /*0df0*/  IMAD R29, R0, R5, R29 ;  /* 0x00000005001d7224 */ /* 0x000fe200078e021d */
[----:B------:R-:W-:Y:S01]  /*0e00*/  LOP3.LUT R5, RZ, R22, RZ, 0x33, !PT ;  /* 0x00000016ff057212 */ /* 0x000fe200078e33ff */
[----:B------:R-:W-:Y:S01]  /*0e10*/  IMAD.MOV R15, RZ, RZ, -R10 ;  /* 0x000000ffff0f7224 */ /* 0x000fe200078e0a0a */
[----:B------:R-:W-:Y:S01]  /*0e20*/  LOP3.LUT R24, R2, 0x74, RZ, 0xfc, !PT ;  /* 0x0000007402187812 */ /* 0x000fe200078efcff */
[----:B------:R-:W-:Y:S01]  /*0e30*/  IMAD R40, R0, R13, R40 ;  /* 0x0000000d00287224 */ /* 0x000fe200078e0228 */
[----:B------:R-:W-:Y:S01]  /*0e40*/  LOP3.LUT R13, R2, 0x10, RZ, 0xfc, !PT ;  /* 0x00000010020d7812 */ /* 0x000fe200078efcff */
[----:B------:R-:W-:Y:S01]  /*0e50*/  IMAD.MOV.U32 R8, RZ, RZ, R4 ;  /* 0x000000ffff087224 */ /* 0x000fe200078e0004 */
[----:B------:R-:W-:Y:S01]  /*0e60*/  IABS R21, R24 ;  /* 0x0000001800157213 */ /* 0x000fe20000000000 */
[----:B------:R-:W-:Y:S01]  /*0e70*/  @!P5 IMAD.MOV R7, RZ, RZ, -R7 ;  /* 0x000000ffff07d224 */ /* 0x000fe200078e0a07 */
[C---:B------:R-:W-:Y:S01]  /*0e80*/  ISETP.GT.U32.AND P5, PT, R0.reuse, R29, PT ;  /* 0x0000001d0000720c */ /* 0x040fe20003fa4070 */
[----:B------:R-:W-:Y:S01]  /*0e90*/  IMAD R42, R0, R15, R42 ;  /* 0x0000000f002a7224 */ /* 0x000fe200078e022a */
[----:B------:R-:W-:Y:S01]  /*0ea0*/  IABS R34, R13 ;  /* 0x0000000d00227213 */ /* 0x000fe20000000000 */
[----:B------:R-:W-:Y:S01]  /*0eb0*/  @!P4 IMAD.IADD R9, R9, 0x1, -R11 ;  /* 0x000000010909c824 */ /* 0x000fe200078e0a0b */
[----:B------:R-:W-:Y:S01]  /*0ec0*/  ISETP.NE.AND P4, PT, R22, RZ, PT ;  /* 0x000000ff1600720c */ /* 0x000fe20003f85270 */
[----:B------:R-:W-:Y:S01]  /*0ed0*/  @!P0 IMAD.MOV R8, RZ, RZ, -R8 ;  /* 0x000000ffff088224 */ /* 0x000fe200078e0a08 */
[C---:B------:R-:W-:Y:S01]  /*0ee0*/  ISETP.GT.U32.AND P0, PT, R0.reuse, R40, PT ;  /* 0x000000280000720c */ /* 0x040fe20003f04070 */
[----:B------:R-:W-:Y:S01]  /*0ef0*/  @!P6 IMAD.MOV R9, RZ, RZ, -R9 ;  /* 0x000000ffff09e224 */ /* 0x000fe200078e0a09 */
[----:B------:R-:W-:Y:S01]  /*0f00*/  ISETP.GT.U32.AND P6, PT, R0, R42, PT ;  /* 0x0000002a0000720c */ /* 0x000fe20003fc4070 */
[----:B------:R-:W-:Y:S01]  /*0f10*/  IMAD.HI.U32 R11, R3, R34, RZ ;  /* 0x00000022030b7227 */ /* 0x000fe200078e00ff */
[----:B------:R-:W-:-:S02]  /*0f20*/  SEL R4, R5, R6, !P4 ;  /* 0x0000000605047207 */ /* 0x000fc40006000000 */
[----:B------:R-:W-:Y:S01]  /*0f30*/  SEL R6, R5, R8, !P4 ;  /* 0x0000000805067207 */ /* 0x000fe20006000000 */
[--C-:B------:R-:W-:Y:S01]  /*0f40*/  @!P5 IMAD.IADD R29, R29, 0x1, -R0.reuse ;  /* 0x000000011d1dd824 */ /* 0x100fe200078e0a00 */
[C---:B------:R-:W-:Y:S01]  /*0f50*/  SEL R10, R5.reuse, R7, !P4 ;  /* 0x00000007050a7207 */ /* 0x040fe20006000000 */
[----:B------:R-:W-:Y:S01]  /*0f60*/  IMAD.MOV R11, RZ, RZ, -R11 ;  /* 0x000000ffff0b7224 */ /* 0x000fe200078e0a0b */
[----:B------:R-:W-:Y:S01]  /*0f70*/  SEL R8, R5, R9, !P4 ;  /* 0x0000000905087207 */ /* 0x000fe20006000000 */
[----:B------:R-:W-:Y:S01]  /*0f80*/  IMAD.HI.U32 R5, R3, R47, RZ ;  /* 0x0000002f03057227 */ /* 0x000fe200078e00ff */
[----:B------:R-:W-:Y:S02]  /*0f90*/  ISETP.GT.U32.AND P4, PT, R0, R29, PT ;  /* 0x0000001d0000720c */ /* 0x000fe40003f84070 */
[----:B------:R-:W-:Y:S01]  /*0fa0*/  ISETP.GE.AND P5, PT, R12, RZ, PT ;  /* 0x000000ff0c00720c */ /* 0x000fe20003fa6270 */
[--C-:B------:R-:W-:Y:S01]  /*0fb0*/  @!P0 IMAD.IADD R40, R40, 0x1, -R0.reuse ;  /* 0x0000000128288824 */ /* 0x100fe200078e0a00 */
[----:B------:R-:W-:Y:S01]  /*0fc0*/  LOP3.LUT R12, R2, 0x18, RZ, 0xfc, !PT ;  /* 0x00000018020c7812 */ /* 0x000fe200078efcff */
[----:B------:R-:W-:Y:S01]  /*0fd0*/  @!P6 IMAD.IADD R42, R42, 0x1, -R0 ;  /* 0x000000012a2ae824 */ /* 0x000fe200078e0a00 */
[----:B------:R-:W-:Y:S01]  /*0fe0*/  LOP3.LUT R15, R2, 0x20, RZ, 0xfc, !PT ;  /* 0x00000020020f7812 */ /* 0x000fe200078efcff */
[----:B------:R-:W-:Y:S01]  /*0ff0*/  IMAD.MOV R7, RZ, RZ, -R5 ;  /* 0x000000ffff077224 */ /* 0x000fe200078e0a05 */
[C---:B------:R-:W-:Y:S01]  /*1000*/  ISETP.GT.U32.AND P6, PT, R0.reuse, R40, PT ;  /* 0x000000280000720c */ /* 0x040fe20003fc4070 */
[C---:B------:R-:W-:Y:S01]  /*1010*/  IMAD R34, R0.reuse, R11, R34 ;  /* 0x0000000b00227224 */ /* 0x040fe200078e0222 */
[----:B------:R-:W-:Y:S01]  /*1020*/  IABS R48, R12 ;  /* 0x0000000c00307213 */ /* 0x000fe20000000000 */
[C---:B------:R-:W-:Y:S01]  /*1030*/  IMAD R47, R0.reuse, R7, R47 ;  /* 0x00000007002f7224 */ /* 0x040fe200078e022f */
[C---:B------:R-:W-:Y:S01]  /*1040*/  ISETP.GT.U32.AND P0, PT, R0.reuse, R42, PT ;  /* 0x0000002a0000720c */ /* 0x040fe20003f04070 */
[----:B------:R-:W-:Y:S01]  /*1050*/  @!P4 IMAD.IADD R29, R29, 0x1, -R0 ;  /* 0x000000011d1dc824 */ /* 0x000fe200078e0a00 */
[----:B------:R-:W-:Y:S01]  /*1060*/  ISETP.GT.U32.AND P4, PT, R0, R34, PT ;  /* 0x000000220000720c */ /* 0x000fe20003f84070 */
[----:B------:R-:W-:Y:S01]  /*1070*/  IMAD.HI.U32 R7, R3, R48, RZ ;  /* 0x0000003003077227 */ /* 0x000fe200078e00ff */
[----:B------:R-:W-:-:S02]  /*1080*/  IABS R35, R15 ;  /* 0x0000000f00237213 */ /* 0x000fc40000000000 */
[----:B------:R-:W-:Y:S01]  /*1090*/  IABS R22, R52 ;  /* 0x0000003400167213 */ /* 0x000fe20000000000 */
[----:B------:R-:W-:Y:S01]  /*10a0*/  VIADD R5, R16, UR6 ;  /* 0x0000000610057c36 */ /* 0x000fe20008000000 */
[----:B------:R-:W-:Y:S01]  /*10b0*/  LOP3.LUT R27, R2, 0x78, RZ, 0xfc, !PT ;  /* 0x00000078021b7812 */ /* 0x000fe200078efcff */
[----:B------:R-:W-:Y:S01]  /*10c0*/  @!P6 IMAD.IADD R40, R40, 0x1, -R0 ;  /* 0x000000012828e824 */ /* 0x000fe200078e0a00 */
[C---:B------:R-:W-:Y:S01]  /*10d0*/  ISETP.GT.U32.AND P6, PT, R0.reuse, R47, PT ;  /* 0x0000002f0000720c */ /* 0x040fe20003fc4070 */
[----:B------:R-:W-:Y:S02]  /*10e0*/  IMAD.MOV R7, RZ, RZ, -R7 ;  /* 0x000000ffff077224 */ /* 0x000fe400078e0a07 */
[----:B------:R-:W-:Y:S02]  /*10f0*/  VIADD R11, R5, 0x1c ;  /* 0x0000001c050b7836 */ /* 0x000fe40000000000 */
[----:B------:R-:W-:Y:S02]  /*1100*/  IMAD R48, R0, R7, R48 ;  /* 0x0000000700307224 */ /* 0x000fe400078e0230 */
[----:B------:R-:W-:Y:S01]  /*1110*/  @!P3 IMAD.MOV R40, RZ, RZ, -R40 ;  /* 0x000000ffff28b224 */ /* 0x000fe200078e0a28 */
[----:B------:R-:W-:Y:S01]  /*1120*/  IABS R31, R11 ;  /* 0x0000000b001f7213 */ /* 0x000fe20000000000 */
[--C-:B------:R-:W-:Y:S01]  /*1130*/  @!P4 IMAD.IADD R34, R34, 0x1, -R0.reuse ;  /* 0x000000012222c824 */ /* 0x100fe200078e0a00 */
[----:B------:R-:W-:Y:S01]  /*1140*/  ISETP.GT.U32.AND P3, PT, R0, R48, PT ;  /* 0x000000300000720c */ /* 0x000fe20003f64070 */
[----:B------:R-:W-:Y:S01]  /*1150*/  @!P2 IMAD.MOV R29, RZ, RZ, -R29 ;  /* 0x000000ffff1da224 */ /* 0x000fe200078e0a1d */
[----:B------:R-:W-:Y:S01]  /*1160*/  ISETP.GE.AND P4, PT, R14, RZ, PT ;  /* 0x000000ff0e00720c */ /* 0x000fe20003f86270 */
[----:B------:R-:W-:Y:S01]  /*1170*/  @!P6 IMAD.IADD R47, R47, 0x1, -R0 ;  /* 0x000000012f2fe824 */ /* 0x000fe200078e0a00 */
[----:B------:R-:W-:Y:S01]  /*1180*/  ISETP.GT.U32.AND P2, PT, R0, R34, PT ;  /* 0x000000220000720c */ /* 0x000fe20003f44070 */
[----:B------:R-:W-:Y:S01]  /*1190*/  IMAD.HI.U32 R7, R3, R31, RZ ;  /* 0x0000001f03077227 */ /* 0x000fe200078e00ff */
[----:B------:R-:W-:-:S02]  /*11a0*/  LOP3.LUT R14, R2, 0x40, RZ, 0xfc, !PT ;  /* 0x00000040020e7812 */ /* 0x000fc400078efcff */
[----:B------:R-:W-:Y:S01]  /*11b0*/  ISETP.GT.U32.AND P6, PT, R0, R47, PT ;  /* 0x0000002f0000720c */ /* 0x000fe20003fc4070 */
[--C-:B------:R-:W-:Y:S01]  /*11c0*/  @!P0 IMAD.IADD R42, R42, 0x1, -R0.reuse ;  /* 0x000000012a2a8824 */ /* 0x100fe200078e0a00 */
[----:B------:R-:W-:Y:S01]  /*11d0*/  ISETP.GE.AND P0, PT, R13, RZ, PT ;  /* 0x000000ff0d00720c */ /* 0x000fe20003f06270 */
[----:B------:R-:W-:Y:S01]  /*11e0*/  IMAD.MOV R9, RZ, RZ, -R7 ;  /* 0x000000ffff097224 */ /* 0x000fe200078e0a07 */
[----:B------:R-:W-:Y:S01]  /*11f0*/  LOP3.LUT R13, R2, 0x24, RZ, 0xfc, !PT ;  /* 0x00000024020d7812 */ /* 0x000fe200078efcff */
[----:B------:R-:W-:Y:S01]  /*1200*/  IMAD.HI.U32 R7, R3, R35, RZ ;  /* 0x0000002303077227 */ /* 0x000fe200078e00ff */
[----:B------:R-:W-:Y:S02]  /*1210*/  IABS R36, R14 ;  /* 0x0000000e00247213 */ /* 0x000fe40000000000 */
[----:B------:R-:W-:Y:S01]  /*1220*/  IABS R49, R13 ;  /* 0x0000000d00317213 */ /* 0x000fe20000000000 */
[----:B------:R-:W-:Y:S02]  /*1230*/  @!P3 IMAD.IADD R48, R48, 0x1, -R0 ;  /* 0x000000013030b824 */ /* 0x000fe400078e0a00 */
[----:B------:R-:W-:-:S02]  /*1240*/  IMAD.MOV R7, RZ, RZ, -R7 ;  /* 0x000000ffff077224 */ /* 0x000fc400078e0a07 */
[C---:B------:R-:W-:Y:S01]  /*1250*/  IMAD R31, R0.reuse, R9, R31 ;  /* 0x00000009001f7224 */ /* 0x040fe200078e021f */
[C---:B------:R-:W-:Y:S01]  /*1260*/  ISETP.GT.U32.AND P3, PT, R0.reuse, R48, PT ;  /* 0x000000300000720c */ /* 0x040fe20003f64070 */
[----:B------:R-:W-:Y:S01]  /*1270*/  IMAD R35, R0, R7, R35 ;  /* 0x0000000700237224 */ /* 0x000fe200078e0223 */
[----:B------:R-:W-:Y:S01]  /*1280*/  LOP3.LUT R9, R2, 0x28, RZ, 0xfc, !PT ;  /* 0x0000002802097812 */ /* 0x000fe200078efcff */
[--C-:B------:R-:W-:Y:S01]  /*1290*/  @!P2 IMAD.IADD R34, R34, 0x1, -R0.reuse ;  /* 0x000000012222a824 */ /* 0x100fe200078e0a00 */
[----:B------:R-:W-:Y:S01]  /*12a0*/  ISETP.GE.AND P2, PT, R11, RZ, PT ;  /* 0x000000ff0b00720c */ /* 0x000fe20003f46270 */
[----:B------:R-:W-:Y:S01]  /*12b0*/  IMAD.HI.U32 R7, R3, R49, RZ ;  /* 0x0000003103077227 */ /* 0x000fe200078e00ff */
[----:B------:R-:W-:Y:S02]  /*12c0*/  IABS R38, R9 ;  /* 0x0000000900267213 */ /* 0x000fe40000000000 */
[----:B------:R-:W-:Y:S01]  /*12d0*/  LOP3.LUT R11, R2, 0x2c, RZ, 0xfc, !PT ;  /* 0x0000002c020b7812 */ /* 0x000fe200078efcff */
[----:B------:R-:W-:Y:S01]  /*12e0*/  @!P6 IMAD.IADD R47, R47, 0x1, -R0 ;  /* 0x000000012f2fe824 */ /* 0x000fe200078e0a00 */
[C---:B------:R-:W-:Y:S01]  /*12f0*/  ISETP.GT.U32.AND P6, PT, R0.reuse, R31, PT ;  /* 0x0000001f0000720c */ /* 0x040fe20003fc4070 */
[----:B------:R-:W-:Y:S01]  /*1300*/  @!P0 IMAD.MOV R34, RZ, RZ, -R34 ;  /* 0x000000ffff228224 */ /* 0x000fe200078e0a22 */
[----:B------:R-:W-:Y:S01]  /*1310*/  ISETP.GT.U32.AND P0, PT, R0, R35, PT ;  /* 0x000000230000720c */ /* 0x000fe20003f04070 */
[----:B------:R-:W-:Y:S01]  /*1320*/  IMAD.MOV R7, RZ, RZ, -R7 ;  /* 0x000000ffff077224 */ /* 0x000fe200078e0a07 */
[----:B------:R-:W-:Y:S01]  /*1330*/  IABS R39, R11 ;  /* 0x0000000b00277213 */ /* 0x000fe20000000000 */
[----:B------:R-:W-:-:S02]  /*1340*/  @!P3 IMAD.IADD R48, R48, 0x1, -R0 ;  /* 0x000000013030b824 */ /* 0x000fc400078e0a00 */
[----:B------:R-:W-:Y:S02]  /*1350*/  IMAD R49, R0, R7, R49 ;  /* 0x0000000700317224 */ /* 0x000fe400078e0231 */
[----:B------:R-:W-:Y:S01]  /*1360*/  @!P5 IMAD.MOV R42, RZ, RZ, -R42 ;  /* 0x000000ffff2ad224 */ /* 0x000fe200078e0a2a */
[----:B------:R-:W-:Y:S01]  /*1370*/  ISETP.GE.AND P5, PT, R12, RZ, PT ;  /* 0x000000ff0c00720c */ /* 0x000fe20003fa6270 */
[----:B------:R-:W-:Y:S01]  /*1380*/  IMAD.HI.U32 R7, R3, R38, RZ ;  /* 0x0000002603077227 */ /* 0x000fe200078e00ff */
[----:B------:R-:W-:Y:S02]  /*1390*/  ISETP.GT.U32.AND P3, PT, R0, R49, PT ;  /* 0x000000310000720c */ /* 0x000fe40003f64070 */
[----:B------:R-:W-:Y:S01]  /*13a0*/  LOP3.LUT R12, R2, 0x30, RZ, 0xfc, !PT ;  /* 0x00000030020c7812 */ /* 0x000fe200078efcff */
[--C-:B------:R-:W-:Y:S02]  /*13b0*/  @!P6 IMAD.IADD R31, R31, 0x1, -R0.reuse ;  /* 0x000000011f1fe824 */ /* 0x100fe400078e0a00 */
[----:B------:R-:W-:Y:S01]  /*13c0*/  @!P0 IMAD.IADD R35, R35, 0x1, -R0 ;  /* 0x0000000123238824 */ /* 0x000fe200078e0a00 */
[----:B------:R-:W-:Y:S01]  /*13d0*/  IABS R33, R12 ;  /* 0x0000000c00217213 */ /* 0x000fe20000000000 */
[----:B------:R-:W-:Y:S01]  /*13e0*/  IMAD.MOV R7, RZ, RZ, -R7 ;  /* 0x000000ffff077224 */ /* 0x000fe200078e0a07 */
[C---:B------:R-:W-:Y:S01]  /*13f0*/  ISETP.GT.U32.AND P6, PT, R0.reuse, R31, PT ;  /* 0x0000001f0000720c */ /* 0x040fe20003fc4070 */
[----:B------:R-:W-:Y:S01]  /*1400*/  @!P4 IMAD.MOV R47, RZ, RZ, -R47 ;  /* 0x000000ffff2fc224 */ /* 0x000fe200078e0a2f */
[C---:B------:R-:W-:Y:S01]  /*1410*/  ISETP.GT.U32.AND P0, PT, R0.reuse, R35, PT ;  /* 0x000000230000720c */ /* 0x040fe20003f04070 */
[----:B------:R-:W-:Y:S01]  /*1420*/  IMAD R38, R0, R7, R38 ;  /* 0x0000000700267224 */ /* 0x000fe200078e0226 */
[----:B------:R-:W-:Y:S01]  /*1430*/  ISETP.GE.AND P4, PT, R15, RZ, PT ;  /* 0x000000ff0f00720c */ /* 0x000fe20003f86270 */
[----:B------:R-:W-:Y:S01]  /*1440*/  @!P3 IMAD.IADD R49, R49, 0x1, -R0 ;  /* 0x000000013131b824 */ /* 0x000fe200078e0a00 */
[----:B------:R-:W-:Y:S01]  /*1450*/  LOP3.LUT R15, R2, 0x4c, RZ, 0xfc, !PT ;  /* 0x0000004c020f7812 */ /* 0x000fe200078efcff */
[----:B------:R-:W-:-:S03]  /*1460*/  IMAD.HI.U32 R7, R3, R39, RZ ;  /* 0x0000002703077227 */ /* 0x000fc600078e00ff */
[C---:B------:R-:W-:Y:S01]  /*1470*/  ISETP.GT.U32.AND P3, PT, R0.reuse, R49, PT ;  /* 0x000000310000720c */ /* 0x040fe20003f64070 */
[----:B------:R-:W-:Y:S01]  /*1480*/  @!P5 IMAD.MOV R48, RZ, RZ, -R48 ;  /* 0x000000ffff30d224 */ /* 0x000fe200078e0a30 */
[----:B------:R-:W-:Y:S01]  /*1490*/  ISETP.GE.AND P5, PT, R13, RZ, PT ;  /* 0x000000ff0d00720c */ /* 0x000fe20003fa6270 */
[--C-:B------:R-:W-:Y:S01]  /*14a0*/  @!P6 IMAD.IADD R31, R31, 0x1, -R0.reuse ;  /* 0x000000011f1fe824 */ /* 0x100fe200078e0a00 */
[----:B------:R-:W-:Y:S01]  /*14b0*/  ISETP.GE.AND P6, PT, R9, RZ, PT ;  /* 0x000000ff0900720c */ /* 0x000fe20003fc6270 */
[----:B------:R-:W-:Y:S01]  /*14c0*/  IMAD.MOV R9, RZ, RZ, -R7 ;  /* 0x000000ffff097224 */ /* 0x000fe200078e0a07 */
[----:B------:R-:W-:Y:S01]  /*14d0*/  IABS R44, R15 ;  /* 0x0000000f002c7213 */ /* 0x000fe20000000000 */
[----:B------:R-:W-:Y:S01]  /*14e0*/  @!P0 IMAD.IADD R35, R35, 0x1, -R0 ;  /* 0x0000000123238824 */ /* 0x000fe200078e0a00 */
[----:B------:R-:W-:Y:S01]  /*14f0*/  ISETP.GT.U32.AND P0, PT, R0, R38, PT ;  /* 0x000000260000720c */ /* 0x000fe20003f04070 */
[----:B------:R-:W-:-:S04]  /*1500*/  IMAD.HI.U32 R7, R3, R33, RZ ;  /* 0x0000002103077227 */ /* 0x000fc800078e00ff */
[----:B------:R-:W-:Y:S02]  /*1510*/  IMAD.MOV R7, RZ, RZ, -R7 ;  /* 0x000000ffff077224 */ /* 0x000fe400078e0a07 */
[--C-:B------:R-:W-:Y:S02]  /*1520*/  @!P3 IMAD.IADD R49, R49, 0x1, -R0.reuse ;  /* 0x000000013131b824 */ /* 0x100fe400078e0a00 */
[C---:B------:R-:W-:Y:S02]  /*1530*/  IMAD R33, R0.reuse, R7, R33 ;  /* 0x0000000700217224 */ /* 0x040fe400078e0221 */
[C---:B------:R-:W-:Y:S02]  /*1540*/  IMAD R39, R0.reuse, R9, R39 ;  /* 0x0000000900277224 */ /* 0x040fe400078e0227 */
[----:B------:R-:W-:Y:S01]  /*1550*/  @!P5 IMAD.MOV R49, RZ, RZ, -R49 ;  /* 0x000000ffff31d224 */ /* 0x000fe200078e0a31 */
[----:B------:R-:W-:Y:S01]  /*1560*/  ISETP.GT.U32.AND P5, PT, R0, R33, PT ;  /* 0x000000210000720c */ /* 0x000fe20003fa4070 */
[----:B------:R-:W-:Y:S01]  /*1570*/  @!P4 IMAD.MOV R35, RZ, RZ, -R35 ;  /* 0x000000ffff23c224 */ /* 0x000fe200078e0a23 */
[----:B------:R-:W-:Y:S01]  /*1580*/  ISETP.GE.AND P4, PT, R12, RZ, PT ;  /* 0x000000ff0c00720c */ /* 0x000fe20003f86270 */
[----:B------:R-:W-:Y:S01]  /*1590*/  @!P0 IMAD.IADD R38, R38, 0x1, -R0 ;  /* 0x0000000126268824 */ /* 0x000fe200078e0a00 */
[----:B------:R-:W-:Y:S01]  /*15a0*/  LOP3.LUT R12, R2, 0x38, RZ, 0xfc, !PT ;  /* 0x00000038020c7812 */ /* 0x000fe200078efcff */
[----:B------:R-:W-:Y:S01]  /*15b0*/  @!P2 IMAD.MOV R31, RZ, RZ, -R31 ;  /* 0x000000ffff1fa224 */ /* 0x000fe200078e0a1f */
[C---:B------:R-:W-:Y:S01]  /*15c0*/  ISETP.GT.U32.AND P3, PT, R0.reuse, R39, PT ;  /* 0x000000270000720c */ /* 0x040fe20003f64070 */
[C---:B------:R-:W-:Y:S01]  /*15d0*/  VIADD R13, R5.reuse, 0x3c ;  /* 0x0000003c050d7836 */ /* 0x040fe20000000000 */
[----:B------:R-:W-:Y:S01]  /*15e0*/  IABS R51, R12 ;  /* 0x0000000c00337213 */ /* 0x000fe20000000000 */
[----:B------:R-:W-:Y:S01]  /*15f0*/  VIADD R26, R5, 0x7c ;  /* 0x0000007c051a7836 */ /* 0x000fe20000000000 */
[----:B------:R-:W-:-:S02]  /*1600*/  ISETP.GT.U32.AND P0, PT, R0, R38, PT ;  /* 0x000000260000720c */ /* 0x000fc40003f04070 */
[----:B------:R-:W-:Y:S01]  /*1610*/  ISETP.GE.AND P2, PT, R11, RZ, PT ;  /* 0x000000ff0b00720c */ /* 0x000fe20003f46270 */
[----:B------:R-:W-:Y:S01]  /*1620*/  IMAD.HI.U32 R9, R3, R51, RZ ;  /* 0x0000003303097227 */ /* 0x000fe200078e00ff */
[----:B------:R-:W-:Y:S02]  /*1630*/  LOP3.LUT R11, R2, 0x34, RZ, 0xfc, !PT ;  /* 0x00000034020b7812 */ /* 0x000fe400078efcff */
[----:B------:R-:W-:Y:S01]  /*1640*/  IABS R43, R13 ;  /* 0x0000000d002b7213 */ /* 0x000fe20000000000 */
[--C-:B------:R-:W-:Y:S01]  /*1650*/  @!P5 IMAD.IADD R33, R33, 0x1, -R0.reuse ;  /* 0x000000012121d824 */ /* 0x100fe200078e0a00 */
[----:B------:R-:W-:Y:S01]  /*1660*/  IABS R45, R11 ;  /* 0x0000000b002d7213 */ /* 0x000fe20000000000 */
[----:B------:R-:W-:Y:S01]  /*1670*/  IMAD.MOV R9, RZ, RZ, -R9 ;  /* 0x000000ffff097224 */ /* 0x000fe200078e0a09 */
[----:B------:R-:W-:Y:S01]  /*1680*/  IABS R19, R26 ;  /* 0x0000001a00137213 */ /* 0x000fe20000000000 */
[--C-:B------:R-:W-:Y:S01]  /*1690*/  @!P3 IMAD.IADD R39, R39, 0x1, -R0.reuse ;  /* 0x000000012727b824 */ /* 0x100fe200078e0a00 */
[----:B------:R-:W-:Y:S01]  /*16a0*/  ISETP.GT.U32.AND P5, PT, R0, R33, PT ;  /* 0x000000210000720c */ /* 0x000fe20003fa4070 */
[----:B------:R-:W-:Y:S01]  /*16b0*/  @!P0 IMAD.IADD R38, R38, 0x1, -R0 ;  /* 0x0000000126268824 */ /* 0x000fe200078e0a00 */
[----:B------:R-:W-:Y:S01]  /*16c0*/  ISETP.GE.AND P0, PT, R11, RZ, PT ;  /* 0x000000ff0b00720c */ /* 0x000fe20003f06270 */
[C---:B------:R-:W-:Y:S01]  /*16d0*/  IMAD R51, R0.reuse, R9, R51 ;  /* 0x0000000900337224 */ /* 0x040fe200078e0233 */
[----:B------:R-:W-:Y:S01]  /*16e0*/  ISETP.GT.U32.AND P3, PT, R0, R39, PT ;  /* 0x000000270000720c */ /* 0x000fe20003f64070 */
[----:B------:R-:W-:Y:S01]  /*16f0*/  IMAD.HI.U32 R7, R3, R45, RZ ;  /* 0x0000002d03077227 */ /* 0x000fe200078e00ff */
[----:B------:R-:W-:-:S03]  /*1700*/  LOP3.LUT R11, R2, 0x44, RZ, 0xfc, !PT ;  /* 0x00000044020b7812 */ /* 0x000fc600078efcff */
[----:B------:R-:W-:Y:S01]  /*1710*/  IMAD.HI.U32 R9, R3, R36, RZ ;  /* 0x0000002403097227 */ /* 0x000fe200078e00ff */
[----:B------:R-:W-:-:S03]  /*1720*/  IABS R30, R11 ;  /* 0x0000000b001e7213 */ /* 0x000fc60000000000 */
[----:B------:R-:W-:Y:S01]  /*1730*/  @!P6 IMAD.MOV R38, RZ, RZ, -R38 ;  /* 0x000000ffff26e224 */ /* 0x000fe200078e0a26 */
[C---:B------:R-:W-:Y:S01]  /*1740*/  ISETP.GT.U32.AND P6, PT, R0.reuse, R51, PT ;  /* 0x000000330000720c */ /* 0x040fe20003fc4070 */
[----:B------:R-:W-:Y:S02]  /*1750*/  IMAD.MOV R7, RZ, RZ, -R7 ;  /* 0x000000ffff077224 */ /* 0x000fe400078e0a07 */
[----:B------:R-:W-:Y:S02]  /*1760*/  IMAD.MOV R9, RZ, RZ, -R9 ;  /* 0x000000ffff097224 */ /* 0x000fe400078e0a09 */
[----:B------:R-:W-:Y:S02]  /*1770*/  IMAD R45, R0, R7, R45 ;  /* 0x00000007002d7224 */ /* 0x000fe400078e022d */
[----:B------:R-:W-:-:S04]  /*1780*/  IMAD.HI.U32 R7, R3, R43, RZ ;  /* 0x0000002b03077227 */ /* 0x000fc800078e00ff */
[C---:B------:R-:W-:Y:S02]  /*1790*/  IMAD R36, R0.reuse, R9, R36 ;  /* 0x0000000900247224 */ /* 0x040fe400078e0224 */
[--C-:B------:R-:W-:Y:S02]  /*17a0*/  @!P5 IMAD.IADD R33, R33, 0x1, -R0.reuse ;  /* 0x000000012121d824 */ /* 0x100fe400078e0a00 */
[----:B------:R-:W-:Y:S02]  /*17b0*/  IMAD.MOV R7, RZ, RZ, -R7 ;  /* 0x000000ffff077224 */ /* 0x000fe400078e0a07 */
[--C-:B------:R-:W-:Y:S01]  /*17c0*/  @!P3 IMAD.IADD R39, R39, 0x1, -R0.reuse ;  /* 0x000000012727b824 */ /* 0x100fe200078e0a00 */
[C---:B------:R-:W-:Y:S01]  /*17d0*/  ISETP.GT.U32.AND P3, PT, R0.reuse, R45, PT ;  /* 0x0000002d0000720c */ /* 0x040fe20003f64070 */
[----:B------:R-:W-:Y:S01]  /*17e0*/  @!P4 IMAD.MOV R33, RZ, RZ, -R33 ;  /* 0x000000ffff21c224 */ /* 0x000fe200078e0a21 */
[----:B------:R-:W-:Y:S01]  /*17f0*/  ISETP.GT.U32.AND P4, PT, R0, R36, PT ;  /* 0x000000240000720c */ /* 0x000fe20003f84070 */
[----:B------:R-:W-:-:S02]  /*1800*/  @!P6 IMAD.IADD R51, R51, 0x1, -R0 ;  /* 0x000000013333e824 */ /* 0x000fc400078e0a00 */
[----:B------:R-:W-:Y:S02]  /*1810*/  IMAD R43, R0, R7, R43 ;  /* 0x00000007002b7224 */ /* 0x000fe400078e022b */
[----:B------:R-:W-:Y:S01]  /*1820*/  @!P2 IMAD.MOV R39, RZ, RZ, -R39 ;  /* 0x000000ffff27a224 */ /* 0x000fe200078e0a27 */
[----:B------:R-:W-:Y:S01]  /*1830*/  ISETP.GE.AND P2, PT, R12, RZ, PT ;  /* 0x000000ff0c00720c */ /* 0x000fe20003f46270 */
[----:B------:R-:W-:Y:S01]  /*1840*/  IMAD.HI.U32 R7, R3, R30, RZ ;  /* 0x0000001e03077227 */ /* 0x000fe200078e00ff */
[----:B------:R-:W-:Y:S02]  /*1850*/  LOP3.LUT R12, R2, 0x48, RZ, 0xfc, !PT ;  /* 0x00000048020c7812 */ /* 0x000fe400078efcff */
[C---:B------:R-:W-:Y:S01]  /*1860*/  ISETP.GT.U32.AND P6, PT, R0.reuse, R51, PT ;  /* 0x000000330000720c */ /* 0x040fe20003fc4070 */
[----:B------:R-:W-:Y:S01]  /*1870*/  IMAD.MOV R7, RZ, RZ, -R7 ;  /* 0x000000ffff077224 */ /* 0x000fe200078e0a07 */
[----:B------:R-:W-:Y:S01]  /*1880*/  ISETP.GT.U32.AND P5, PT, R0, R43, PT ;  /* 0x0000002b0000720c */ /* 0x000fe20003fa4070 */
[----:B------:R-:W-:Y:S01]  /*1890*/  @!P4 IMAD.IADD R36, R36, 0x1, -R0 ;  /* 0x000000012424c824 */ /* 0x000fe200078e0a00 */
[----:B------:R-:W-:Y:S01]  /*18a0*/  IABS R41, R12 ;  /* 0x0000000c00297213 */ /* 0x000fe20000000000 */
[----:B------:R-:W-:-:S02]  /*18b0*/  IMAD R30, R0, R7, R30 ;  /* 0x00000007001e7224 */ /* 0x000fc400078e021e */
[----:B------:R-:W-:Y:S01]  /*18c0*/  @!P3 IMAD.IADD R45, R45, 0x1, -R0 ;  /* 0x000000012d2db824 */ /* 0x000fe200078e0a00 */
[----:B------:R-:W-:Y:S01]  /*18d0*/  ISETP.GT.U32.AND P4, PT, R0, R36, PT ;  /* 0x000000240000720c */ /* 0x000fe20003f84070 */
[----:B------:R-:W-:-:S03]  /*18e0*/  IMAD.HI.U32 R7, R3, R41, RZ ;  /* 0x0000002903077227 */ /* 0x000fc600078e00ff */
[C---:B------:R-:W-:Y:S01]  /*18f0*/  ISETP.GT.U32.AND P3, PT, R0.reuse, R45, PT ;  /* 0x0000002d0000720c */ /* 0x040fe20003f64070 */
[----:B------:R-:W-:Y:S02]  /*1900*/  IMAD.MOV R9, RZ, RZ, -R7 ;  /* 0x000000ffff097224 */ /* 0x000fe400078e0a07 */
[----:B------:R-:W-:Y:S01]  /*1910*/  @!P6 IMAD.IADD R51, R51, 0x1, -R0 ;  /* 0x000000013333e824 */ /* 0x000fe200078e0a00 */
[----:B------:R-:W-:Y:S01]  /*1920*/  ISETP.GT.U32.AND P6, PT, R0, R30, PT ;  /* 0x0000001e0000720c */ /* 0x000fe20003fc4070 */
[----:B------:R-:W-:-:S04]  /*1930*/  IMAD.HI.U32 R7, R3, R44, RZ ;  /* 0x0000002c03077227 */ /* 0x000fc800078e00ff */
[--C-:B------:R-:W-:Y:S02]  /*1940*/  @!P5 IMAD.IADD R43, R43, 0x1, -R0.reuse ;  /* 0x000000012b2bd824 */ /* 0x100fe400078e0a00 */
[----:B------:R-:W-:Y:S02]  /*1950*/  IMAD.MOV R7, RZ, RZ, -R7 ;  /* 0x000000ffff077224 */ /* 0x000fe400078e0a07 */
[----:B------:R-:W-:Y:S01]  /*1960*/  @!P4 IMAD.IADD R36, R36, 0x1, -R0 ;  /* 0x000000012424c824 */ /* 0x000fe200078e0a00 */
[C---:B------:R-:W-:Y:S01]  /*1970*/  ISETP.GT.U32.AND P5, PT, R0.reuse, R43, PT ;  /* 0x0000002b0000720c */ /* 0x040fe20003fa4070 */
[----:B------:R-:W-:Y:S02]  /*1980*/  IMAD R44, R0, R7, R44 ;  /* 0x00000007002c7224 */ /* 0x000fe400078e022c */
[--C-:B------:R-:W-:Y:S01]  /*1990*/  @!P6 IMAD.IADD R30, R30, 0x1, -R0.reuse ;  /* 0x000000011e1ee824 */ /* 0x100fe200078e0a00 */
[----:B------:R-:W-:Y:S01]  /*19a0*/  ISETP.GE.AND P6, PT, R11, RZ, PT ;  /* 0x000000ff0b00720c */ /* 0x000fe20003fc6270 */
[C---:B------:R-:W-:Y:S01]  /*19b0*/  IMAD R41, R0.reuse, R9, R41 ;  /* 0x0000000900297224 */ /* 0x040fe200078e0229 */
[----:B------:R-:W-:Y:S01]  /*19c0*/  ISETP.GT.U32.AND P4, PT, R0, R44, PT ;  /* 0x0000002c0000720c */ /* 0x000fe20003f84070 */
[----:B------:R-:W-:Y:S01]  /*19d0*/  @!P2 IMAD.MOV R51, RZ, RZ, -R51 ;  /* 0x000000ffff33a224 */ /* 0x000fe200078e0a33 */
[----:B------:R-:W-:Y:S01]  /*19e0*/  LOP3.LUT R11, R2, 0x50, RZ, 0xfc, !PT ;  /* 0x00000050020b7812 */ /* 0x000fe200078efcff */
[----:B------:R-:W-:Y:S01]  /*19f0*/  @!P3 IMAD.IADD R45, R45, 0x1, -R0 ;  /* 0x000000012d2db824 */ /* 0x000fe200078e0a00 */
[----:B------:R-:W-:-:S02]  /*1a00*/  ISETP.GT.U32.AND P2, PT, R0, R30, PT ;  /* 0x0000001e0000720c */ /* 0x000fc40003f44070 */
[----:B------:R-:W-:Y:S01]  /*1a10*/  IABS R46, R11 ;  /* 0x0000000b002e7213 */ /* 0x000fe20000000000 */
[--C-:B------:R-:W-:Y:S01]  /*1a20*/  @!P5 IMAD.IADD R43, R43, 0x1, -R0.reuse ;  /* 0x000000012b2bd824 */ /* 0x100fe200078e0a00 */
[----:B------:R-:W-:Y:S01]  /*1a30*/  ISETP.GT.U32.AND P5, PT, R0, R41, PT ;  /* 0x000000290000720c */ /* 0x000fe20003fa4070 */
[----:B------:R-:W-:Y:S01]  /*1a40*/  @!P0 IMAD.MOV R45, RZ, RZ, -R45 ;  /* 0x000000ffff2d8224 */ /* 0x000fe200078e0a2d */
[----:B------:R-:W-:Y:S01]  /*1a50*/  ISETP.GE.AND P3, PT, R13, RZ, PT ;  /* 0x000000ff0d00720c */ /* 0x000fe20003f66270 */
[C---:B------:R-:W-:Y:S01]  /*1a60*/  IMAD.HI.U32 R7, R3.reuse, R46, RZ ;  /* 0x0000002e03077227 */ /* 0x040fe200078e00ff */
[----:B------:R-:W-:Y:S02]  /*1a70*/  LOP3.LUT R13, R2, 0x54, RZ, 0xfc, !PT ;  /* 0x00000054020d7812 */ /* 0x000fe400078efcff */
[----:B------:R-:W-:Y:S01]  /*1a80*/  ISETP.GE.AND P0, PT, R14, RZ, PT ;  /* 0x000000ff0e00720c */ /* 0x000fe20003f06270 */
[--C-:B------:R-:W-:Y:S01]  /*1a90*/  @!P4 IMAD.IADD R44, R44, 0x1, -R0.reuse ;  /* 0x000000012c2cc824 */ /* 0x100fe200078e0a00 */
[----:B------:R-:W-:Y:S01]  /*1aa0*/  IABS R32, R13 ;  /* 0x0000000d00207213 */ /* 0x000fe20000000000 */
[----:B------:R-:W-:Y:S01]  /*1ab0*/  IMAD.MOV R7, RZ, RZ, -R7 ;  /* 0x000000ffff077224 */ /* 0x000fe200078e0a07 */
[----:B------:R-:W-:Y:S01]  /*1ac0*/  LOP3.LUT R14, R2, 0x64, RZ, 0xfc, !PT ;  /* 0x00000064020e7812 */ /* 0x000fe200078efcff */
[----:B------:R-:W-:Y:S01]  /*1ad0*/  @!P2 IMAD.IADD R30, R30, 0x1, -R0 ;  /* 0x000000011e1ea824 */ /* 0x000fe200078e0a00 */
[----:B------:R-:W-:Y:S01]  /*1ae0*/  ISETP.GT.U32.AND P4, PT, R0, R44, PT ;  /* 0x0000002c0000720c */ /* 0x000fe20003f84070 */
[----:B------:R-:W-:Y:S01]  /*1af0*/  IMAD.HI.U32 R9, R3, R32, RZ ;  /* 0x0000002003097227 */ /* 0x000fe200078e00ff */
[----:B-1----:R-:W-:-:S02]  /*1b00*/  IABS R16, R14 ;  /* 0x0000000e00107213 */ /* 0x002fc40000000000 */
[----:B------:R-:W-:Y:S01]  /*1b10*/  ISETP.GE.AND P2, PT, R15, RZ, PT ;  /* 0x000000ff0f00720c */ /* 0x000fe20003f46270 */
[----:B------:R-:W-:Y:S01]  /*1b20*/  @!P5 IMAD.IADD R41, R41, 0x1, -R0 ;  /* 0x000000012929d824 */ /* 0x000fe200078e0a00 */
[----:B------:R-:W-:Y:S01]  /*1b30*/  ISETP.GE.AND P5, PT, R12, RZ, PT ;  /* 0x000000ff0c00720c */ /* 0x000fe20003fa6270 */
[----:B------:R-:W-:Y:S01]  /*1b40*/  IMAD R46, R0, R7, R46 ;  /* 0x00000007002e7224 */ /* 0x000fe200078e022e */
[C---:B------:R-:W-:Y:S01]  /*1b50*/  LOP3.LUT R7, R2.reuse, 0x58, RZ, 0xfc, !PT ;  /* 0x0000005802077812 */ /* 0x040fe200078efcff */
[----:B------:R-:W-:Y:S01]  /*1b60*/  IMAD.MOV R9, RZ, RZ, -R9 ;  /* 0x000000ffff097224 */ /* 0x000fe200078e0a09 */
[----:B------:R-:W-:Y:S01]  /*1b70*/  LOP3.LUT R12, R2, 0x60, RZ, 0xfc, !PT ;  /* 0x00000060020c7812 */ /* 0x000fe200078efcff */
[----:B------:R-:W-:Y:S01]  /*1b80*/  @!P3 IMAD.MOV R43, RZ, RZ, -R43 ;  /* 0x000000ffff2bb224 */ /* 0x000fe200078e0a2b */
[C---:B------:R-:W-:Y:S01]  /*1b90*/  ISETP.GT.U32.AND P3, PT, R0.reuse, R41, PT ;  /* 0x000000290000720c */ /* 0x040fe20003f64070 */
[----:B------:R-:W-:Y:S01]  /*1ba0*/  @!P6 IMAD.MOV R30, RZ, RZ, -R30 ;  /* 0x000000ffff1ee224 */ /* 0x000fe200078e0a1e */
[C---:B------:R-:W-:Y:S01]  /*1bb0*/  ISETP.GT.U32.AND P6, PT, R0.reuse, R46, PT ;  /* 0x0000002e0000720c */ /* 0x040fe20003fc4070 */
[----:B------:R-:W-:Y:S01]  /*1bc0*/  IMAD R32, R0, R9, R32 ;  /* 0x0000000900207224 */ /* 0x000fe200078e0220 */
[----:B------:R-:W-:Y:S01]  /*1bd0*/  IABS R50, R7 ;  /* 0x0000000700327213 */ /* 0x000fe20000000000 */
[----:B------:R-:W-:Y:S01]  /*1be0*/  @!P4 IMAD.IADD R44, R44, 0x1, -R0 ;  /* 0x000000012c2cc824 */ /* 0x000fe200078e0a00 */
[----:B------:R-:W-:Y:S01]  /*1bf0*/  IABS R28, R12 ;  /* 0x0000000c001c7213 */ /* 0x000fe20000000000 */
[----:B------:R-:W-:Y:S01]  /*1c00*/  @!P0 IMAD.MOV R36, RZ, RZ, -R36 ;  /* 0x000000ffff248224 */ /* 0x000fe200078e0a24 */
[----:B------:R-:W-:Y:S01]  /*1c10*/  ISETP.GT.U32.AND P4, PT, R0, R32, PT ;  /* 0x000000200000720c */ /* 0x000fe20003f84070 */
[----:B------:R-:W-:Y:S01]  /*1c20*/  @!P2 IMAD.MOV R44, RZ, RZ, -R44 ;  /* 0x000000ffff2ca224 */ /* 0x000fe200078e0a2c */
[----:B------:R-:W-:Y:S01]  /*1c30*/  LOP3.LUT R15, R2, 0x68, RZ, 0xfc, !PT ;  /* 0x00000068020f7812 */ /* 0x000fe200078efcff */
[----:B------:R-:W-:Y:S01]  /*1c40*/  IMAD.HI.U32 R9, R3, R28, RZ ;  /* 0x0000001c03097227 */ /* 0x000fe200078e00ff */
[----:B------:R-:W-:-:S02]  /*1c50*/  ISETP.GE.AND P0, PT, R11, RZ, PT ;  /* 0x000000ff0b00720c */ /* 0x000fc40003f06270 */
[----:B------:R-:W-:Y:S01]  /*1c60*/  IABS R18, R15 ;  /* 0x0000000f00127213 */ /* 0x000fe20000000000 */
[--C-:B------:R-:W-:Y:S01]  /*1c70*/  @!P3 IMAD.IADD R41, R41, 0x1, -R0.reuse ;  /* 0x000000012929b824 */ /* 0x100fe200078e0a00 */
[----:B------:R-:W-:Y:S01]  /*1c80*/  ISETP.GE.AND P3, PT, R13, RZ, PT ;  /* 0x000000ff0d00720c */ /* 0x000fe20003f66270 */
[----:B------:R-:W-:Y:S02]  /*1c90*/  @!P6 IMAD.IADD R46, R46, 0x1, -R0 ;  /* 0x000000012e2ee824 */ /* 0x000fe400078e0a00 */
[----:B------:R-:W-:Y:S01]  /*1ca0*/  @!P5 IMAD.MOV R41, RZ, RZ, -R41 ;  /* 0x000000ffff29d224 */ /* 0x000fe200078e0a29 */
[----:B------:R-:W-:Y:S01]  /*1cb0*/  ISETP.GE.AND P5, PT, R7, RZ, PT ;  /* 0x000000ff0700720c */ /* 0x000fe20003fa6270 */
[----:B------:R-:W-:Y:S01]  /*1cc0*/  IMAD.HI.U32 R7, R3, R50, RZ ;  /* 0x0000003203077227 */ /* 0x000fe200078e00ff */
[----:B------:R-:W-:-:S03]  /*1cd0*/  ISETP.GT.U32.AND P6, PT, R0, R46, PT ;  /* 0x0000002e0000720c */ /* 0x000fc60003fc4070 */
[----:B------:R-:W-:Y:S02]  /*1ce0*/  @!P4 IMAD.IADD R32, R32, 0x1, -R0 ;  /* 0x000000012020c824 */ /* 0x000fe400078e0a00 */
[----:B------:R-:W-:Y:S02]  /*1cf0*/  IMAD.MOV R7, RZ, RZ, -R7 ;  /* 0x000000ffff077224 */ /* 0x000fe400078e0a07 */
[----:B------:R-:W-:Y:S01]  /*1d00*/  IMAD.MOV R13, RZ, RZ, -R9 ;  /* 0x000000ffff0d7224 */ /* 0x000fe200078e0a09 */
[C---:B------:R-:W-:Y:S01]  /*1d10*/  ISETP.GT.U32.AND P4, PT, R0.reuse, R32, PT ;  /* 0x000000200000720c */ /* 0x040fe20003f84070 */
[C---:B------:R-:W-:Y:S02]  /*1d20*/  IMAD R50, R0.reuse, R7, R50 ;  /* 0x0000000700327224 */ /* 0x040fe400078e0232 */
[----:B------:R-:W-:Y:S01]  /*1d30*/  IMAD R28, R0, R13, R28 ;  /* 0x0000000d001c7224 */ /* 0x000fe200078e021c */
[----:B------:R-:W-:Y:S01]  /*1d40*/  IABS R13, R27 ;  /* 0x0000001b000d7213 */ /* 0x000fe20000000000 */
[----:B------:R-:W-:Y:S01]  /*1d50*/  @!P6 IMAD.IADD R46, R46, 0x1, -R0 ;  /* 0x000000012e2ee824 */ /* 0x000fe200078e0a00 */
[----:B------:R-:W-:Y:S01]  /*1d60*/  ISETP.GT.U32.AND P6, PT, R0, R50, PT ;  /* 0x000000320000720c */ /* 0x000fe20003fc4070 */
[----:B------:R-:W-:-:S04]  /*1d70*/  IMAD.HI.U32 R9, R3, R16, RZ ;  /* 0x0000001003097227 */ /* 0x000fc800078e00ff */
[----:B------:R-:W-:Y:S02]  /*1d80*/  IMAD.MOV R9, RZ, RZ, -R9 ;  /* 0x000000ffff097224 */ /* 0x000fe400078e0a09 */
[----:B------:R-:W-:Y:S01]  /*1d90*/  @!P4 IMAD.IADD R32, R32, 0x1, -R0 ;  /* 0x000000012020c824 */ /* 0x000fe200078e0a00 */
[----:B------:R-:W-:Y:S01]  /*1da0*/  ISETP.GT.U32.AND P4, PT, R0, R28, PT ;  /* 0x0000001c0000720c */ /* 0x000fe20003f84070 */
[----:B------:R-:W-:-:S04]  /*1db0*/  IMAD.HI.U32 R7, R3, R37, RZ ;  /* 0x0000002503077227 */ /* 0x000fc800078e00ff */
[----:B------:R-:W-:Y:S02]  /*1dc0*/  @!P6 IMAD.IADD R50, R50, 0x1, -R0 ;  /* 0x000000013232e824 */ /* 0x000fe400078e0a00 */
[----:B------:R-:W-:-:S03]  /*1dd0*/  IMAD.HI.U32 R11, R3, R18, RZ ;  /* 0x00000012030b7227 */ /* 0x000fc600078e00ff */
[C---:B------:R-:W-:Y:S01]  /*1de0*/  ISETP.GT.U32.AND P6, PT, R0.reuse, R50, PT ;  /* 0x000000320000720c */ /* 0x040fe20003fc4070 */
[----:B------:R-:W-:Y:S02]  /*1df0*/  IMAD R16, R0, R9, R16 ;  /* 0x0000000900107224 */ /* 0x000fe400078e0210 */
[----:B------:R-:W-:Y:S02]  /*1e00*/  @!P4 IMAD.IADD R28, R28, 0x1, -R0 ;  /* 0x000000011c1cc824 */ /* 0x000fe400078e0a00 */
[----:B------:R-:W-:Y:S02]  /*1e10*/  IMAD.MOV R7, RZ, RZ, -R7 ;  /* 0x000000ffff077224 */ /* 0x000fe400078e0a07 */
[----:B------:R-:W-:Y:S01]  /*1e20*/  IMAD.MOV R11, RZ, RZ, -R11 ;  /* 0x000000ffff0b7224 */ /* 0x000fe200078e0a0b */
[C---:B------:R-:W-:Y:S01]  /*1e30*/  ISETP.GT.U32.AND P4, PT, R0.reuse, R28, PT ;  /* 0x0000001c0000720c */ /* 0x040fe20003f84070 */
[----:B------:R-:W-:Y:S02]  /*1e40*/  IMAD R37, R0, R7, R37 ;  /* 0x0000000700257224 */ /* 0x000fe400078e0225 */
[----:B------:R-:W-:-:S04]  /*1e50*/  IMAD.HI.U32 R7, R3, R22, RZ ;  /* 0x0000001603077227 */ /* 0x000fc800078e00ff */
[----:B------:R-:W-:Y:S01]  /*1e60*/  @!P6 IMAD.IADD R50, R50, 0x1, -R0 ;  /* 0x000000013232e824 */ /* 0x000fe200078e0a00 */
[C---:B------:R-:W-:Y:S01]  /*1e70*/  ISETP.GT.U32.AND P6, PT, R0.reuse, R16, PT ;  /* 0x000000100000720c */ /* 0x040fe20003fc4070 */
[----:B------:R-:W-:Y:S02]  /*1e80*/  IMAD R18, R0, R11, R18 ;  /* 0x0000000b00127224 */ /* 0x000fe400078e0212 */
[----:B------:R-:W-:Y:S02]  /*1e90*/  IMAD.MOV R7, RZ, RZ, -R7 ;  /* 0x000000ffff077224 */ /* 0x000fe400078e0a07 */
[----:B------:R-:W-:Y:S01]  /*1ea0*/  @!P4 IMAD.IADD R28, R28, 0x1, -R0 ;  /* 0x000000011c1cc824 */ /* 0x000fe200078e0a00 */
[----:B------:R-:W-:Y:S01]  /*1eb0*/  ISETP.GT.U32.AND P4, PT, R0, R18, PT ;  /* 0x000000120000720c */ /* 0x000fe20003f84070 */
[----:B------:R-:W-:-:S04]  /*1ec0*/  IMAD.HI.U32 R9, R3, R17, RZ ;  /* 0x0000001103097227 */ /* 0x000fc800078e00ff */
[----:B------:R-:W-:Y:S02]  /*1ed0*/  IMAD R22, R0, R7, R22 ;  /* 0x0000000700167224 */ /* 0x000fe400078e0216 */
[----:B------:R-:W-:Y:S02]  /*1ee0*/  IMAD.MOV R9, RZ, RZ, -R9 ;  /* 0x000000ffff097224 */ /* 0x000fe400078e0a09 */
[--C-:B------:R-:W-:Y:S01]  /*1ef0*/  @!P6 IMAD.IADD R16, R16, 0x1, -R0.reuse ;  /* 0x000000011010e824 */ /* 0x100fe200078e0a00 */
[C---:B------:R-:W-:Y:S01]  /*1f00*/  ISETP.GT.U32.AND P6, PT, R0.reuse, R22, PT ;  /* 0x000000160000720c */ /* 0x040fe20003fc4070 */
[----:B------:R-:W-:Y:S02]  /*1f10*/  IMAD R17, R0, R9, R17 ;  /* 0x0000000900117224 */ /* 0x000fe400078e0211 */
[----:B------:R-:W-:Y:S02]  /*1f20*/  @!P4 IMAD.IADD R18, R18, 0x1, -R0 ;  /* 0x000000011212c824 */ /* 0x000fe400078e0a00 */
[----:B------:R-:W-:Y:S01]  /*1f30*/  IMAD.HI.U32 R11, R3, R21, RZ ;  /* 0x00000015030b7227 */ /* 0x000fe200078e00ff */
[----:B------:R-:W-:-:S03]  /*1f40*/  ISETP.GT.U32.AND P4, PT, R0, R17, PT ;  /* 0x000000110000720c */ /* 0x000fc60003f84070 */
[----:B------:R-:W-:Y:S02]  /*1f50*/  IMAD.MOV R11, RZ, RZ, -R11 ;  /* 0x000000ffff0b7224 */ /* 0x000fe400078e0a0b */
[----:B------:R-:W-:Y:S01]  /*1f60*/  @!P0 IMAD.MOV R46, RZ, RZ, -R46 ;  /* 0x000000ffff2e8224 */ /* 0x000fe200078e0a2e */
[----:B------:R-:W-:Y:S01]  /*1f70*/  ISETP.GT.U32.AND P0, PT, R0, R18, PT ;  /* 0x000000120000720c */ /* 0x000fe20003f04070 */
[----:B------:R-:W-:Y:S01]  /*1f80*/  @!P6 IMAD.IADD R22, R22, 0x1, -R0 ;  /* 0x000000011616e824 */ /* 0x000fe200078e0a00 */
[C---:B------:R-:W-:Y:S01]  /*1f90*/  ISETP.GT.U32.AND P6, PT, R0.reuse, R37, PT ;  /* 0x000000250000720c */ /* 0x040fe20003fc4070 */
[C---:B------:R-:W-:Y:S02]  /*1fa0*/  IMAD R21, R0.reuse, R11, R21 ;  /* 0x0000000b00157224 */ /* 0x040fe400078e0215 */
[----:B------:R-:W-:Y:S01]  /*1fb0*/  IMAD.HI.U32 R7, R3, R13, RZ ;  /* 0x0000000d03077227 */ /* 0x000fe200078e00ff */
[----:B------:R-:W-:-:S03]  /*1fc0*/  ISETP.GT.U32.AND P2, PT, R0, R22, PT ;  /* 0x000000160000720c */ /* 0x000fc60003f44070 */
[----:B------:R-:W-:Y:S01]  /*1fd0*/  @!P4 IMAD.IADD R17, R17, 0x1, -R0 ;  /* 0x000000011111c824 */ /* 0x000fe200078e0a00 */
[----:B------:R-:W-:Y:S01]  /*1fe0*/  ISETP.GT.U32.AND P4, PT, R0, R16, PT ;  /* 0x000000100000720c */ /* 0x000fe20003f84070 */
[----:B------:R-:W-:-:S04]  /*1ff0*/  IMAD.HI.U32 R9, R3, R19, RZ ;  /* 0x0000001303097227 */ /* 0x000fc800078e00ff */
[----:B------:R-:W-:Y:S01]  /*2000*/  VIADD R11, R5, 0x5c ;  /* 0x0000005c050b7836 */ /* 0x000fe20000000000 */
[----:B------:R-:W-:Y:S01]  /*2010*/  SHF.R.S32.HI R5, RZ, 0x6, R53 ;  /* 0x00000006ff057819 */ /* 0x000fe20000011435 */
[----:B------:R-:W-:Y:S01]  /*2020*/  @!P3 IMAD.MOV R32, RZ, RZ, -R32 ;  /* 0x000000ffff20b224 */ /* 0x000fe200078e0a20 */
[C---:B------:R-:W-:Y:S01]  /*2030*/  ISETP.GT.U32.AND P3, PT, R0.reuse, R17, PT ;  /* 0x000000110000720c */ /* 0x040fe20003f64070 */
[----:B------:R-:W-:Y:S01]  /*2040*/  IMAD.MOV R7, RZ, RZ, -R7 ;  /* 0x000000ffff077224 */ /* 0x000fe200078e0a07 */
[----:B------:R-:W-:Y:S01]  /*2050*/  IABS R20, R11 ;  /* 0x0000000b00147213 */ /* 0x000fe20000000000 */
[----:B------:R-:W-:Y:S01]  /*2060*/  IMAD.MOV R9, RZ, RZ, -R9 ;  /* 0x000000ffff097224 */ /* 0x000fe200078e0a09 */
[----:B------:R-:W-:Y:S01]  /*2070*/  SGXT R5, R5, 0x1 ;  /* 0x000000010505781a */ /* 0x000fe20000000200 */
[----:B------:R-:W-:Y:S02]  /*2080*/  @!P6 IMAD.IADD R37, R37, 0x1, -R0 ;  /* 0x000000012525e824 */ /* 0x000fe400078e0a00 */
[----:B------:R-:W-:-:S02]  /*2090*/  IMAD R13, R0, R7, R13 ;  /* 0x00000007000d7224 */ /* 0x000fc400078e020d */
[C---:B------:R-:W-:Y:S01]  /*20a0*/  IMAD R19, R0.reuse, R9, R19 ;  /* 0x0000000900137224 */ /* 0x040fe200078e0213 */
[C---:B------:R-:W-:Y:S01]  /*20b0*/  ISETP.GT.U32.AND P6, PT, R0.reuse, R37, PT ;  /* 0x000000250000720c */ /* 0x040fe20003fc4070 */
[----:B------:R-:W-:Y:S01]  /*20c0*/  IMAD.HI.U32 R3, R3, R20, RZ ;  /* 0x0000001403037227 */ /* 0x000fe200078e00ff */
[----:B------:R-:W0:Y:S03]  /*20d0*/  LDS R7, [UR9] ;  /* 0x00000009ff077984 */ /* 0x000e260008000800 */
[----:B------:R-:W-:Y:S01]  /*20e0*/  @!P5 IMAD.MOV R50, RZ, RZ, -R50 ;  /* 0x000000ffff32d224 */ /* 0x000fe200078e0a32 */
[----:B------:R-:W-:Y:S01]  /*20f0*/  ISETP.GT.U32.AND P5, PT, R0, R21, PT ;  /* 0x000000150000720c */ /* 0x000fe20003fa4070 */
[--C-:B------:R-:W-:Y:S01]  /*2100*/  @!P4 IMAD.IADD R16, R16, 0x1, -R0.reuse ;  /* 0x000000011010c824 */ /* 0x100fe200078e0a00 */
[----:B------:R-:W-:Y:S01]  /*2110*/  ISETP.GT.U32.AND P4, PT, R0, R13, PT ;  /* 0x0000000d0000720c */ /* 0x000fe20003f84070 */
[----:B------:R-:W-:Y:S01]  /*2120*/  @!P0 IMAD.IADD R18, R18, 0x1, -R0 ;  /* 0x0000000112128824 */ /* 0x000fe200078e0a00 */
[----:B------:R-:W-:Y:S01]  /*2130*/  ISETP.GT.U32.AND P0, PT, R0, R19, PT ;  /* 0x000000130000720c */ /* 0x000fe20003f04070 */
[----:B------:R-:W-:-:S02]  /*2140*/  IMAD.MOV R3, RZ, RZ, -R3 ;  /* 0x000000ffff037224 */ /* 0x000fc400078e0a03 */
[----:B------:R-:W-:Y:S01]  /*2150*/  @!P3 IMAD.IADD R17, R17, 0x1, -R0 ;  /* 0x000000011111b824 */ /* 0x000fe200078e0a00 */
[----:B------:R-:W-:Y:S01]  /*2160*/  ISETP.GE.AND P3, PT, R12, RZ, PT ;  /* 0x000000ff0c00720c */ /* 0x000fe20003f66270 */
[C---:B------:R-:W-:Y:S01]  /*2170*/  IMAD R20, R0.reuse, R3, R20 ;  /* 0x0000000300147224 */ /* 0x040fe200078e0214 */
[----:B------:R-:W-:Y:S01]  /*2180*/  LOP3.LUT R3, R53, 0x40, RZ, 0xc0, !PT ;  /* 0x0000004035037812 */ /* 0x000fe200078ec0ff */
[--C-:B------:R-:W-:Y:S02]  /*2190*/  @!P6 IMAD.IADD R37, R37, 0x1, -R0.reuse ;  /* 0x000000012525e824 */ /* 0x100fe400078e0a00 */
[--C-:B------:R-:W-:Y:S01]  /*21a0*/  @!P5 IMAD.IADD R21, R21, 0x1, -R0.reuse ;  /* 0x000000011515d824 */ /* 0x100fe200078e0a00 */
[----:B------:R-:W-:Y:S01]  /*21b0*/  ISETP.GT.U32.AND P6, PT, R0, R20, PT ;  /* 0x000000140000720c */ /* 0x000fe20003fc4070 */
[--C-:B------:R-:W-:Y:S01]  /*21c0*/  @!P4 IMAD.IADD R13, R13, 0x1, -R0.reuse ;  /* 0x000000010d0dc824 */ /* 0x100fe200078e0a00 */
[----:B------:R-:W-:Y:S01]  /*21d0*/  ISETP.GE.AND P4, PT, R15, RZ, PT ;  /* 0x000000ff0f00720c */ /* 0x000fe20003f86270 */
[--C-:B------:R-:W-:Y:S01]  /*21e0*/  @!P0 IMAD.IADD R19, R19, 0x1, -R0.reuse ;  /* 0x0000000113138824 */ /* 0x100fe200078e0a00 */
[----:B------:R-:W-:Y:S01]  /*21f0*/  ISETP.GE.AND P0, PT, R52, RZ, PT ;  /* 0x000000ff3400720c */ /* 0x000fe20003f06270 */
[----:B------:R-:W-:Y:S01]  /*2200*/  @!P2 IMAD.IADD R22, R22, 0x1, -R0 ;  /* 0x000000011616a824 */ /* 0x000fe200078e0a00 */
[----:B------:R-:W-:Y:S01]  /*2210*/  ISETP.GE.AND P2, PT, R2, RZ, PT ;  /* 0x000000ff0200720c */ /* 0x000fe20003f46270 */
[----:B------:R-:W-:Y:S01]  /*2220*/  @!P3 IMAD.MOV R28, RZ, RZ, -R28 ;  /* 0x000000ffff1cb224 */ /* 0x000fe200078e0a1c */
[----:B------:R-:W-:Y:S01]  /*2230*/  ISETP.GT.U32.AND P3, PT, R0, R21, PT ;  /* 0x000000150000720c */ /* 0x000fe20003f64070 */
[----:B------:R-:W-:Y:S01]  /*2240*/  IMAD.SHL.U32 R2, R53, 0x2, RZ ;  /* 0x0000000235027824 */ /* 0x000fe200078e00ff */
[----:B------:R-:W-:Y:S01]  /*2250*/  ISETP.GE.AND P5, PT, R14, RZ, PT ;  /* 0x000000ff0e00720c */ /* 0x000fe20003fa6270 */
[----:B------:R-:W-:-:S02]  /*2260*/  VIADD R9, R84, 0xffffffea ;  /* 0xffffffea54097836 */ /* 0x000fc40000000000 */
[----:B------:R-:W-:Y:S01]  /*2270*/  @!P6 IMAD.IADD R20, R20, 0x1, -R0 ;  /* 0x000000011414e824 */ /* 0x000fe200078e0a00 */
[C---:B------:R-:W-:Y:S01]  /*2280*/  ISETP.GT.U32.AND P6, PT, R0.reuse, R13, PT ;  /* 0x0000000d0000720c */ /* 0x040fe20003fc4070 */
[----:B------:R-:W-:Y:S01]  /*2290*/  @!P4 IMAD.MOV R18, RZ, RZ, -R18 ;  /* 0x000000ffff12c224 */ /* 0x000fe200078e0a12 */
[C---:B------:R-:W-:Y:S01]  /*22a0*/  ISETP.GT.U32.AND P4, PT, R0.reuse, R19, PT ;  /* 0x000000130000720c */ /* 0x040fe20003f84070 */
[----:B------:R-:W-:Y:S01]  /*22b0*/  @!P0 IMAD.MOV R22, RZ, RZ, -R22 ;  /* 0x000000ffff168224 */ /* 0x000fe200078e0a16 */
[----:B------:R-:W-:Y:S01]  /*22c0*/  ISETP.GT.U32.AND P0, PT, R0, R20, PT ;  /* 0x000000140000720c */ /* 0x000fe20003f04070 */
[----:B------:R-:W-:Y:S01]  /*22d0*/  @!P2 IMAD.MOV R37, RZ, RZ, -R37 ;  /* 0x000000ffff25a224 */ /* 0x000fe200078e0a25 */
[----:B------:R-:W-:Y:S01]  /*22e0*/  LOP3.LUT R2, R2, 0x7e, RZ, 0xc0, !PT ;  /* 0x0000007e02027812 */ /* 0x000fe200078ec0ff */
[----:B------:R-:W-:Y:S01]  /*22f0*/  @!P3 IMAD.IADD R21, R21, 0x1, -R0 ;  /* 0x000000011515b824 */ /* 0x000fe200078e0a00 */
[----:B------:R-:W-:Y:S01]  /*2300*/  ISETP.GE.AND P3, PT, R24, RZ, PT ;  /* 0x000000ff1800720c */ /* 0x000fe20003f66270 */
[----:B------:R-:W-:Y:S01]  /*2310*/  @!P5 IMAD.MOV R16, RZ, RZ, -R16 ;  /* 0x000000ffff10d224 */ /* 0x000fe200078e0a10 */
[----:B------:R-:W-:Y:S01]  /*2320*/  ISETP.GE.AND P2, PT, R27, RZ, PT ;  /* 0x000000ff1b00720c */ /* 0x000fe20003f46270 */
[----:B------:R-:W-:Y:S01]  /*2330*/  IMAD R3, R3, 0x40, R2 ;  /* 0x0000004003037824 */ /* 0x000fe200078e0202 */
[----:B------:R-:W-:Y:S01]  /*2340*/  LOP3.LUT R2, R2, 0x90, R5, 0x78, !PT ;  /* 0x0000009002027812 */ /* 0x000fe200078e7805 */
[----:B------:R-:W-:Y:S01]  /*2350*/  VIADD R5, R84, 0xfffffff7 ;  /* 0xfffffff754057836 */ /* 0x000fe20000000000 */
[----:B------:R-:W-:Y:S01]  /*2360*/  ISETP.GE.AND P5, PT, R25, RZ, PT ;  /* 0x000000ff1900720c */ /* 0x000fe20003fa6270 */
[--C-:B------:R-:W-:Y:S01]  /*2370*/  @!P6 IMAD.IADD R13, R13, 0x1, -R0.reuse ;  /* 0x000000010d0de824 */ /* 0x100fe200078e0a00 */
[----:B0-----:R-:W-:Y:S01]  /*2380*/  R2UR UR8, R7 ;  /* 0x00000000070872ca */ /* 0x001fe200000e0000 */
[--C-:B------:R-:W-:Y:S01]  /*2390*/  @!P4 IMAD.IADD R19, R19, 0x1, -R0.reuse ;  /* 0x000000011313c824 */ /* 0x100fe200078e0a00 */
[----:B------:R-:W-:Y:S01]  /*23a0*/  ISETP.GE.AND P4, PT, R26, RZ, PT ;  /* 0x000000ff1a00720c */ /* 0x000fe20003f86270 */
[----:B------:R-:W-:Y:S01]  /*23b0*/  @!P0 IMAD.IADD R20, R20, 0x1, -R0 ;  /* 0x0000000114148824 */ /* 0x000fe200078e0a00 */
[----:B------:R-:W-:Y:S01]  /*23c0*/  ISETP.GE.AND P6, PT, R11, RZ, PT ;  /* 0x000000ff0b00720c */ /* 0x000fe20003fc6270 */
[----:B------:R-:W-:-:S02]  /*23d0*/  VIADD R0, R84, 0xffffffff ;  /* 0xffffffff54007836 */ /* 0x000fc40000000000 */
[----:B------:R-:W-:Y:S01]  /*23e0*/  @!P3 IMAD.MOV R21, RZ, RZ, -R21 ;  /* 0x000000ffff15b224 */ /* 0x000fe200078e0a15 */
[----:B------:R-:W-:Y:S01]  /*23f0*/  ISETP.GE.U32.AND P3, PT, R5, 0x7fffffd8, PT ;  /* 0x7fffffd80500780c */ /* 0x000fe20003f66070 */
[----:B------:R-:W-:Y:S01]  /*2400*/  VIADD R5, R84, 0xffffffec ;  /* 0xffffffec54057836 */ /* 0x000fe20000000000 */
[----:B------:R-:W-:Y:S01]  /*2410*/  BAR.SYNC.DEFER_BLOCKING 0x0 ;  /* 0x0000000000007b1d */ /* 0x000fe20000010000 */
[----:B------:R-:W-:Y:S01]  /*2420*/  ISETP.GE.U32.AND P0, PT, R0, 0x7fffffe0, PT ;  /* 0x7fffffe00000780c */ /* 0x000fe20003f06070 */
[----:B------:R-:W-:Y:S02]  /*2430*/  VIADD R0, R84, 0xffffffed ;  /* 0xffffffed54007836 */ /* 0x000fe40000000000 */
[----:B------:R-:W-:Y:S01]  /*2440*/  @!P2 IMAD.MOV R13, RZ, RZ, -R13 ;  /* 0x000000ffff0da224 */ /* 0x000fe200078e0a0d */
[----:B------:R-:W-:Y:S01]  /*2450*/  ISETP.GE.U32.AND P2, PT, R5, 0x7fffffcd, PT ;  /* 0x7fffffcd0500780c */ /* 0x000fe20003f46070 */
[----:B------:R-:W-:Y:S01]  /*2460*/  @!P5 IMAD.MOV R17, RZ, RZ, -R17 ;  /* 0x000000ffff11d224 */ /* 0x000fe200078e0a11 */
[----:B------:R-:W-:Y:S01]  /*2470*/  ISETP.GE.U32.AND P5, PT, R0, 0x7fffffce, PT ;  /* 0x7fffffce0000780c */ /* 0x000fe20003fa6070 */
[C---:B------:R-:W-:Y:S01]  /*2480*/  VIADD R5, R84.reuse, 0xffffffee ;  /* 0xffffffee54057836 */ /* 0x040fe20000000000 */
[----:B------:R-:W-:Y:S01]  /*2490*/  SEL R7, RZ, 0x1, P2 ;  /* 0x00000001ff077807 */ /* 0x000fe20001000000 */
[C---:B------:R-:W-:Y:S01]  /*24a0*/  VIADD R0, R84.reuse, 0xffffffef ;  /* 0xffffffef54007836 */ /* 0x040fe20000000000 */
[----:B------:R-:W-:Y:S01]  /*24b0*/  SEL R14, RZ, 0x1fffe, P5 ;  /* 0x0001fffeff0e7807 */ /* 0x000fe20002800000 */
[----:B------:R-:W-:Y:S01]  /*24c0*/  @!P4 IMAD.MOV R19, RZ, RZ, -R19 ;  /* 0x000000ffff13c224 */ /* 0x000fe200078e0a13 */
[----:B------:R-:W-:Y:S01]  /*24d0*/  ISETP.GE.U32.AND P4, PT, R5, 0x7fffffcf, PT ;  /* 0x7fffffcf0500780c */ /* 0x000fe20003f86070 */
[----:B------:R-:W-:Y:S01]  /*24e0*/  VIADD R5, R84, 0xffffffe8 ;  /* 0xffffffe854057836 */ /* 0x000fe20000000000 */
[----:B------:R-:W-:Y:S01]  /*24f0*/  ISETP.GE.U32.AND P2, PT, R0, 0x7fffffd0, PT ;  /* 0x7fffffd00000780c */ /* 0x000fe20003f46070 */
[----:B------:R-:W-:-:S02]  /*2500*/  VIADD R0, R84, 0xffffffe9 ;  /* 0xffffffe954007836 */ /* 0x000fc40000000000 */
[C---:B------:R-:W-:Y:S01]  /*2510*/  VIADD R25, R84.reuse, 0xffffffe6 ;  /* 0xffffffe654197836 */ /* 0x040fe20000000000 */
[----:B------:R-:W-:Y:S01]  /*2520*/  ISETP.GE.U32.AND P5, PT, R5, 0x7fffffc9, PT ;  /* 0x7fffffc90500780c */ /* 0x000fe20003fa6070 */
[C---:B------:R-:W-:Y:S01]  /*2530*/  VIADD R15, R84.reuse, 0xffffffe7 ;  /* 0xffffffe7540f7836 */ /* 0x040fe20000000000 */
[----:B------:R-:W-:Y:S01]  /*2540*/  SEL R5, RZ, 0x4, P4 ;  /* 0x00000004ff057807 */ /* 0x000fe20002000000 */
[----:B------:R-:W-:Y:S01]  /*2550*/  VIADD R27, R84, 0xffffffe2 ;  /* 0xffffffe2541b7836 */ /* 0x000fe20000000000 */
[----:B------:R-:W-:Y:S01]  /*2560*/  ISETP.GE.U32.AND P4, PT, R0, 0x7fffffca, PT ;  /* 0x7fffffca0000780c */ /* 0x000fe20003f86070 */
[C---:B------:R-:W-:Y:S01]  /*2570*/  VIADD R0, R84.reuse, 0xffffffeb ;  /* 0xffffffeb54007836 */ /* 0x040fe20000000000 */
[----:B------:R-:W-:Y:S01]  /*2580*/  SEL R12, RZ, 0x7fff8, P2 ;  /* 0x0007fff8ff0c7807 */ /* 0x000fe20001000000 */
[----:B------:R-:W-:Y:S01]  /*2590*/  IMAD.IADD R7, R7, 0x1, R14 ;  /* 0x0000000107077824 */ /* 0x000fe200078e020e */
[----:B------:R-:W-:Y:S01]  /*25a0*/  ISETP.GE.U32.AND P2, PT, R9, 0x7fffffcb, PT ;  /* 0x7fffffcb0900780c */ /* 0x000fe20003f46070 */
[----:B------:R-:W-:Y:S01]  /*25b0*/  VIADD R9, R84, 0xffffffe4 ;  /* 0xffffffe454097836 */ /* 0x000fe20000000000 */
[----:B------:R-:W-:-:S02]  /*25c0*/  SEL R11, RZ, 0x1, P5 ;  /* 0x00000001ff0b7807 */ /* 0x000fc40002800000 */
[----:B------:R-:W-:Y:S01]  /*25d0*/  ISETP.GE.U32.AND P5, PT, R0, 0x7fffffcc, PT ;  /* 0x7fffffcc0000780c */ /* 0x000fe20003fa6070 */
[----:B------:R-:W-:Y:S01]  /*25e0*/  VIADD R0, R84, 0xffffffe5 ;  /* 0xffffffe554007836 */ /* 0x000fe20000000000 */
[----:B------:R-:W-:Y:S02]  /*25f0*/  SEL R26, RZ, 0x1fffe, P4 ;  /* 0x0001fffeff1a7807 */ /* 0x000fe40002000000 */
[----:B------:R-:W-:Y:S02]  /*2600*/  ISETP.GE.U32.AND P4, PT, R9, 0x7fffffc5, PT ;  /* 0x7fffffc50900780c */ /* 0x000fe40003f86070 */
[----:B------:R-:W-:Y:S01]  /*2610*/  SEL R24, RZ, 0x7fff8, P5 ;  /* 0x0007fff8ff187807 */ /* 0x000fe20002800000 */
[----:B------:R-:W-:Y:S01]  /*2620*/  IMAD.IADD R11, R11, 0x1, R26 ;  /* 0x000000010b0b7824 */ /* 0x000fe200078e021a */
[----:B------:R-:W-:Y:S02]  /*2630*/  ISETP.GE.U32.AND P5, PT, R25, 0x7fffffc7, PT ;  /* 0x7fffffc71900780c */ /* 0x000fe40003fa6070 */
[----:B------:R-:W-:-:S02]  /*2640*/  SEL R25, RZ, 0x1, P4 ;  /* 0x00000001ff197807 */ /* 0x000fc40002000000 */
[----:B------:R-:W-:Y:S02]  /*2650*/  ISETP.GE.U32.AND P4, PT, R15, 0x7fffffc8, PT ;  /* 0x7fffffc80f00780c */ /* 0x000fe40003f86070 */
[----:B------:R-:W-:Y:S02]  /*2660*/  SEL R9, RZ, 0x4, P2 ;  /* 0x00000004ff097807 */ /* 0x000fe40001000000 */
[----:B------:R-:W-:Y:S02]  /*2670*/  SEL R15, RZ, 0x4, P5 ;  /* 0x00000004ff0f7807 */ /* 0x000fe40002800000 */
[----:B------:R-:W-:Y:S01]  /*2680*/  ISETP.GE.U32.AND P2, PT, R0, 0x7fffffc6, PT ;  /* 0x7fffffc60000780c */ /* 0x000fe20003f46070 */
[C---:B------:R-:W-:Y:S01]  /*2690*/  VIADD R0, R84.reuse, 0xffffffe1 ;  /* 0xffffffe154007836 */ /* 0x040fe20000000000 */
[----:B------:R-:W-:Y:S01]  /*26a0*/  ISETP.GE.U32.AND P5, PT, R27, 0x7fffffc3, PT ;  /* 0x7fffffc31b00780c */ /* 0x000fe20003fa6070 */
[----:B------:R-:W-:Y:S01]  /*26b0*/  VIADD R27, R84, 0xfffffff6 ;  /* 0xfffffff6541b7836 */ /* 0x000fe20000000000 */
[----:B------:R-:W-:-:S02]  /*26c0*/  SEL R54, RZ, 0x1fffe, P2 ;  /* 0x0001fffeff367807 */ /* 0x000fc40001000000 */
[----:B------:R-:W-:Y:S02]  /*26d0*/  SEL R52, RZ, 0x7fff8, P4 ;  /* 0x0007fff8ff347807 */ /* 0x000fe40002000000 */
[----:B------:R-:W-:Y:S01]  /*26e0*/  ISETP.GE.U32.AND P2, PT, R0, 0x7fffffc2, PT ;  /* 0x7fffffc20000780c */ /* 0x000fe20003f46070 */
[C---:B------:R-:W-:Y:S01]  /*26f0*/  VIADD R0, R84.reuse, 0xffffffe0 ;  /* 0xffffffe054007836 */ /* 0x040fe20000000000 */
[----:B------:R-:W-:Y:S02]  /*2700*/  ISETP.GE.U32.AND P4, PT, R27, 0x7fffffd7, PT ;  /* 0x7fffffd71b00780c */ /* 0x000fe40003f86070 */
[----:B------:R-:W-:Y:S02]  /*2710*/  SEL R27, RZ, 0x4, P5 ;  /* 0x00000004ff1b7807 */ /* 0x000fe40002800000 */
[----:B------:R-:W-:Y:S01]  /*2720*/  ISETP.GE.U32.AND P5, PT, R55, 0x7fffffc4, PT ;  /* 0x7fffffc43700780c */ /* 0x000fe20003fa6070 */
[----:B------:R-:W-:Y:S01]  /*2730*/  VIADD R55, R84, 0xfffffffe ;  /* 0xfffffffe54377836 */ /* 0x000fe20000000000 */
[----:B------:R-:W-:-:S02]  /*2740*/  SEL R53, RZ, 0x1fffe, P2 ;  /* 0x0001fffeff357807 */ /* 0x000fc40001000000 */
[----:B------:R-:W-:Y:S02]  /*2750*/  ISETP.GE.U32.AND P2, PT, R0, 0x7fffffc1, PT ;  /* 0x7fffffc10000780c */ /* 0x000fe40003f46070 */
[----:B------:R-:W-:Y:S01]  /*2760*/  SEL R14, RZ, 0x7fff8, P5 ;  /* 0x0007fff8ff0e7807 */ /* 0x000fe20002800000 */
[----:B----4-:R-:W-:Y:S10]  /*2770*/  BRA.U UP0, `(.L_x_5) ;  /* 0x0000000100187547 */ /* 0x010ff4000b800000 */
[----:B------:R-:W-:Y:S01]  /*2780*/  ELECT P5, URZ, PT ;  /* 0x0000000000ff782f */ /* 0x000fe200038a0000 */
[----:B------:R-:W-:Y:S01]  /*2790*/  IMAD.MOV.U32 R26, RZ, RZ, 0x1 ;  /* 0x00000001ff1a7424 */ /* 0x000fe200078e00ff */
[----:B------:R-:W-:Y:S01]  /*27a0*/  UMOV UR5, 0x40 ;  /* 0x0000004000057882 */ /* 0x000fe20000000000 */
[----:B------:R-:W-:Y:S01]  /*27b0*/  UVIRTCOUNT.DEALLOC.SMPOOL 0x80 ;  /* 0x000000800000784c */ /* 0x000fe20000000000 */
[----:B------:R-:W-:-:S09]  /*27c0*/  ULEA UR5, UR4, UR5, 0x18 ;  /* 0x0000000504057291 */ /* 0x000fd2000f8ec0ff */
[----:B------:R0:W-:Y:S03]  /*27d0*/  @P5 STS.U8 [UR5], R26 ;  /* 0x0000001aff005988 */ /* 0x0001e60008000005 */
.L_x_5:
[----:B------:R-:W-:Y:S01]  /*27e0*/  USHF.L.U32 UR4, UR6, 0x15, URZ ;  /* 0x0000001506047899 */ /* 0x000fe200080006ff */
[----:B------:R-:W-:Y:S01]  /*27f0*/  LOP3.LUT R7, R7, 0x3, RZ, 0xc0, !PT ;  /* 0x0000000307077812 */ /* 0x000fe200078ec0ff */
[----:B------:R-:W-:Y:S01]  /*2800*/  @!P6 IMAD.MOV R20, RZ, RZ, -R20 ;  /* 0x000000ffff14e224 */ /* 0x000fe200078e0a14 */
[----:B------:R-:W-:Y:S01]  /*2810*/  LOP3.LUT R11, R11, 0x3, RZ, 0xc0, !PT ;  /* 0x000000030b0b7812 */ /* 0x000fe200078ec0ff */
[----:B------:R-:W-:Y:S01]  /*2820*/  ULOP3.LUT UR4, UR4, 0x600000, URZ, 0xc0, !UPT ;  /* 0x0060000004047892 */ /* 0x000fe2000f8ec0ff */
[----:B------:R-:W-:Y:S01]  /*2830*/  IADD3 R12, PT, PT, R7, R12, R5 ;  /* 0x0000000c070c7210 */ /* 0x000fe20007ffe005 */
[-C--:B------:R-:W-:Y:S01]  /*2840*/  IMAD R5, R4, R85.reuse, RZ ;  /* 0x0000005504057224 */ /* 0x080fe200078e02ff */
[----:B------:R-:W-:Y:S01]  /*2850*/  IADD3 R9, PT, PT, R11, R24, R9 ;  /* 0x000000180b097210 */ /* 0x000fe20007ffe009 */
[----:B------:R-:W-:Y:S01]  /*2860*/  UIADD3 UR10, UPT, UPT, UR8, UR4, URZ ;  /* 0x00000004080a7290 */ /* 0x000fe2000fffe0ff */
[-C--:B------:R-:W-:Y:S01]  /*2870*/  IMAD R10, R10, R85.reuse, RZ ;  /* 0x000000550a0a7224 */ /* 0x080fe200078e02ff */
[----:B0-----:R-:W-:Y:S01]  /*2880*/  SEL R26, RZ, 0x1, P2 ;  /* 0x00000001ff1a7807 */ /* 0x001fe20001000000 */
[----:B------:R-:W-:Y:S01]  /*2890*/  VOTEU.ALL UP1, P1 ;  /* 0x0000000000ff7886 */ /* 0x000fe20000820000 */
[----:B------:R-:W-:Y:S01]  /*28a0*/  LEA R4, P6, R5, UR12, 0x1 ;  /* 0x0000000c05047c11 */ /* 0x000fe2000f8c08ff */
[----:B------:R-:W-:Y:S01]  /*28b0*/  IMAD.SHL.U32 R11, R9, 0x100, RZ ;  /* 0x00000100090b7824 */ /* 0x000fe200078e00ff */
[----:B------:R-:W-:Y:S01]  /*28c0*/  UMOV UR5, 0x1 ;  /* 0x0000000100057882 */ /* 0x000fe20000000000 */
[-C--:B------:R-:W-:Y:S01]  /*28d0*/  IMAD R9, R6, R85.reuse, RZ ;  /* 0x0000005506097224 */ /* 0x080fe200078e02ff */
[----:B------:R-:W-:Y:S01]  /*28e0*/  LEA.HI.X.SX32 R5, R5, UR13, 0x1, P6 ;  /* 0x0000000d05057c11 */ /* 0x000fe2000b0f0eff */
[----:B------:R-:W-:Y:S01]  /*28f0*/  STTM.x64 tmem[UR10], RZ ;  /* 0x000000ff000079ed */ /* 0x000fe2000834000a */
[----:B------:R-:W-:Y:S01]  /*2900*/  STTM.x64 tmem[UR10+0x40], RZ ;  /* 0x000040ff000079ed */ /* 0x000fe2000834000a */
[----:B------:R-:W-:Y:S01]  /*2910*/  STTM.x64 tmem[UR10+0x80], RZ ;  /* 0x000080ff000079ed */ /* 0x000fe2000834000a */
[----:B------:R-:W-:Y:S01]  /*2920*/  STTM.x64 tmem[UR10+0xc0], RZ ;  /* 0x0000c0ff000079ed */ /* 0x000fe2000834000a */
[----:B------:R-:W-:Y:S01]  /*2930*/  STTM.x64 tmem[UR10+0x100], RZ ;  /* 0x000100ff000079ed */ /* 0x000fe2000834000a */
[----:B------:R-:W-:Y:S01]  /*2940*/  STTM.x64 tmem[UR10+0x140], RZ ;  /* 0x000140ff000079ed */ /* 0x000fe2000834000a */
[----:B------:R-:W-:Y:S01]  /*2950*/  LEA R6, P6, R10, UR12, 0x1 ;  /* 0x0000000c0a067c11 */ /* 0x000fe2000f8c08ff */
[----:B------:R-:W-:Y:S01]  /*2960*/  STTM.x64 tmem[UR10+0x180], RZ ;  /* 0x000180ff000079ed */ /* 0x000fe2000834000a */
[----:B------:R-:W-:Y:S01]  /*2970*/  STTM.x64 tmem[UR10+0x1c0], RZ ;  /* 0x0001c0ff000079ed */ /* 0x000fe2000834000a */
[----:B------:R-:W0:Y:S01]  /*2980*/  FENCE.VIEW.ASYNC.T ;  /* 0x00000000000073c6 */ /* 0x000e220000000200 */
[----:B------:R-:W-:Y:S01]  /*2990*/  IMAD R85, R8, R85, RZ ;  /* 0x0000005508557224 */ /* 0x000fe200078e02ff */
[----:B------:R-:W-:Y:S01]  /*29a0*/  LEA.HI.X.SX32 R7, R10, UR13, 0x1, P6 ;  /* 0x0000000d0a077c11 */ /* 0x000fe2000b0f0eff */
[----:B------:R-:W-:Y:S01]  /*29b0*/  IMAD.IADD R26, R26, 0x1, R53 ;  /* 0x000000011a1a7824 */ /* 0x000fe200078e0235 */
[----:B------:R-:W-:Y:S01]  /*29c0*/  LEA R8, P6, R9, UR12, 0x1 ;  /* 0x0000000c09087c11 */ /* 0x000fe2000f8c08ff */
[----:B------:R-:W-:Y:S01]  /*29d0*/  UIADD3 UR11, UPT, UPT, UR9, 0x14000, URZ ;  /* 0x00014000090b7890 */ /* 0x000fe2000fffe0ff */
[----:B------:R-:W-:Y:S01]  /*29e0*/  LOP3.LUT R11, R11, 0xf00, RZ, 0xe2, !PT ;  /* 0x00000f000b0b7812 */ /* 0x000fe200078ee2ff */
[----:B------:R-:W-:Y:S01]  /*29f0*/  IMAD.IADD R25, R25, 0x1, R54 ;  /* 0x0000000119197824 */ /* 0x000fe200078e0236 */
[----:B------:R-:W-:Y:S01]  /*2a00*/  LEA.HI.X.SX32 R9, R9, UR13, 0x1, P6 ;  /* 0x0000000d09097c11 */ /* 0x000fe2000b0f0eff */
[----:B0-----:R-:W-:Y:S01]  /*2a10*/  VOTEU.ALL UP2, P1 ;  /* 0x0000000000ff7886 */ /* 0x001fe20000840000 */
[C---:B------:R-:W-:Y:S01]  /*2a20*/  LEA R10, P6, R85.reuse, UR12, 0x1 ;  /* 0x0000000c550a7c11 */ /* 0x040fe2000f8c08ff */
[----:B------:R-:W-:Y:S01]  /*2a30*/  IMAD R12, R12, 0x1000, R11 ;  /* 0x000010000c0c7824 */ /* 0x000fe200078e020b */
[----:B------:R-:W-:Y:S01]  /*2a40*/  LOP3.LUT R26, R26, 0x3, RZ, 0xc0, !PT ;  /* 0x000000031a1a7812 */ /* 0x000fe200078ec0ff */
[----:B------:R-:W0:Y:S01]  /*2a50*/  LDC.64 R92, c[0x0][0x3a8] ;  /* 0x0000ea00ff5c7b82 */ /* 0x000e220000000a00 */
[----:B------:R-:W-:Y:S01]  /*2a60*/  LEA.HI.X.SX32 R11, R85, UR13, 0x1, P6 ;  /* 0x0000000d550b7c11 */ /* 0x000fe2000b0f0eff */
[----:B------:R-:W-:Y:S01]  /*2a70*/  STL.64 [R1+0x7d0], R16 ;  /* 0x0007d01001007387 */ /* 0x000fe20000100a00 */
[----:B------:R-:W-:-:S04]  /*2a80*/  @!UP1 UIADD3 UR12, UPT, UPT, -UR5, 0x100000, URZ ;  /* 0x00100000050c9890 */ /* 0x000fc8000fffe1ff */
[----:B------:R-:W-:Y:S02]  /*2a90*/  @!UP1 USHF.L.U32 UR13, UR12, 0xb, URZ ;  /* 0x0000000b0c0d9899 */ /* 0x000fe400080006ff */
[----:B------:R-:W-:Y:S01]  /*2aa0*/  @!UP1 USHF.L.U32 UR12, UR12, 0x1, URZ ;  /* 0x000000010c0c9899 */ /* 0x000fe200080006ff */
[----:B------:R-:W-:Y:S01]  /*2ab0*/  VIADD R24, R84, 0xfffffffd ;  /* 0xfffffffd54187836 */ /* 0x000fe20000000000 */
[----:B------:R-:W-:Y:S01]  /*2ac0*/  LOP3.LUT R25, R25, 0x3, RZ, 0xc0, !PT ;  /* 0x0000000319197812 */ /* 0x000fe200078ec0ff */
[----:B------:R-:W-:Y:S01]  /*2ad0*/  BAR.SYNC.DEFER_BLOCKING 0x0 ;  /* 0x0000000000007b1d */ /* 0x000fe20000010000 */
[----:B------:R-:W-:Y:S02]  /*2ae0*/  IADD3 R14, PT, PT, R26, R14, R27 ;  /* 0x0000000e1a0e7210 */ /* 0x000fe40007ffe01b */
[----:B------:R-:W-:Y:S02]  /*2af0*/  IADD3 R15, PT, PT, R25, R52, R15 ;  /* 0x00000034190f7210 */ /* 0x000fe40007ffe00f */
[----:B------:R-:W-:-:S02]  /*2b00*/  LOP3.LUT R14, R14, 0xf, RZ, 0xc0, !PT ;  /* 0x0000000f0e0e7812 */ /* 0x000fc400078ec0ff */
[----:B------:R-:W-:Y:S01]  /*2b10*/  PRMT R62, RZ, 0x7610, R62 ;  /* 0x00007610ff3e7816 */ /* 0x000fe2000000003e */
[----:B------:R-:W-:Y:S01]  /*2b20*/  STL.64 [R1+0x7c8], R18 ;  /* 0x0007c81201007387 */ /* 0x000fe20000100a00 */
[----:B------:R-:W-:Y:S01]  /*2b30*/  PRMT R60, RZ, 0x7610, R60 ;  /* 0x00007610ff3c7816 */ /* 0x000fe2000000003c */
[----:B------:R-:W-:Y:S01]  /*2b40*/  IMAD R14, R15, 0x10, R14 ;  /* 0x000000100f0e7824 */ /* 0x000fe200078e020e */
[----:B------:R-:W-:Y:S01]  /*2b50*/  PRMT R59, RZ, 0x7610, R59 ;  /* 0x00007610ff3b7816 */ /* 0x000fe2000000003b */
[----:B------:R-:W-:Y:S01]  /*2b60*/  STL.64 [R1+0x7c0], R64 ;  /* 0x0007c04001007387 */ /* 0x000fe20000100a00 */
[----:B------:R-:W-:Y:S02]  /*2b70*/  PRMT R58, RZ, 0x7610, R58 ;  /* 0x00007610ff3a7816 */ /* 0x000fe4000000003a */
[----:B------:R-:W-:Y:S01]  /*2b80*/  LOP3.LUT R15, R14, 0xff, RZ, 0xc0, !PT ;  /* 0x000000ff0e0f7812 */ /* 0x000fe200078ec0ff */
[----:B------:R-:W-:Y:S01]  /*2b90*/  STL [R1+0x738], R89 ;  /* 0x0007385901007387 */ /* 0x000fe20000100800 */
[----:B------:R-:W-:-:S02]  /*2ba0*/  PRMT R14, RZ, 0x7610, R14 ;  /* 0x00007610ff0e7816 */ /* 0x000fc4000000000e */
[----:B------:R-:W-:Y:S01]  /*2bb0*/  PRMT R57, RZ, 0x7610, R57 ;  /* 0x00007610ff397816 */ /* 0x000fe20000000039 */
[----:B------:R-:W-:Y:S01]  /*2bc0*/  IMAD.IADD R12, R12, 0x1, R15 ;  /* 0x000000010c0c7824 */ /* 0x000fe200078e020f */
[----:B------:R-:W-:Y:S01]  /*2bd0*/  STL.64 [R1+0x730], R90 ;  /* 0x0007305a01007387 */ /* 0x000fe20000100a00 */
[----:B------:R-:W-:-:S03]  /*2be0*/  PRMT R56, RZ, 0x7610, R56 ;  /* 0x00007610ff387816 */ /* 0x000fc60000000038 */
[----:B------:R-:W1:Y:S02]  /*2bf0*/  FENCE.VIEW.ASYNC.S ;  /* 0x00000000000073c6 */ /* 0x000e640000000000 */
[----:B-1----:R-:W1:Y:S02]  /*2c00*/  @!UP2 SYNCS.EXCH.64 URZ, [UR11], UR12 ;  /* 0x0000000c0bffa5b2 */ /* 0x002e640008000100 */
[----:B-1----:R-:W-:Y:S01]  /*2c10*/  BAR.SYNC.DEFER_BLOCKING 0x0 ;  /* 0x0000000000007b1d */ /* 0x002fe20000010000 */
[----:B------:R-:W-:Y:S02]  /*2c20*/  LOP3.LUT R12, R12, 0xffff, RZ, 0xc0, !PT ;  /* 0x0000ffff0c0c7812 */ /* 0x000fe400078ec0ff */
[----:B------:R-:W-:Y:S02]  /*2c30*/  PRMT R54, RZ, 0x7610, R54 ;  /* 0x00007610ff367816 */ /* 0x000fe40000000036 */
[----:B------:R-:W-:Y:S01]  /*2c40*/  SHF.R.U32.HI R15, RZ, 0xf, R12 ;  /* 0x0000000fff0f7819 */ /* 0x000fe2000001160c */
[----:B0-----:R-:W-:Y:S01]  /*2c50*/  IMAD R61, R92, 0x18, RZ ;  /* 0x000000185c3d7824 */ /* 0x001fe200078e02ff */
[----:B------:R-:W-:Y:S01]  /*2c60*/  ISETP.GE.U32.AND P6, PT, R24, 0x7fffffde, PT ;  /* 0x7fffffde1800780c */ /* 0x000fe20003fc6070 */
[----:B------:R-:W-:Y:S01]  /*2c70*/  STL.64 [R1+0x778], R90 ;  /* 0x0007785a01007387 */ /* 0x000fe20000100a00 */
[----:B------:R-:W-:-:S03]  /*2c80*/  ISETP.GE.U32.AND P5, PT, R55, 0x7fffffdf, PT ;  /* 0x7fffffdf3700780c */ /* 0x000fc60003fa6070 */
[----:B------:R-:W-:Y:S04]  /*2c90*/  STL.64 [R1+0x798], R90 ;  /* 0x0007985a01007387 */ /* 0x000fe80000100a00 */
[----:B------:R0:W-:Y:S04]  /*2ca0*/  STL.64 [R1+0x7b8], R90 ;  /* 0x0007b85a01007387 */ /* 0x0001e80000100a00 */
[----:B------:R-:W-:Y:S04]  /*2cb0*/  STL [R1+0x67c], R2 ;  /* 0x00067c0201007387 */ /* 0x000fe80000100800 */
[----:B------:R-:W2:Y:S04]  /*2cc0*/  @!P0 LDG.E.U16 R14, desc[UR22][R4.64] ;  /* 0x00000016040e8981 */ /* 0x000ea8000c1e1500 */
[----:B------:R-:W3:Y:S04]  /*2cd0*/  @!P0 LDG.E.U16 R62, desc[UR22][R6.64] ;  /* 0x00000016063e8981 */ /* 0x000ee8000c1e1500 */
[----:B------:R-:W4:Y:S04]  /*2ce0*/  @!P0 LDG.E.U16 R60, desc[UR22][R8.64] ;  /* 0x00000016083c8981 */ /* 0x000f28000c1e1500 */
[----:B------:R-:W2:Y:S01]  /*2cf0*/  @!P0 LDG.E.U16 R59, desc[UR22][R10.64] ;  /* 0x000000160a3b8981 */ /* 0x000ea2000c1e1500 */
[----:B------:R-:W-:Y:S01]  /*2d00*/  LOP3.LUT P0, RZ, R15, 0x1, RZ, 0xc0, !PT ;  /* 0x000000010fff7812 */ /* 0x000fe2000780c0ff */
[----:B------:R-:W-:-:S02]  /*2d10*/  IMAD.SHL.U32 R15, R92, 0x8, RZ ;  /* 0x000000085c0f7824 */ /* 0x000fc400078e00ff */
[----:B------:R-:W-:Y:S02]  /*2d20*/  STL [R1+0x6d0], R2 ;  /* 0x0006d00201007387 */ /* 0x000fe40000100800 */
[C---:B0-----:R-:W-:Y:S02]  /*2d30*/  IMAD.WIDE R90, R15.reuse, 0x2, R4 ;  /* 0x000000020f5a7825 */ /* 0x041fe400078e0204 */
[----:B------:R-:W-:Y:S02]  /*2d40*/  STL [R1+0x748], R2 ;  /* 0x0007480201007387 */ /* 0x000fe40000100800 */
[C---:B------:R-:W-:Y:S02]  /*2d50*/  IMAD.WIDE R64, R15.reuse, 0x2, R6 ;  /* 0x000000020f407825 */ /* 0x040fe400078e0206 */
[----:B------:R-:W2:Y:S02]  /*2d60*/  @!P3 LDG.E.U16 R58, desc[UR22][R90.64] ;  /* 0x000000165a3ab981 */ /* 0x000ea4000c1e1500 */
[----:B------:R-:W-:-:S02]  /*2d70*/  IMAD.WIDE R18, R15, 0x2, R8 ;  /* 0x000000020f127825 */ /* 0x000fc400078e0208 */
[----:B------:R-:W3:Y:S04]  /*2d80*/  @!P3 LDG.E.U16 R57, desc[UR22][R64.64] ;  /* 0x000000164039b981 */ /* 0x000ee8000c1e1500 */
[----:B------:R0:W3:Y:S01]  /*2d90*/  @!P3 LDG.E.U16 R56, desc[UR22][R18.64] ;  /* 0x000000161238b981 */ /* 0x0000e2000c1e1500 */
[----:B------:R-:W-:-:S03]  /*2da0*/  IMAD.WIDE R16, R15, 0x2, R10 ;  /* 0x000000020f107825 */ /* 0x000fc600078e020a */
[----:B------:R-:W-:Y:S01]  /*2db0*/  STL.64 [R1+0x768], R2 ;  /* 0x0007680201007387 */ /* 0x000fe20000100a00 */
[----:B------:R-:W-:-:S03]  /*2dc0*/  SHF.R.U32.HI R15, RZ, 0x7, R12 ;  /* 0x00000007ff0f7819 */ /* 0x000fc6000001160c */
[----:B------:R-:W-:Y:S04]  /*2dd0*/  STL.64 [R1+0x788], R2 ;  /* 0x0007880201007387 */ /* 0x000fe80000100a00 */
[----:B------:R-:W-:Y:S04]  /*2de0*/  STL.64 [R1+0x7a8], R2 ;  /* 0x0007a80201007387 */ /* 0x000fe80000100a00 */
[----:B------:R-:W-:Y:S04]  /*2df0*/  STL.64 [R1+0x7d8], R2 ;  /* 0x0007d80201007387 */ /* 0x000fe80000100a00 */
[----:B------:R-:W-:Y:S04]  /*2e00*/  STL [R1+0x5f8], R0 ;  /* 0x0005f80001007387 */ /* 0x000fe80000100800 */
[----:B------:R-:W-:Y:S04]  /*2e10*/  STL [R1+0x640], R0 ;  /* 0x0006400001007387 */ /* 0x000fe80000100800 */
[----:B------:R-:W-:Y:S04]  /*2e20*/  STL [R1+0x678], R0 ;  /* 0x0006780001007387 */ /* 0x000fe80000100800 */
[----:B------:R-:W-:Y:S04]  /*2e30*/  STL [R1+0x6d4], R0 ;  /* 0x0006d40001007387 */ /* 0x000fe80000100800 */
[----:B------:R1:W4:Y:S01]  /*2e40*/  @!P3 LDG.E.U16 R54, desc[UR22][R16.64] ;  /* 0x000000161036b981 */ /* 0x000322000c1e1500 */
[----:B------:R-:W-:Y:S01]  /*2e50*/  LOP3.LUT P3, RZ, R15, 0x1, RZ, 0xc0, !PT ;  /* 0x000000010fff7812 */ /* 0x000fe2000786c0ff */
[----:B------:R-:W-:-:S02]  /*2e60*/  IMAD.SHL.U32 R15, R92, 0x10, RZ ;  /* 0x000000105c0f7824 */ /* 0x000fc400078e00ff */
[----:B------:R-:W-:Y:S04]  /*2e70*/  STL [R1+0x758], R0 ;  /* 0x0007580001007387 */ /* 0x000fe80000100800 */
[----:B------:R0:W-:Y:S04]  /*2e80*/  STL.64 [R1+0x7e0], R20 ;  /* 0x0007e01401007387 */ /* 0x0001e80000100a00 */
[----:B------:R-:W-:Y:S04]  /*2e90*/  STL.64 [R1+0x2b8], R90 ;  /* 0x0002b85a01007387 */ /* 0x000fe80000100a00 */
[----:B------:R-:W-:Y:S01]  /*2ea0*/  STL.64 [R1+0x2b0], R64 ;  /* 0x0002b04001007387 */ /* 0x000fe20000100a00 */
[----:B------:R-:W-:-:S03]  /*2eb0*/  PRMT R25, RZ, 0x7610, R25 ;  /* 0x00007610ff197816 */ /* 0x000fc60000000019 */
[----:B------:R1:W-:Y:S01]  /*2ec0*/  STL.64 [R1+0x2a8], R18 ;  /* 0x0002a81201007387 */ /* 0x0003e20000100a00 */
[C---:B0-----:R-:W-:Y:S01]  /*2ed0*/  IMAD.WIDE R20, R15.reuse, 0x2, R4 ;  /* 0x000000020f147825 */ /* 0x041fe200078e0204 */
[----:B------:R-:W-:Y:S02]  /*2ee0*/  PRMT R27, RZ, 0x7610, R27 ;  /* 0x00007610ff1b7816 */ /* 0x000fe4000000001b */
[----:B------:R-:W-:Y:S01]  /*2ef0*/  PRMT R26, RZ, 0x7610, R26 ;  /* 0x00007610ff1a7816 */ /* 0x000fe2000000001a */
[----:B------:R-:W-:Y:S01]  /*2f00*/  IMAD.WIDE R2, R15, 0x2, R10 ;  /* 0x000000020f027825 */ /* 0x000fe200078e020a */
[----:B------:R-:W-:-:S04]  /*2f10*/  PRMT R24, RZ, 0x7610, R24 ;  /* 0x00007610ff187816 */ /* 0x000fc80000000018 */
[----:B------:R0:W4:Y:S01]  /*2f20*/  @P0 LDG.E.U16 R25, desc[UR22][R2.64] ;  /* 0x0000001602190981 */ /* 0x000122000c1e1500 */
[----:B-1----:R-:W-:-:S05]  /*2f30*/  IMAD.WIDE R18, R15, 0x2, R6 ;  /* 0x000000020f127825 */ /* 0x002fca00078e0206 */
[----:B------:R1:W4:Y:S04]  /*2f40*/  @P0 LDG.E.U16 R27, desc[UR22][R18.64] ;  /* 0x00000016121b0981 */ /* 0x000328000c1e1500 */
[----:B--2---:R-:W-:Y:S04]  /*2f50*/  STL.64 [R1+0x740], R58 ;  /* 0x0007403a01007387 */ /* 0x004fe80000100a00 */
[----:B------:R2:W-:Y:S04]  /*2f60*/  STL.64 [R1+0x2a0], R16 ;  /* 0x0002a01001007387 */ /* 0x0005e80000100a00 */
[----:B------:R-:W-:Y:S04]  /*2f70*/  STL.64 [R1+0x790], R58 ;  /* 0x0007903a01007387 */ /* 0x000fe80000100a00 */
[----:B------:R-:W-:Y:S01]  /*2f80*/  STL.64 [R1+0x7b0], R58 ;  /* 0x0007b03a01007387 */ /* 0x000fe20000100a00 */
[----:B--2---:R-:W-:-:S03]  /*2f90*/  IMAD.WIDE R16, R15, 0x2, R8 ;  /* 0x000000020f107825 */ /* 0x004fc600078e0208 */
[----:B---3--:R-:W-:Y:S04]  /*2fa0*/  STL.64 [R1+0x750], R56 ;  /* 0x0007503801007387 */ /* 0x008fe80000100a00 */
[----:B------:R-:W-:Y:S04]  /*2fb0*/  STL.64 [R1+0x1b8], R20 ;  /* 0x0001b81401007387 */ /* 0x000fe80000100a00 */
[----:B------:R-:W-:Y:S04]  /*2fc0*/  STL.64 [R1+0x1b0], R18 ;  /* 0x0001b01201007387 */ /* 0x000fe80000100a00 */
[----:B------:R-:W-:Y:S04]  /*2fd0*/  STL.64 [R1+0x1a8], R16 ;  /* 0x0001a81001007387 */ /* 0x000fe80000100a00 */
[----:B------:R0:W-:Y:S04]  /*2fe0*/  STL.64 [R1+0x1a0], R2 ;  /* 0x0001a00201007387 */ /* 0x0001e80000100a00 */
[----:B------:R2:W4:Y:S01]  /*2ff0*/  @P0 LDG.E.U16 R26, desc[UR22][R16.64] ;  /* 0x00000016101a0981 */ /* 0x000522000c1e1500 */
[----:B0-----:R-:W-:-:S05]  /*3000*/  IMAD.WIDE R2, R61, 0x2, R4 ;  /* 0x000000023d027825 */ /* 0x001fca00078e0204 */
[----:B------:R-:W3:Y:S01]  /*3010*/  @P3 LDG.E.U16 R24, desc[UR22][R2.64] ;  /* 0x0000001602183981 */ /* 0x000ee2000c1e1500 */
[----:B------:R-:W-:Y:S01]  /*3020*/  PRMT R52, RZ, 0x7610, R52 ;  /* 0x00007610ff347816 */ /* 0x000fe20000000034 */
[----:B------:R-:W-:Y:S01]  /*3030*/  IMAD R55, R92, 0x9, RZ ;  /* 0x000000095c377824 */ /* 0x000fe200078e02ff */
[----:B------:R-:W-:Y:S01]  /*3040*/  PRMT R88, RZ, 0x7610, R88 ;  /* 0x00007610ff587816 */ /* 0x000fe20000000058 */
[----:B------:R-:W-:Y:S01]  /*3050*/  IMAD.WIDE R58, R61, 0x2, R6 ;  /* 0x000000023d3a7825 */ /* 0x000fe200078e0206 */
[----:B------:R-:W-:Y:S02]  /*3060*/  PRMT R87, RZ, 0x7610, R87 ;  /* 0x00007610ff577816 */ /* 0x000fe40000000057 */
[----:B------:R0:W3:Y:S01]  /*3070*/  @P0 LDG.E.U16 R52, desc[UR22][R20.64] ;  /* 0x0000001614340981 */ /* 0x0000e2000c1e1500 */
[----:B------:R-:W-:Y:S01]  /*3080*/  PRMT R86, RZ, 0x7610, R86 ;  /* 0x00007610ff567816 */ /* 0x000fe20000000056 */
[----:B-1----:R-:W-:Y:S01]  /*3090*/  IMAD.WIDE R18, R55, 0x2, R6 ;  /* 0x0000000237127825 */ /* 0x002fe200078e0206 */
[----:B------:R-:W-:-:S03]  /*30a0*/  PRMT R85, RZ, 0x7610, R85 ;  /* 0x00007610ff557816 */ /* 0x000fc60000000055 */
[C---:B--2---:R-:W-:Y:S01]  /*30b0*/  IMAD.WIDE R16, R55.reuse, 0x2, R8 ;  /* 0x0000000237107825 */ /* 0x044fe200078e0208 */
[----:B------:R-:W2:Y:S03]  /*30c0*/  @!P4 LDG.E.U16 R87, desc[UR22][R18.64] ;  /* 0x000000161257c981 */ /* 0x000ea6000c1e1500 */
[----:B0-----:R-:W-:Y:S01]  /*30d0*/  IMAD.WIDE R20, R55, 0x2, R4 ;  /* 0x0000000237147825 */ /* 0x001fe200078e0204 */
[----:B------:R-:W2:Y:S03]  /*30e0*/  @!P4 LDG.E.U16 R86, desc[UR22][R16.64] ;  /* 0x000000161056c981 */ /* 0x000ea6000c1e1500 */
[----:B------:R-:W-:Y:S01]  /*30f0*/  IMAD.WIDE R56, R61, 0x2, R8 ;  /* 0x000000023d387825 */ /* 0x000fe200078e0208 */
[----:B------:R-:W2:Y:S01]  /*3100*/  @!P4 LDG.E.U16 R88, desc[UR22][R20.64] ;  /* 0x000000161458c981 */ /* 0x000ea2000c1e1500 */
[----:B------:R-:W-:-:S02]  /*3110*/  SHF.R.U32.HI R15, RZ, 0xe, R12 ;  /* 0x0000000eff0f7819 */ /* 0x000fc4000001160c */
[----:B------:R-:W-:Y:S02]  /*3120*/  PRMT R83, RZ, 0x7610, R83 ;  /* 0x00007610ff537816 */ /* 0x000fe40000000053 */
[----:B------:R-:W-:Y:S02]  /*3130*/  LOP3.LUT P0, RZ, R15, 0x1, RZ, 0xc0, !PT ;  /* 0x000000010fff7812 */ /* 0x000fe4000780c0ff */
[----:B------:R-:W-:Y:S02]  /*3140*/  PRMT R15, RZ, 0x7610, R15 ;  /* 0x00007610ff0f7816 */ /* 0x000fe4000000000f */
[----:B------:R-:W-:Y:S01]  /*3150*/  PRMT R82, RZ, 0x7610, R82 ;  /* 0x00007610ff527816 */ /* 0x000fe20000000052 */
[----:B------:R-:W2:Y:S01]  /*3160*/  @P3 LDG.E.U16 R83, desc[UR22][R56.64] ;  /* 0x0000001638533981 */ /* 0x000ea2000c1e1500 */
[----:B------:R-:W-:-:S03]  /*3170*/  SHF.R.U32.HI R53, RZ, 0x6, R12 ;  /* 0x00000006ff357819 */ /* 0x000fc6000001160c */
[----:B------:R-:W2:Y:S01]  /*3180*/  @P3 LDG.E.U16 R15, desc[UR22][R58.64] ;  /* 0x000000163a0f3981 */ /* 0x000ea2000c1e1500 */
[----:B------:R-:W-:Y:S02]  /*3190*/  PRMT R81, RZ, 0x7610, R81 ;  /* 0x00007610ff517816 */ /* 0x000fe40000000051 */
[----:B------:R-:W-:Y:S02]  /*31a0*/  PRMT R70, RZ, 0x7610, R70 ;  /* 0x00007610ff467816 */ /* 0x000fe40000000046 */
[----:B------:R-:W-:Y:S02]  /*31b0*/  PRMT R74, RZ, 0x7610, R74 ;  /* 0x00007610ff4a7816 */ /* 0x000fe4000000004a */
[----:B------:R-:W-:Y:S02]  /*31c0*/  PRMT R73, RZ, 0x7610, R73 ;  /* 0x00007610ff497816 */ /* 0x000fe40000000049 */
[----:B------:R-:W-:Y:S02]  /*31d0*/  PRMT R72, RZ, 0x7610, R72 ;  /* 0x00007610ff487816 */ /* 0x000fe40000000048 */
[----:B------:R-:W-:Y:S01]  /*31e0*/  PRMT R71, RZ, 0x7610, R71 ;  /* 0x00007610ff477816 */ /* 0x000fe20000000047 */
[----:B------:R-:W-:Y:S01]  /*31f0*/  IMAD.WIDE R64, R92, 0x2, R8 ;  /* 0x000000025c407825 */ /* 0x000fe200078e0208 */
[----:B------:R-:W-:-:S02]  /*3200*/  PRMT R69, RZ, 0x7610, R69 ;  /* 0x00007610ff457816 */ /* 0x000fc40000000045 */
[----:B------:R-:W-:Y:S02]  /*3210*/  PRMT R80, RZ, 0x7610, R80 ;  /* 0x00007610ff507816 */ /* 0x000fe40000000050 */
[----:B------:R-:W-:-:S06]  /*3220*/  PRMT R79, RZ, 0x7610, R79 ;  /* 0x00007610ff4f7816 */ /* 0x000fcc000000004f */
[----:B------:R-:W2:Y:S04]  /*3230*/  @!P5 LDG.E.U16 R79, desc[UR22][R64.64] ;  /* 0x00000016404fd981 */ /* 0x000ea8000c1e1500 */
[----:B----4-:R-:W-:Y:S04]  /*3240*/  STL.64 [R1+0x760], R26 ;  /* 0x0007601a01007387 */ /* 0x010fe80000100a00 */
[----:B------:R0:W-:Y:S04]  /*3250*/  STL.64 [R1+0x780], R26 ;  /* 0x0007801a01007387 */ /* 0x0001e80000100a00 */
[----:B------:R1:W-:Y:S04]  /*3260*/  STL.64 [R1+0xb8], R2 ;  /* 0x0000b80201007387 */ /* 0x0003e80000100a00 */
[----:B---3--:R-:W-:Y:S01]  /*3270*/  STL.64 [R1+0x770], R24 ;  /* 0x0007701801007387 */ /* 0x008fe20000100a00 */
[----:B0-----:R-:W-:-:S03]  /*3280*/  IMAD.WIDE R26, R61, 0x2, R10 ;  /* 0x000000023d1a7825 */ /* 0x001fc600078e020a */
[----:B------:R-:W-:Y:S01]  /*3290*/  STL.64 [R1+0x7a0], R24 ;  /* 0x0007a01801007387 */ /* 0x000fe20000100a00 */
[----:B-1----:R-:W-:-:S03]  /*32a0*/  IMAD.WIDE R2, R55, 0x2, R10 ;  /* 0x0000000237027825 */ /* 0x002fc600078e020a */
[----:B------:R-:W-:Y:S04]  /*32b0*/  STL.64 [R1+0x298], R20 ;  /* 0x0002981401007387 */ /* 0x000fe80000100a00 */
[----:B------:R-:W-:Y:S04]  /*32c0*/  STL.64 [R1+0xb0], R58 ;  /* 0x0000b03a01007387 */ /* 0x000fe80000100a00 */
[----:B------:R0:W3:Y:S01]  /*32d0*/  @!P4 LDG.E.U16 R85, desc[UR22][R2.64] ;  /* 0x000000160255c981 */ /* 0x0000e2000c1e1500 */
[----:B------:R-:W-:Y:S02]  /*32e0*/  ISETP.NE.AND P4, PT, R23, RZ, PT ;  /* 0x000000ff1700720c */ /* 0x000fe40003f85270 */
[----:B------:R-:W-:Y:S01]  /*32f0*/  LOP3.LUT R23, RZ, R23, RZ, 0x33, !PT ;  /* 0x00000017ff177212 */ /* 0x000fe200078e33ff */
[----:B------:R-:W-:Y:S04]  /*3300*/  STL.64 [R1+0xa8], R56 ;  /* 0x0000a83801007387 */ /* 0x000fe80000100a00 */
[----:B------:R-:W-:Y:S04]  /*3310*/  STL.64 [R1+0xa0], R26 ;  /* 0x0000a01a01007387 */ /* 0x000fe80000100a00 */
[----:B------:R-:W-:Y:S04]  /*3320*/  STL.64 [R1+0x290], R18 ;  /* 0x0002901201007387 */ /* 0x000fe80000100a00 */
[----:B------:R-:W-:Y:S04]  /*3330*/  STL.64 [R1+0x288], R16 ;  /* 0x0002881001007387 */ /* 0x000fe80000100a00 */
[----:B------:R0:W-:Y:S04]  /*3340*/  STL.64 [R1+0x280], R2 ;  /* 0x0002800201007387 */ /* 0x0001e80000100a00 */
[----:B------:R1:W4:Y:S01]  /*3350*/  @P3 LDG.E.U16 R82, desc[UR22][R26.64] ;  /* 0x000000161a523981 */ /* 0x000322000c1e1500 */
[----:B0-----:R-:W-:-:S02]  /*3360*/  SEL R3, R23, R37, !P4 ;  /* 0x0000002517037207 */ /* 0x001fc40006000000 */
[C---:B------:R-:W-:Y:S02]  /*3370*/  SEL R2, R23.reuse, R29, !P4 ;  /* 0x0000001d17027207 */ /* 0x040fe40006000000 */
[C---:B------:R-:W-:Y:S01]  /*3380*/  SEL R16, R23.reuse, R40, !P4 ;  /* 0x0000002817107207 */ /* 0x040fe20006000000 */
[----:B------:R0:W-:Y:S04]  /*3390*/  STL [R1+0x438], R3 ;  /* 0x0004380301007387 */ /* 0x0001e80000100800 */
[----:B------:R1:W-:Y:S01]  /*33a0*/  STL [R1+0x434], R2 ;  /* 0x0004340201007387 */ /* 0x0003e20000100800 */
[----:B0-----:R-:W-:-:S03]  /*33b0*/  SEL R3, R23, R42, !P4 ;  /* 0x0000002a17037207 */ /* 0x001fc60006000000 */
[----:B------:R0:W-:Y:S01]  /*33c0*/  STL [R1+0x430], R16 ;  /* 0x0004301001007387 */ /* 0x0001e20000100800 */
[----:B-1----:R-:W-:-:S03]  /*33d0*/  SEL R2, R23, R34, !P4 ;  /* 0x0000002217027207 */ /* 0x002fc60006000000 */
[----:B------:R1:W-:Y:S04]  /*33e0*/  STL [R1+0x42c], R3 ;  /* 0x00042c0301007387 */ /* 0x0003e80000100800 */
[----:B------:R2:W-:Y:S01]  /*33f0*/  STL [R1+0x428], R2 ;  /* 0x0004280201007387 */ /* 0x0005e20000100800 */
[C---:B0-----:R-:W-:Y:S02]  /*3400*/  SEL R16, R23.reuse, R47, !P4 ;  /* 0x0000002f17107207 */ /* 0x041fe40006000000 */
[----:B-1----:R-:W-:-:S03]  /*3410*/  SEL R3, R23, R48, !P4 ;  /* 0x0000003017037207 */ /* 0x002fc60006000000 */
[----:B------:R0:W-:Y:S01]  /*3420*/  STL [R1+0x424], R16 ;  /* 0x0004241001007387 */ /* 0x0001e20000100800 */
[----:B--2---:R-:W-:-:S03]  /*3430*/  SEL R2, R23, R31, !P4 ;  /* 0x0000001f17027207 */ /* 0x004fc60006000000 */
        /* <DEDUP_REMOVED lines=24> */
[----:B------:R1:W-:Y:S01]  /*35c0*/  STL [R1+0x444], R3 ;  /* 0x0004440301007387 */ /* 0x0003e20000100800 */
[----:B------:R-:W-:Y:S01]  /*35d0*/  LOP3.LUT P3, RZ, R53, 0x1, RZ, 0xc0, !PT ;  /* 0x0000000135ff7812 */ /* 0x000fe2000786c0ff */
[C---:B------:R-:W-:Y:S02]  /*35e0*/  IMAD R53, R92.reuse, 0x11, RZ ;  /* 0x000000115c357824 */ /* 0x040fe400078e02ff */
[----:B------:R2:W-:Y:S01]  /*35f0*/  STL [R1+0x448], R2 ;  /* 0x0004480201007387 */ /* 0x0005e20000100800 */
[C---:B0-----:R-:W-:Y:S01]  /*3600*/  SEL R16, R23.reuse, R46, !P4 ;  /* 0x0000002e17107207 */ /* 0x041fe20006000000 */
[----:B------:R-:W-:Y:S01]  /*3610*/  IMAD R55, R92, 0x19, RZ ;  /* 0x000000195c377824 */ /* 0x000fe200078e02ff */
[----:B-1----:R-:W-:-:S03]  /*3620*/  SEL R3, R23, R32, !P4 ;  /* 0x0000002017037207 */ /* 0x002fc60006000000 */
[----:B------:R0:W-:Y:S01]  /*3630*/  STL [R1+0x450], R16 ;  /* 0x0004501001007387 */ /* 0x0001e20000100800 */
[----:B--2---:R-:W-:Y:S01]  /*3640*/  SEL R2, R23, R50, !P4 ;  /* 0x0000003217027207 */ /* 0x004fe20006000000 */
[--C-:B------:R-:W-:Y:S02]  /*3650*/  IMAD.WIDE R18, R53, 0x2, R4.reuse ;  /* 0x0000000235127825 */ /* 0x100fe400078e0204 */
[----:B------:R-:W-:Y:S01]  /*3660*/  STL [R1+0x44c], R3 ;  /* 0x00044c0301007387 */ /* 0x000fe20000100800 */
[----:B------:R-:W-:Y:S01]  /*3670*/  SEL R20, R23, R28, !P4 ;  /* 0x0000001c17147207 */ /* 0x000fe20006000000 */
[----:B------:R-:W-:Y:S02]  /*3680*/  IMAD.SHL.U32 R61, R92, 0x2, RZ ;  /* 0x000000025c3d7824 */ /* 0x000fe400078e00ff */
[----:B------:R1:W-:Y:S01]  /*3690*/  STL [R1+0x454], R2 ;  /* 0x0004540201007387 */ /* 0x0003e20000100800 */
[----:B0-----:R-:W-:-:S03]  /*36a0*/  IMAD.WIDE R16, R55, 0x2, R4 ;  /* 0x0000000237107825 */ /* 0x001fc600078e0204 */
[----:B------:R-:W-:Y:S01]  /*36b0*/  STL.64 [R1+0x198], R18 ;  /* 0x0001981201007387 */ /* 0x000fe20000100a00 */
[----:B------:R-:W-:-:S03]  /*36c0*/  IMAD.WIDE R58, R61, 0x2, R4 ;  /* 0x000000023d3a7825 */ /* 0x000fc600078e0204 */
[----:B------:R-:W2:Y:S01]  /*36d0*/  @P0 LDG.E.U16 R74, desc[UR22][R18.64] ;  /* 0x00000016124a0981 */ /* 0x000ea2000c1e1500 */
[----:B-1----:R-:W-:-:S03]  /*36e0*/  IMAD.WIDE R2, R92, 0x2, R4 ;  /* 0x000000025c027825 */ /* 0x002fc600078e0204 */
[----:B------:R0:W-:Y:S04]  /*36f0*/  STL [R1+0x458], R20 ;  /* 0x0004581401007387 */ /* 0x0001e80000100800 */
[----:B------:R-:W-:Y:S01]  /*3700*/  STL.64 [R1+0x98], R16 ;  /* 0x0000981001007387 */ /* 0x000fe20000100a00 */
[----:B------:R-:W-:-:S03]  /*3710*/  IMAD.WIDE R90, R53, 0x2, R10 ;  /* 0x00000002355a7825 */ /* 0x000fc600078e020a */
[----:B------:R1:W-:Y:S01]  /*3720*/  STL.64 [R1+0x398], R2 ;  /* 0x0003980201007387 */ /* 0x0003e20000100a00 */
[----:B0-----:R-:W-:-:S03]  /*3730*/  IMAD.WIDE R20, R53, 0x2, R6 ;  /* 0x0000000235147825 */ /* 0x001fc600078e0206 */
[----:B------:R1:W2:Y:S01]  /*3740*/  @!P5 LDG.E.U16 R81, desc[UR22][R2.64] ;  /* 0x000000160251d981 */ /* 0x0002a2000c1e1500 */
[----:B------:R-:W-:-:S03]  /*3750*/  IMAD.WIDE R56, R55, 0x2, R8 ;  /* 0x0000000237387825 */ /* 0x000fc600078e0208 */
[----:B------:R0:W2:Y:S01]  /*3760*/  @P3 LDG.E.U16 R70, desc[UR22][R16.64] ;  /* 0x0000001610463981 */ /* 0x0000a2000c1e1500 */
[----:B------:R-:W-:-:S03]  /*3770*/  IMAD.WIDE R26, R55, 0x2, R10 ;  /* 0x00000002371a7825 */ /* 0x000fc600078e020a */
[----:B------:R-:W-:Y:S01]  /*3780*/  STL.64 [R1+0x378], R58 ;  /* 0x0003783a01007387 */ /* 0x000fe20000100a00 */
[----:B-1----:R-:W-:-:S03]  /*3790*/  IMAD.WIDE R2, R53, 0x2, R8 ;  /* 0x0000000235027825 */ /* 0x002fc600078e0208 */
[----:B------:R1:W-:Y:S01]  /*37a0*/  STL.64 [R1+0x190], R20 ;  /* 0x0001901401007387 */ /* 0x0003e20000100a00 */
[----:B0-----:R-:W-:-:S03]  /*37b0*/  IMAD.WIDE R16, R55, 0x2, R6 ;  /* 0x0000000237107825 */ /* 0x001fc600078e0206 */
[----:B------:R-:W-:Y:S01]  /*37c0*/  STL.64 [R1+0x188], R2 ;  /* 0x0001880201007387 */ /* 0x000fe20000100a00 */
[----:B------:R-:W-:-:S03]  /*37d0*/  IMAD.WIDE R18, R92, 0x2, R6 ;  /* 0x000000025c127825 */ /* 0x000fc600078e0206 */
[----:B------:R0:W-:Y:S04]  /*37e0*/  STL.64 [R1+0x180], R90 ;  /* 0x0001805a01007387 */ /* 0x0001e80000100a00 */
[----:B------:R0:W-:Y:S04]  /*37f0*/  STL.64 [R1+0x90], R16 ;  /* 0x0000901001007387 */ /* 0x0001e80000100a00 */
[----:B------:R-:W-:Y:S04]  /*3800*/  STL.64 [R1+0x88], R56 ;  /* 0x0000883801007387 */ /* 0x000fe80000100a00 */
[----:B------:R-:W2:Y:S04]  /*3810*/  @P0 LDG.E.U16 R73, desc[UR22][R20.64] ;  /* 0x0000001614490981 */ /* 0x000ea8000c1e1500 */
[----:B------:R-:W2:Y:S04]  /*3820*/  @P0 LDG.E.U16 R72, desc[UR22][R2.64] ;  /* 0x0000001602480981 */ /* 0x000ea8000c1e1500 */
[----:B------:R0:W2:Y:S04]  /*3830*/  @P0 LDG.E.U16 R71, desc[UR22][R90.64] ;  /* 0x000000165a470981 */ /* 0x0000a8000c1e1500 */
[----:B-1----:R-:W2:Y:S04]  /*3840*/  LDL.LU.64 R20, [R1+0x7e0] ;  /* 0x0007e00001147983 */ /* 0x002ea80000300a00 */
[----:B------:R-:W-:Y:S01]  /*3850*/  STL.64 [R1+0x80], R26 ;  /* 0x0000801a01007387 */ /* 0x000fe20000100a00 */
[----:B0-----:R-:W-:-:S03]  /*3860*/  IMAD.WIDE R90, R92, 0x2, R10 ;  /* 0x000000025c5a7825 */ /* 0x001fc600078e020a */
[----:B------:R-:W2:Y:S04]  /*3870*/  LDL.LU.64 R2, [R1+0x7d8] ;  /* 0x0007d80001027983 */ /* 0x000ea80000300a00 */
[----:B------:R0:W-:Y:S04]  /*3880*/  STL.64 [R1+0x390], R18 ;  /* 0x0003901201007387 */ /* 0x0001e80000100a00 */
[----:B------:R1:W-:Y:S04]  /*3890*/  STL.64 [R1+0x388], R64 ;  /* 0x0003884001007387 */ /* 0x0003e80000100a00 */
[----:B------:R-:W2:Y:S04]  /*38a0*/  @P3 LDG.E.U16 R69, desc[UR22][R16.64] ;  /* 0x0000001610453981 */ /* 0x000ea8000c1e1500 */
[----:B------:R-:W2:Y:S04]  /*38b0*/  @!P5 LDG.E.U16 R80, desc[UR22][R18.64] ;  /* 0x000000161250d981 */ /* 0x000ea8000c1e1500 */
[----:B------:R-:W2:Y:S04]  /*38c0*/  LDL.LU.64 R16, [R1+0x7d0] ;  /* 0x0007d00001107983 */ /* 0x000ea80000300a00 */
[----:B------:R-:W-:Y:S04]  /*38d0*/  STL.64 [R1+0x380], R90 ;  /* 0x0003805a01007387 */ /* 0x000fe80000100a00 */
[----:B0-----:R-:W3:Y:S04]  /*38e0*/  LDL.LU.64 R18, [R1+0x7c8] ;  /* 0x0007c80001127983 */ /* 0x001ee80000300a00 */
[----:B-1----:R-:W4:Y:S01]  /*38f0*/  LDL.LU.64 R64, [R1+0x7c0] ;  /* 0x0007c00001407983 */ /* 0x002f220000300a00 */
[----:B------:R-:W-:-:S02]  /*3900*/  PRMT R68, RZ, 0x7610, R68 ;  /* 0x00007610ff447816 */ /* 0x000fc40000000044 */
[----:B------:R-:W-:Y:S02]  /*3910*/  PRMT R67, RZ, 0x7610, R67 ;  /* 0x00007610ff437816 */ /* 0x000fe40000000043 */
[----:B------:R-:W-:Y:S02]  /*3920*/  PRMT R75, RZ, 0x7610, R75 ;  /* 0x00007610ff4b7816 */ /* 0x000fe4000000004b */
[----:B------:R0:W4:Y:S04]  /*3930*/  @P3 LDG.E.U16 R68, desc[UR22][R56.64] ;  /* 0x0000001638443981 */ /* 0x000128000c1e1500 */
[----:B------:R1:W4:Y:S01]  /*3940*/  @P3 LDG.E.U16 R67, desc[UR22][R26.64] ;  /* 0x000000161a433981 */ /* 0x000322000c1e1500 */
[----:B0-----:R-:W-:-:S04]  /*3950*/  IMAD.WIDE R56, R61, 0x2, R6 ;  /* 0x000000023d387825 */ /* 0x001fc800078e0206 */
[----:B-1----:R-:W-:Y:S01]  /*3960*/  IMAD.WIDE R26, R61, 0x2, R8 ;  /* 0x000000023d1a7825 */ /* 0x002fe200078e0208 */
[----:B------:R-:W-:Y:S04]  /*3970*/  STL.64 [R1+0x370], R56 ;  /* 0x0003703801007387 */ /* 0x000fe80000100a00 */
[----:B------:R0:W-:Y:S04]  /*3980*/  STL.64 [R1+0x368], R26 ;  /* 0x0003681a01007387 */ /* 0x0001e80000100a00 */
[----:B------:R0:W4:Y:S02]  /*3990*/  @!P6 LDG.E.U16 R75, desc[UR22][R26.64] ;  /* 0x000000161a4be981 */ /* 0x000124000c1e1500 */
[----:B0-----:R-:W-:Y:S01]  /*39a0*/  SEL R27, R23, R22, !P4 ;  /* 0x00000016171b7207 */ /* 0x001fe20006000000 */
[----:B------:R-:W-:Y:S01]  /*39b0*/  VIADD R63, R84, 0xfffffff5 ;  /* 0xfffffff5543f7836 */ /* 0x000fe20000000000 */
[----:B------:R-:W-:-:S02]  /*39c0*/  PRMT R77, RZ, 0x7610, R77 ;  /* 0x00007610ff4d7816 */ /* 0x000fc4000000004d */
[----:B------:R-:W-:Y:S02]  /*39d0*/  PRMT R76, RZ, 0x7610, R76 ;  /* 0x00007610ff4c7816 */ /* 0x000fe4000000004c */
[----:B------:R-:W-:Y:S02]  /*39e0*/  PRMT R50, RZ, 0x7610, R50 ;  /* 0x00007610ff327816 */ /* 0x000fe40000000032 */
[----:B------:R-:W-:Y:S01]  /*39f0*/  ISETP.GE.U32.AND P0, PT, R63, 0x7fffffd6, PT ;  /* 0x7fffffd63f00780c */ /* 0x000fe20003f06070 */
[----:B------:R-:W4:Y:S01]  /*3a00*/  @!P6 LDG.E.U16 R77, desc[UR22][R58.64] ;  /* 0x000000163a4de981 */ /* 0x000f22000c1e1500 */
[----:B------:R-:W-:-:S03]  /*3a10*/  PRMT R78, RZ, 0x7610, R78 ;  /* 0x00007610ff4e7816 */ /* 0x000fc6000000004e */
[----:B------:R-:W4:Y:S01]  /*3a20*/  @!P6 LDG.E.U16 R76, desc[UR22][R56.64] ;  /* 0x00000016384ce981 */ /* 0x000f22000c1e1500 */
[----:B------:R-:W-:Y:S02]  /*3a30*/  PRMT R45, RZ, 0x7610, R45 ;  /* 0x00007610ff2d7816 */ /* 0x000fe4000000002d */
[----:B------:R-:W-:Y:S01]  /*3a40*/  PRMT R44, RZ, 0x7610, R44 ;  /* 0x00007610ff2c7816 */ /* 0x000fe2000000002c */
[----:B------:R0:W4:Y:S01]  /*3a50*/  @!P5 LDG.E.U16 R78, desc[UR22][R90.64] ;  /* 0x000000165a4ed981 */ /* 0x000122000c1e1500 */
[----:B------:R-:W-:Y:S02]  /*3a60*/  PRMT R43, RZ, 0x7610, R43 ;  /* 0x00007610ff2b7816 */ /* 0x000fe4000000002b */
[----:B------:R-:W-:Y:S02]  /*3a70*/  PRMT R42, RZ, 0x7610, R42 ;  /* 0x00007610ff2a7816 */ /* 0x000fe4000000002a */
[----:B------:R-:W-:Y:S02]  /*3a80*/  PRMT R37, RZ, 0x7610, R37 ;  /* 0x00007610ff257816 */ /* 0x000fe40000000025 */
[----:B------:R-:W-:-:S02]  /*3a90*/  PRMT R36, RZ, 0x7610, R36 ;  /* 0x00007610ff247816 */ /* 0x000fc40000000024 */
[----:B------:R-:W-:Y:S02]  /*3aa0*/  PRMT R35, RZ, 0x7610, R35 ;  /* 0x00007610ff237816 */ /* 0x000fe40000000023 */
[----:B------:R-:W-:Y:S02]  /*3ab0*/  PRMT R34, RZ, 0x7610, R34 ;  /* 0x00007610ff227816 */ /* 0x000fe40000000022 */
        /* <DEDUP_REMOVED lines=19> */
[----:B--2---:R-:W-:-:S05]  /*3bf0*/  SEL R16, R23, R16, !P4 ;  /* 0x0000001017107207 */ /* 0x004fca0006000000 */
[----:B------:R1:W-:Y:S01]  /*3c00*/  STL [R1+0x45c], R16 ;  /* 0x00045c1001007387 */ /* 0x0003e20000100800 */
[C---:B---3--:R-:W-:Y:S02]  /*3c10*/  SEL R26, R23.reuse, R18, !P4 ;  /* 0x00000012171a7207 */ /* 0x048fe40006000000 */
[----:B-1----:R-:W-:-:S03]  /*3c20*/  SEL R16, R23, R17, !P4 ;  /* 0x0000001117107207 */ /* 0x002fc60006000000 */
[----:B------:R1:W-:Y:S01]  /*3c30*/  STL [R1+0x460], R26 ;  /* 0x0004601a01007387 */ /* 0x0003e20000100800 */
[----:B------:R-:W-:-:S03]  /*3c40*/  SEL R17, R23, R13, !P4 ;  /* 0x0000000d17117207 */ /* 0x000fc60006000000 */
[----:B------:R-:W-:Y:S01]  /*3c50*/  STL [R1+0x464], R27 ;  /* 0x0004641b01007387 */ /* 0x000fe20000100800 */
[----:B------:R-:W-:-:S03]  /*3c60*/  SEL R13, R23, R19, !P4 ;  /* 0x00000013170d7207 */ /* 0x000fc60006000000 */
[----:B------:R2:W-:Y:S01]  /*3c70*/  STL [R1+0x46c], R16 ;  /* 0x00046c1001007387 */ /* 0x0005e20000100800 */
[----:B-1----:R-:W-:-:S05]  /*3c80*/  SEL R26, R23, R21, !P4 ;  /* 0x00000015171a7207 */ /* 0x002fca0006000000 */
[----:B------:R1:W-:Y:S01]  /*3c90*/  STL [R1+0x470], R26 ;  /* 0x0004701a01007387 */ /* 0x0003e20000100800 */
[----:B--2---:R-:W-:-:S03]  /*3ca0*/  SEL R16, R23, R20, !P4 ;  /* 0x0000001417107207 */ /* 0x004fc60006000000 */
[----:B------:R-:W-:Y:S04]  /*3cb0*/  STL [R1+0x474], R17 ;  /* 0x0004741101007387 */ /* 0x000fe80000100800 */
[----:B------:R-:W-:Y:S04]  /*3cc0*/  STL [R1+0x468], R16 ;  /* 0x0004681001007387 */ /* 0x000fe80000100800 */
[----:B------:R2:W-:Y:S01]  /*3cd0*/  STL [R1+0x478], R13 ;  /* 0x0004780d01007387 */ /* 0x0005e20000100800 */
[----:B-1----:R-:W-:-:S05]  /*3ce0*/  IMAD.WIDE R26, R61, 0x2, R10 ;  /* 0x000000023d1a7825 */ /* 0x002fca00078e020a */
[----:B------:R1:W3:Y:S01]  /*3cf0*/  @!P6 LDG.E.U16 R50, desc[UR22][R26.64] ;  /* 0x000000161a32e981 */ /* 0x0002e2000c1e1500 */
[----:B--2---:R-:W-:-:S05]  /*3d00*/  VIADD R13, R84, 0xfffffffc ;  /* 0xfffffffc540d7836 */ /* 0x004fca0000000000 */
[----:B------:R-:W-:Y:S02]  /*3d10*/  ISETP.GE.U32.AND P3, PT, R13, 0x7fffffdd, PT ;  /* 0x7fffffdd0d00780c */ /* 0x000fe40003f66070 */
[----:B------:R-:W-:-:S04]  /*3d20*/  SHF.R.U32.HI R13, RZ, 0xd, R12 ;  /* 0x0000000dff0d7819 */ /* 0x000fc8000001160c */
[----:B------:R-:W-:Y:S01]  /*3d30*/  LOP3.LUT P6, RZ, R13, 0x1, RZ, 0xc0, !PT ;  /* 0x000000010dff7812 */ /* 0x000fe200078cc0ff */
[----:B------:R-:W-:Y:S01]  /*3d40*/  IMAD R13, R92, 0xa, RZ ;  /* 0x0000000a5c0d7824 */ /* 0x000fe200078e02ff */
[----:B------:R1:W-:Y:S03]  /*3d50*/  STL.64 [R1+0x360], R26 ;  /* 0x0003601a01007387 */ /* 0x0003e60000100a00 */
[----:B0-----:R-:W-:-:S04]  /*3d60*/  IMAD.WIDE R90, R13, 0x2, R4 ;  /* 0x000000020d5a7825 */ /* 0x001fc800078e0204 */
[C---:B------:R-:W-:Y:S01]  /*3d70*/  IMAD.WIDE R58, R13.reuse, 0x2, R6 ;  /* 0x000000020d3a7825 */ /* 0x040fe200078e0206 */
[----:B------:R0:W2:Y:S03]  /*3d80*/  @!P0 LDG.E.U16 R45, desc[UR22][R90.64] ;  /* 0x000000165a2d8981 */ /* 0x0000a6000c1e1500 */
[C---:B------:R-:W-:Y:S01]  /*3d90*/  IMAD.WIDE R56, R13.reuse, 0x2, R8 ;  /* 0x000000020d387825 */ /* 0x040fe200078e0208 */
[----:B------:R0:W2:Y:S03]  /*3da0*/  @!P0 LDG.E.U16 R44, desc[UR22][R58.64] ;  /* 0x000000163a2c8981 */ /* 0x0000a6000c1e1500 */
[----:B-1----:R-:W-:Y:S01]  /*3db0*/  IMAD.WIDE R26, R13, 0x2, R10 ;  /* 0x000000020d1a7825 */ /* 0x002fe200078e020a */
[----:B------:R-:W-:Y:S01]  /*3dc0*/  SHF.R.U32.HI R13, RZ, 0x5, R12 ;  /* 0x00000005ff0d7819 */ /* 0x000fe2000001160c */
[----:B------:R1:W2:Y:S04]  /*3dd0*/  @!P0 LDG.E.U16 R43, desc[UR22][R56.64] ;  /* 0x00000016382b8981 */ /* 0x0002a8000c1e1500 */
[----:B------:R0:W2:Y:S01]  /*3de0*/  @!P0 LDG.E.U16 R42, desc[UR22][R26.64] ;  /* 0x000000161a2a8981 */ /* 0x0000a2000c1e1500 */
[----:B------:R-:W-:Y:S01]  /*3df0*/  LOP3.LUT P0, RZ, R13, 0x1, RZ, 0xc0, !PT ;  /* 0x000000010dff7812 */ /* 0x000fe2000780c0ff */
[----:B------:R-:W-:-:S02]  /*3e00*/  IMAD R13, R92, 0x12, RZ ;  /* 0x000000125c0d7824 */ /* 0x000fc400078e02ff */
[----:B------:R0:W-:Y:S04]  /*3e10*/  STL.64 [R1+0x278], R90 ;  /* 0x0002785a01007387 */ /* 0x0001e80000100a00 */
[----:B------:R1:W-:Y:S04]  /*3e20*/  STL.64 [R1+0x270], R58 ;  /* 0x0002703a01007387 */ /* 0x0003e80000100a00 */
[----:B------:R4:W-:Y:S04]  /*3e30*/  STL.64 [R1+0x268], R56 ;  /* 0x0002683801007387 */ /* 0x0009e80000100a00 */
[----:B------:R4:W-:Y:S01]  /*3e40*/  STL.64 [R1+0x260], R26 ;  /* 0x0002601a01007387 */ /* 0x0009e20000100a00 */
[----:B0-----:R-:W-:-:S04]  /*3e50*/  IMAD.WIDE R90, R13, 0x2, R4 ;  /* 0x000000020d5a7825 */ /* 0x001fc800078e0204 */
[C---:B-1----:R-:W-:Y:S01]  /*3e60*/  IMAD.WIDE R58, R13.reuse, 0x2, R6 ;  /* 0x000000020d3a7825 */ /* 0x042fe200078e0206 */
[----:B------:R0:W2:Y:S03]  /*3e70*/  @P6 LDG.E.U16 R37, desc[UR22][R90.64] ;  /* 0x000000165a256981 */ /* 0x0000a6000c1e1500 */
[C---:B----4-:R-:W-:Y:S01]  /*3e80*/  IMAD.WIDE R56, R13.reuse, 0x2, R8 ;  /* 0x000000020d387825 */ /* 0x050fe200078e0208 */
[----:B------:R1:W4:Y:S03]  /*3e90*/  @P6 LDG.E.U16 R36, desc[UR22][R58.64] ;  /* 0x000000163a246981 */ /* 0x000326000c1e1500 */
[----:B------:R-:W-:Y:S01]  /*3ea0*/  IMAD.WIDE R26, R13, 0x2, R10 ;  /* 0x000000020d1a7825 */ /* 0x000fe200078e020a */
[----:B------:R0:W2:Y:S03]  /*3eb0*/  @P6 LDG.E.U16 R35, desc[UR22][R56.64] ;  /* 0x0000001638236981 */ /* 0x0000a6000c1e1500 */
[----:B------:R-:W-:Y:S01]  /*3ec0*/  VIADD R13, R84, 0xfffffff3 ;  /* 0xfffffff3540d7836 */ /* 0x000fe20000000000 */
[----:B------:R0:W2:Y:S04]  /*3ed0*/  @P6 LDG.E.U16 R34, desc[UR22][R26.64] ;  /* 0x000000161a226981 */ /* 0x0000a8000c1e1500 */
[----:B------:R-:W-:Y:S01]  /*3ee0*/  ISETP.GE.U32.AND P6, PT, R13, 0x7fffffd4, PT ;  /* 0x7fffffd40d00780c */ /* 0x000fe20003fc6070 */
[----:B------:R0:W-:Y:S01]  /*3ef0*/  STL.64 [R1+0x178], R90 ;  /* 0x0001785a01007387 */ /* 0x0001e20000100a00 */
[----:B------:R-:W-:-:S03]  /*3f00*/  IMAD R13, R92, 0x1a, RZ ;  /* 0x0000001a5c0d7824 */ /* 0x000fc600078e02ff */
[----:B------:R1:W-:Y:S04]  /*3f10*/  STL.64 [R1+0x170], R58 ;  /* 0x0001703a01007387 */ /* 0x0003e80000100a00 */
[----:B------:R1:W-:Y:S04]  /*3f20*/  STL.64 [R1+0x168], R56 ;  /* 0x0001683801007387 */ /* 0x0003e80000100a00 */
[----:B------:R1:W-:Y:S01]  /*3f30*/  STL.64 [R1+0x160], R26 ;  /* 0x0001601a01007387 */ /* 0x0003e20000100a00 */
[----:B0-----:R-:W-:-:S04]  /*3f40*/  IMAD.WIDE R90, R13, 0x2, R4 ;  /* 0x000000020d5a7825 */ /* 0x001fc800078e0204 */
[C---:B-1----:R-:W-:Y:S01]  /*3f50*/  IMAD.WIDE R58, R13.reuse, 0x2, R6 ;  /* 0x000000020d3a7825 */ /* 0x042fe200078e0206 */
[----:B------:R0:W2:Y:S03]  /*3f60*/  @P0 LDG.E.U16 R33, desc[UR22][R90.64] ;  /* 0x000000165a210981 */ /* 0x0000a6000c1e1500 */
[C---:B------:R-:W-:Y:S01]  /*3f70*/  IMAD.WIDE R56, R13.reuse, 0x2, R8 ;  /* 0x000000020d387825 */ /* 0x040fe200078e0208 */
[----:B------:R1:W2:Y:S03]  /*3f80*/  @P0 LDG.E.U16 R32, desc[UR22][R58.64] ;  /* 0x000000163a200981 */ /* 0x0002a6000c1e1500 */
[----:B------:R-:W-:Y:S01]  /*3f90*/  IMAD.WIDE R26, R13, 0x2, R10 ;  /* 0x000000020d1a7825 */ /* 0x000fe200078e020a */
[----:B------:R0:W2:Y:S03]  /*3fa0*/  @P0 LDG.E.U16 R31, desc[UR22][R56.64] ;  /* 0x00000016381f0981 */ /* 0x0000a6000c1e1500 */
[C---:B------:R-:W-:Y:S01]  /*3fb0*/  VIADD R13, R84.reuse, 0xfffffffa ;  /* 0xfffffffa540d7836 */ /* 0x040fe20000000000 */
[----:B------:R0:W2:Y:S01]  /*3fc0*/  @P0 LDG.E.U16 R30, desc[UR22][R26.64] ;  /* 0x000000161a1e0981 */ /* 0x0000a2000c1e1500 */
[----:B------:R-:W-:-:S03]  /*3fd0*/  VIADD R16, R84, 0xfffffff4 ;  /* 0xfffffff454107836 */ /* 0x000fc60000000000 */
[----:B------:R-:W-:Y:S01]  /*3fe0*/  ISETP.GE.U32.AND P0, PT, R13, 0x7fffffdb, PT ;  /* 0x7fffffdb0d00780c */ /* 0x000fe20003f06070 */
[----:B------:R0:W-:Y:S01]  /*3ff0*/  STL.64 [R1+0x78], R90 ;  /* 0x0000785a01007387 */ /* 0x0001e20000100a00 */
[----:B------:R-:W-:-:S03]  /*4000*/  IMAD R13, R92, 0x3, RZ ;  /* 0x000000035c0d7824 */ /* 0x000fc600078e02ff */
[----:B------:R1:W-:Y:S04]  /*4010*/  STL.64 [R1+0x70], R58 ;  /* 0x0000703a01007387 */ /* 0x0003e80000100a00 */
[----:B------:R1:W-:Y:S04]  /*4020*/  STL.64 [R1+0x68], R56 ;  /* 0x0000683801007387 */ /* 0x0003e80000100a00 */
[----:B------:R1:W-:Y:S01]  /*4030*/  STL.64 [R1+0x60], R26 ;  /* 0x0000601a01007387 */ /* 0x0003e20000100a00 */
[----:B0-----:R-:W-:Y:S01]  /*4040*/  IMAD.WIDE R90, R13, 0x2, R4 ;  /* 0x000000020d5a7825 */ /* 0x001fe200078e0204 */
[----:B------:R-:W-:-:S03]  /*4050*/  ISETP.GE.U32.AND P4, PT, R16, 0x7fffffd5, PT ;  /* 0x7fffffd51000780c */ /* 0x000fc60003f86070 */
[C---:B-1----:R-:W-:Y:S01]  /*4060*/  IMAD.WIDE R58, R13.reuse, 0x2, R6 ;  /* 0x000000020d3a7825 */ /* 0x042fe200078e0206 */
[----:B------:R0:W2:Y:S03]  /*4070*/  @!P3 LDG.E.U16 R49, desc[UR22][R90.64] ;  /* 0x000000165a31b981 */ /* 0x0000a6000c1e1500 */
[C---:B------:R-:W-:Y:S01]  /*4080*/  IMAD.WIDE R56, R13.reuse, 0x2, R8 ;  /* 0x000000020d387825 */ /* 0x040fe200078e0208 */
[----:B------:R1:W2:Y:S03]  /*4090*/  @!P3 LDG.E.U16 R48, desc[UR22][R58.64] ;  /* 0x000000163a30b981 */ /* 0x0002a6000c1e1500 */
[----:B------:R-:W-:Y:S01]  /*40a0*/  IMAD.WIDE R26, R13, 0x2, R10 ;  /* 0x000000020d1a7825 */ /* 0x000fe200078e020a */
        /* <DEDUP_REMOVED lines=20> */
[----:B------:R0:W-:Y:S01]  /*41f0*/  STL.64 [R1+0x258], R90 ;  /* 0x0002585a01007387 */ /* 0x0001e20000100a00 */
[----:B------:R-:W-:-:S03]  /*4200*/  PRMT R23, RZ, 0x7610, R23 ;  /* 0x00007610ff177816 */ /* 0x000fc60000000017 */
[----:B------:R1:W-:Y:S01]  /*4210*/  STL.64 [R1+0x250], R58 ;  /* 0x0002503a01007387 */ /* 0x0003e20000100a00 */
[----:B------:R-:W-:Y:S02]  /*4220*/  PRMT R21, RZ, 0x7610, R21 ;  /* 0x00007610ff157816 */ /* 0x000fe40000000015 */
[----:B------:R-:W-:Y:S01]  /*4230*/  PRMT R20, RZ, 0x7610, R20 ;  /* 0x00007610ff147816 */ /* 0x000fe20000000014 */
        /* <DEDUP_REMOVED lines=21> */
[----:B------:R0:W2:Y:S03]  /*4390*/  @P4 LDG.E.U16 R29, desc[UR22][R90.64] ;  /* 0x000000165a1d4981 */ /* 0x0000a6000c1e1500 */
[C---:B------:R-:W-:Y:S01]  /*43a0*/  IMAD.WIDE R56, R13.reuse, 0x2, R8 ;  /* 0x000000020d387825 */ /* 0x040fe200078e0208 */
[----:B------:R1:W2:Y:S03]  /*43b0*/  @P4 LDG.E.U16 R28, desc[UR22][R58.64] ;  /* 0x000000163a1c4981 */ /* 0x0002a6000c1e1500 */
[----:B------:R-:W-:Y:S01]  /*43c0*/  IMAD.WIDE R26, R13, 0x2, R10 ;  /* 0x000000020d1a7825 */ /* 0x000fe200078e020a */
[----:B------:R0:W2:Y:S03]  /*43d0*/  @P4 LDG.E.U16 R53, desc[UR22][R56.64] ;  /* 0x0000001638354981 */ /* 0x0000a6000c1e1500 */
[----:B------:R-:W-:Y:S01]  /*43e0*/  VIADD R13, R84, 0xfffffff9 ;  /* 0xfffffff9540d7836 */ /* 0x000fe20000000000 */
[----:B------:R0:W2:Y:S04]  /*43f0*/  @P4 LDG.E.U16 R51, desc[UR22][R26.64] ;  /* 0x000000161a334981 */ /* 0x0000a8000c1e1500 */
[----:B------:R-:W-:Y:S01]  /*4400*/  ISETP.GE.U32.AND P4, PT, R13, 0x7fffffda, PT ;  /* 0x7fffffda0d00780c */ /* 0x000fe20003f86070 */
[----:B------:R0:W-:Y:S01]  /*4410*/  STL.64 [R1+0x58], R90 ;  /* 0x0000585a01007387 */ /* 0x0001e20000100a00 */
[----:B------:R-:W-:Y:S01]  /*4420*/  IMAD.SHL.U32 R13, R92, 0x4, RZ ;  /* 0x000000045c0d7824 */ /* 0x000fe200078e00ff */
[----:B------:R-:W-:-:S02]  /*4430*/  PRMT R65, RZ, 0x7610, R65 ;  /* 0x00007610ff417816 */ /* 0x000fc40000000041 */
[----:B------:R1:W-:Y:S01]  /*4440*/  STL.64 [R1+0x50], R58 ;  /* 0x0000503a01007387 */ /* 0x0003e20000100a00 */
[----:B------:R-:W-:-:S03]  /*4450*/  PRMT R64, RZ, 0x7610, R64 ;  /* 0x00007610ff407816 */ /* 0x000fc60000000040 */
        /* <DEDUP_REMOVED lines=16> */
[----:B------:R-:W-:-:S03]  /*4560*/  PRMT R2, RZ, 0x7610, R2 ;  /* 0x00007610ff027816 */ /* 0x000fc60000000002 */
[----:B------:R3:W-:Y:S01]  /*4570*/  STL.64 [R1+0x328], R56 ;  /* 0x0003283801007387 */ /* 0x0007e20000100a00 */
[----:B------:R-:W-:-:S03]  /*4580*/  PRMT R3, RZ, 0x7610, R3 ;  /* 0x00007610ff037816 */ /* 0x000fc60000000003 */
[----:B------:R3:W-:Y:S01]  /*4590*/  STL.64 [R1+0x320], R26 ;  /* 0x0003201a01007387 */ /* 0x0007e20000100a00 */
[----:B0-----:R-:W-:-:S04]  /*45a0*/  IMAD.WIDE R90, R13, 0x2, R4 ;  /* 0x000000020d5a7825 */ /* 0x001fc800078e0204 */
[C---:B-1----:R-:W-:Y:S01]  /*45b0*/  IMAD.WIDE R58, R13.reuse, 0x2, R6 ;  /* 0x000000020d3a7825 */ /* 0x042fe200078e0206 */
[----:B------:R0:W-:Y:S03]  /*45c0*/  STL.64 [R1+0x238], R90 ;  /* 0x0002385a01007387 */ /* 0x0001e60000100a00 */
[----:B---3--:R-:W-:-:S04]  /*45d0*/  IMAD.WIDE R56, R13, 0x2, R8 ;  /* 0x000000020d387825 */ /* 0x008fc800078e0208 */
[----:B------:R-:W-:Y:S01]  /*45e0*/  IMAD.WIDE R26, R13, 0x2, R10 ;  /* 0x000000020d1a7825 */ /* 0x000fe200078e020a */
[----:B------:R1:W-:Y:S04]  /*45f0*/  STL.64 [R1+0x230], R58 ;  /* 0x0002303a01007387 */ /* 0x0003e80000100a00 */
[----:B------:R-:W3:Y:S04]  /*4600*/  @!P6 LDG.E.U16 R61, desc[UR22][R90.64] ;  /* 0x000000165a3de981 */ /* 0x000ee8000c1e1500 */
[----:B------:R-:W2:Y:S04]  /*4610*/  @!P6 LDG.E.U16 R2, desc[UR22][R26.64] ;  /* 0x000000161a02e981 */ /* 0x000ea8000c1e1500 */
[----:B------:R-:W3:Y:S04]  /*4620*/  @!P6 LDG.E.U16 R3, desc[UR22][R56.64] ;  /* 0x000000163803e981 */ /* 0x000ee8000c1e1500 */
[----:B0-----:R-:W4:Y:S01]  /*4630*/  LDL.LU.64 R90, [R1+0x7b8] ;  /* 0x0007b800015a7983 */ /* 0x001f220000300a00 */
[----:B------:R-:W-:-:S02]  /*4640*/  PRMT R55, RZ, 0x7610, R55 ;  /* 0x00007610ff377816 */ /* 0x000fc40000000037 */
[----:B------:R-:W-:-:S04]  /*4650*/  SHF.R.U32.HI R13, RZ, 0x3, R12 ;  /* 0x00000003ff0d7819 */ /* 0x000fc8000001160c */
[----:B------:R1:W4:Y:S01]  /*4660*/  @!P6 LDG.E.U16 R55, desc[UR22][R58.64] ;  /* 0x000000163a37e981 */ /* 0x000322000c1e1500 */
[----:B------:R-:W-:Y:S01]  /*4670*/  LOP3.LUT P6, RZ, R13, 0x1, RZ, 0xc0, !PT ;  /* 0x000000010dff7812 */ /* 0x000fe200078cc0ff */
[----:B------:R-:W-:Y:S01]  /*4680*/  IMAD R13, R92, 0x14, RZ ;  /* 0x000000145c0d7824 */ /* 0x000fe200078e02ff */
[----:B------:R-:W-:Y:S01]  /*4690*/  PRMT R24, RZ, 0x7610, R24 ;  /* 0x00007610ff187816 */ /* 0x000fe20000000018 */
[----:B------:R0:W-:Y:S01]  /*46a0*/  STL.64 [R1+0x228], R56 ;  /* 0x0002283801007387 */ /* 0x0001e20000100a00 */
[----:B------:R-:W-:-:S03]  /*46b0*/  PRMT R25, RZ, 0x7610, R25 ;  /* 0x00007610ff197816 */ /* 0x000fc60000000019 */
[----:B------:R0:W-:Y:S01]  /*46c0*/  STL.64 [R1+0x220], R26 ;  /* 0x0002201a01007387 */ /* 0x0001e20000100a00 */
[----:B-1----:R-:W-:-:S04]  /*46d0*/  IMAD.WIDE R58, R13, 0x2, R4 ;  /* 0x000000020d3a7825 */ /* 0x002fc800078e0204 */
[----:B0-----:R-:W-:-:S04]  /*46e0*/  IMAD.WIDE R56, R13, 0x2, R8 ;  /* 0x000000020d387825 */ /* 0x001fc800078e0208 */
[----:B------:R-:W-:Y:S01]  /*46f0*/  IMAD.WIDE R26, R13, 0x2, R10 ;  /* 0x000000020d1a7825 */ /* 0x000fe200078e020a */
[----:B------:R-:W4:Y:S04]  /*4700*/  @P5 LDG.E.U16 R25, desc[UR22][R56.64] ;  /* 0x0000001638195981 */ /* 0x000f28000c1e1500 */
[----:B------:R-:W4:Y:S04]  /*4710*/  @P5 LDG.E.U16 R24, desc[UR22][R26.64] ;  /* 0x000000161a185981 */ /* 0x000f28000c1e1500 */
[----:B--2---:R-:W-:Y:S04]  /*4720*/  STL [R1+0x3f4], R2 ;  /* 0x0003f40201007387 */ /* 0x004fe80000100800 */
[----:B---3--:R0:W-:Y:S01]  /*4730*/  STL [R1+0x3f8], R3 ;  /* 0x0003f80301007387 */ /* 0x0081e20000100800 */
[----:B----4-:R-:W-:-:S02]  /*4740*/  PRMT R91, RZ, 0x7610, R91 ;  /* 0x00007610ff5b7816 */ /* 0x010fc4000000005b */
[----:B------:R-:W-:Y:S01]  /*4750*/  PRMT R90, RZ, 0x7610, R90 ;  /* 0x00007610ff5a7816 */ /* 0x000fe2000000005a */
[----:B0-----:R-:W-:Y:S01]  /*4760*/  IMAD.WIDE R2, R13, 0x2, R6 ;  /* 0x000000020d027825 */ /* 0x001fe200078e0206 */
[----:B------:R0:W-:Y:S04]  /*4770*/  STL.64 [R1+0x138], R58 ;  /* 0x0001383a01007387 */ /* 0x0001e80000100a00 */
[----:B------:R1:W-:Y:S04]  /*4780*/  STL.64 [R1+0x130], R2 ;  /* 0x0001300201007387 */ /* 0x0003e80000100a00 */
[----:B------:R-:W2:Y:S04]  /*4790*/  @P5 LDG.E.U16 R91, desc[UR22][R58.64] ;  /* 0x000000163a5b5981 */ /* 0x000ea8000c1e1500 */
[----:B------:R-:W3:Y:S04]  /*47a0*/  @P5 LDG.E.U16 R90, desc[UR22][R2.64] ;  /* 0x00000016025a5981 */ /* 0x000ee8000c1e1500 */
[----:B0-----:R-:W4:Y:S04]  /*47b0*/  LDL.LU.64 R58, [R1+0x7b0] ;  /* 0x0007b000013a7983 */ /* 0x001f280000300a00 */
[----:B------:R0:W-:Y:S04]  /*47c0*/  STL.64 [R1+0x128], R56 ;  /* 0x0001283801007387 */ /* 0x0001e80000100a00 */
[----:B-1----:R-:W4:Y:S01]  /*47d0*/  LDL.LU.64 R2, [R1+0x7a8] ;  /* 0x0007a80001027983 */ /* 0x002f220000300a00 */
[----:B------:R-:W-:-:S03]  /*47e0*/  SHF.R.U32.HI R13, RZ, 0xa, R12 ;  /* 0x0000000aff0d7819 */ /* 0x000fc6000001160c */
[----:B------:R1:W-:Y:S01]  /*47f0*/  STL.64 [R1+0x120], R26 ;  /* 0x0001201a01007387 */ /* 0x0003e20000100a00 */
[----:B------:R-:W-:Y:S01]  /*4800*/  LOP3.LUT P5, RZ, R13, 0x1, RZ, 0xc0, !PT ;  /* 0x000000010dff7812 */ /* 0x000fe200078ac0ff */
[----:B------:R-:W-:Y:S02]  /*4810*/  IMAD R13, R92, 0x1c, RZ ;  /* 0x0000001c5c0d7824 */ /* 0x000fe400078e02ff */
[----:B------:R-:W-:Y:S04]  /*4820*/  STL [R1+0x3e4], R24 ;  /* 0x0003e41801007387 */ /* 0x000fe80000100800 */
[----:B------:R1:W-:Y:S01]  /*4830*/  STL [R1+0x3e8], R25 ;  /* 0x0003e81901007387 */ /* 0x0003e20000100800 */
[----:B0-----:R-:W-:-:S04]  /*4840*/  IMAD.WIDE R56, R13, 0x2, R8 ;  /* 0x000000020d387825 */ /* 0x001fc800078e0208 */
[----:B-1----:R-:W-:-:S04]  /*4850*/  IMAD.WIDE R26, R13, 0x2, R10 ;  /* 0x000000020d1a7825 */ /* 0x002fc800078e020a */
[C---:B------:R-:W-:Y:S01]  /*4860*/  IMAD.WIDE R24, R13.reuse, 0x2, R4 ;  /* 0x000000020d187825 */ /* 0x040fe200078e0204 */
[----:B---3--:R-:W-:Y:S04]  /*4870*/  STL [R1+0x3ec], R90 ;  /* 0x0003ec5a01007387 */ /* 0x008fe80000100800 */
[----:B--2---:R0:W-:Y:S01]  /*4880*/  STL [R1+0x3f0], R91 ;  /* 0x0003f05b01007387 */ /* 0x0041e20000100800 */
[----:B----4-:R-:W-:Y:S02]  /*4890*/  PRMT R59, RZ, 0x7610, R59 ;  /* 0x00007610ff3b7816 */ /* 0x010fe4000000003b */
[----:B------:R-:W-:Y:S01]  /*48a0*/  PRMT R58, RZ, 0x7610, R58 ;  /* 0x00007610ff3a7816 */ /* 0x000fe2000000003a */
[----:B------:R1:W-:Y:S04]  /*48b0*/  STL.64 [R1+0x38], R24 ;  /* 0x0000381801007387 */ /* 0x0003e80000100a00 */
[----:B------:R-:W2:Y:S01]  /*48c0*/  @P6 LDG.E.U16 R59, desc[UR22][R24.64] ;  /* 0x00000016183b6981 */ /* 0x000ea2000c1e1500 */
[----:B0-----:R-:W-:Y:S01]  /*48d0*/  IMAD.WIDE R90, R13, 0x2, R6 ;  /* 0x000000020d5a7825 */ /* 0x001fe200078e0206 */
[----:B------:R-:W-:-:S02]  /*48e0*/  PRMT R2, RZ, 0x7610, R2 ;  /* 0x00007610ff027816 */ /* 0x000fc40000000002 */
[----:B------:R-:W-:Y:S02]  /*48f0*/  PRMT R3, RZ, 0x7610, R3 ;  /* 0x00007610ff037816 */ /* 0x000fe40000000003 */
[----:B------:R0:W-:Y:S04]  /*4900*/  STL.64 [R1+0x30], R90 ;  /* 0x0000305a01007387 */ /* 0x0001e80000100a00 */
[----:B------:R-:W3:Y:S04]  /*4910*/  @P6 LDG.E.U16 R58, desc[UR22][R90.64] ;  /* 0x000000165a3a6981 */ /* 0x000ee8000c1e1500 */
[----:B-1----:R-:W4:Y:S04]  /*4920*/  LDL.LU.64 R24, [R1+0x7a0] ;  /* 0x0007a00001187983 */ /* 0x002f280000300a00 */
[----:B------:R1:W-:Y:S04]  /*4930*/  STL.64 [R1+0x28], R56 ;  /* 0x0000283801007387 */ /* 0x0003e80000100a00 */
[----:B------:R-:W4:Y:S04]  /*4940*/  @P6 LDG.E.U16 R2, desc[UR22][R26.64] ;  /* 0x000000161a026981 */ /* 0x000f28000c1e1500 */
[----:B0-----:R-:W4:Y:S04]  /*4950*/  LDL.LU.64 R90, [R1+0x798] ;  /* 0x00079800015a7983 */ /* 0x001f280000300a00 */
[----:B------:R1:W4:Y:S01]  /*4960*/  @P6 LDG.E.U16 R3, desc[UR22][R56.64] ;  /* 0x0000001638036981 */ /* 0x000322000c1e1500 */
[----:B------:R-:W-:-:S03]  /*4970*/  SHF.R.U32.HI R13, RZ, 0x2, R12 ;  /* 0x00000002ff0d7819 */ /* 0x000fc6000001160c */
[----:B------:R0:W-:Y:S01]  /*4980*/  STL.64 [R1+0x20], R26 ;  /* 0x0000201a01007387 */ /* 0x0001e20000100a00 */
[----:B------:R-:W-:Y:S01]  /*4990*/  LOP3.LUT P6, RZ, R13, 0x1, RZ, 0xc0, !PT ;  /* 0x000000010dff7812 */ /* 0x000fe200078cc0ff */
[----:B------:R-:W-:-:S04]  /*49a0*/  IMAD R13, R92, 0x5, RZ ;  /* 0x000000055c0d7824 */ /* 0x000fc800078e02ff */
[----:B-1----:R-:W-:-:S04]  /*49b0*/  IMAD.WIDE R56, R13, 0x2, R8 ;  /* 0x000000020d387825 */ /* 0x002fc800078e0208 */
[----:B0-----:R-:W-:Y:S01]  /*49c0*/  IMAD.WIDE R26, R13, 0x2, R10 ;  /* 0x000000020d1a7825 */ /* 0x001fe200078e020a */
[----:B---3--:R-:W-:Y:S04]  /*49d0*/  STL [R1+0x3cc], R58 ;  /* 0x0003cc3a01007387 */ /* 0x008fe80000100800 */
[----:B--2---:R0:W-:Y:S01]  /*49e0*/  STL [R1+0x3d0], R59 ;  /* 0x0003d03b01007387 */ /* 0x0041e20000100800 */
[----:B----4-:R-:W-:Y:S02]  /*49f0*/  PRMT R24, RZ, 0x7610, R24 ;  /* 0x00007610ff187816 */ /* 0x010fe40000000018 */
[----:B------:R-:W-:-:S04]  /*4a00*/  PRMT R25, RZ, 0x7610, R25 ;  /* 0x00007610ff197816 */ /* 0x000fc80000000019 */
[----:B------:R-:W2:Y:S01]  /*4a10*/  @!P0 LDG.E.U16 R24, desc[UR22][R26.64] ;  /* 0x000000161a188981 */ /* 0x000ea2000c1e1500 */
[----:B0-----:R-:W-:-:S03]  /*4a20*/  IMAD.WIDE R58, R13, 0x2, R4 ;  /* 0x000000020d3a7825 */ /* 0x001fc600078e0204 */
[----:B------:R-:W-:Y:S01]  /*4a30*/  STL [R1+0x3c4], R2 ;  /* 0x0003c40201007387 */ /* 0x000fe20000100800 */
[----:B------:R-:W-:Y:S02]  /*4a40*/  PRMT R91, RZ, 0x7610, R91 ;  /* 0x00007610ff5b7816 */ /* 0x000fe4000000005b */
[----:B------:R-:W-:Y:S01]  /*4a50*/  PRMT R90, RZ, 0x7610, R90 ;  /* 0x00007610ff5a7816 */ /* 0x000fe2000000005a */
[----:B------:R0:W3:Y:S04]  /*4a60*/  @!P0 LDG.E.U16 R25, desc[UR22][R56.64] ;  /* 0x0000001638198981 */ /* 0x0000e8000c1e1500 */
[----:B------:R1:W-:Y:S04]  /*4a70*/  STL [R1+0x3c8], R3 ;  /* 0x0003c80301007387 */ /* 0x0003e80000100800 */
[----:B------:R4:W-:Y:S04]  /*4a80*/  STL.64 [R1+0x318], R58 ;  /* 0x0003183a01007387 */ /* 0x0009e80000100a00 */
[----:B------:R-:W2:Y:S01]  /*4a90*/  @!P0 LDG.E.U16 R91, desc[UR22][R58.64] ;  /* 0x000000163a5b8981 */ /* 0x000ea2000c1e1500 */
[----:B-1----:R-:W-:-:S05]  /*4aa0*/  IMAD.WIDE R2, R13, 0x2, R6 ;  /* 0x000000020d027825 */ /* 0x002fca00078e0206 */
[----:B------:R1:W-:Y:S04]  /*4ab0*/  STL.64 [R1+0x310], R2 ;  /* 0x0003100201007387 */ /* 0x0003e80000100a00 */
[----:B------:R-:W2:Y:S04]  /*4ac0*/  @!P0 LDG.E.U16 R90, desc[UR22][R2.64] ;  /* 0x00000016025a8981 */ /* 0x000ea8000c1e1500 */
[----:B----4-:R-:W4:Y:S04]  /*4ad0*/  LDL.LU.64 R58, [R1+0x790] ;  /* 0x00079000013a7983 */ /* 0x010f280000300a00 */
[----:B------:R0:W-:Y:S04]  /*4ae0*/  STL.64 [R1+0x308], R56 ;  /* 0x0003083801007387 */ /* 0x0001e80000100a00 */
[----:B-1----:R-:W3:Y:S01]  /*4af0*/  LDL.LU.64 R2, [R1+0x788] ;  /* 0x0007880001027983 */ /* 0x002ee20000300a00 */
[----:B------:R-:W-:-:S03]  /*4b00*/  SHF.R.U32.HI R13, RZ, 0x9, R12 ;  /* 0x00000009ff0d7819 */ /* 0x000fc6000001160c */
[----:B------:R1:W-:Y:S01]  /*4b10*/  STL.64 [R1+0x300], R26 ;  /* 0x0003001a01007387 */ /* 0x0003e20000100a00 */
[----:B------:R-:W-:Y:S01]  /*4b20*/  LOP3.LUT P0, RZ, R13, 0x1, RZ, 0xc0, !PT ;  /* 0x000000010dff7812 */ /* 0x000fe2000780c0ff */
[----:B------:R-:W-:-:S04]  /*4b30*/  IMAD R13, R92, 0xd, RZ ;  /* 0x0000000d5c0d7824 */ /* 0x000fc800078e02ff */
[----:B0-----:R-:W-:-:S04]  /*4b40*/  IMAD.WIDE R56, R13, 0x2, R8 ;  /* 0x000000020d387825 */ /* 0x001fc800078e0208 */
[----:B-1----:R-:W-:Y:S01]  /*4b50*/  IMAD.WIDE R26, R13, 0x2, R4 ;  /* 0x000000020d1a7825 */ /* 0x002fe200078e0204 */
[----:B--2---:R-:W-:Y:S04]  /*4b60*/  STL [R1+0x3dc], R90 ;  /* 0x0003dc5a01007387 */ /* 0x004fe80000100800 */
[----:B------:R0:W-:Y:S01]  /*4b70*/  STL [R1+0x3e0], R91 ;  /* 0x0003e05b01007387 */ /* 0x0001e20000100800 */
[----:B----4-:R-:W-:-:S03]  /*4b80*/  PRMT R59, RZ, 0x7610, R59 ;  /* 0x00007610ff3b7816 */ /* 0x010fc6000000003b */
[----:B------:R-:W-:Y:S01]  /*4b90*/  STL [R1+0x3d4], R24 ;  /* 0x0003d41801007387 */ /* 0x000fe20000100800 */
[----:B------:R-:W-:Y:S02]  /*4ba0*/  PRMT R58, RZ, 0x7610, R58 ;  /* 0x00007610ff3a7816 */ /* 0x000fe4000000003a */
[----:B---3--:R-:W-:Y:S01]  /*4bb0*/  PRMT R2, RZ, 0x7610, R2 ;  /* 0x00007610ff027816 */ /* 0x008fe20000000002 */
[----:B------:R1:W-:Y:S01]  /*4bc0*/  STL [R1+0x3d8], R25 ;  /* 0x0003d81901007387 */ /* 0x0003e20000100800 */
[----:B------:R-:W-:Y:S01]  /*4bd0*/  PRMT R3, RZ, 0x7610, R3 ;  /* 0x00007610ff037816 */ /* 0x000fe20000000003 */
[C---:B0-----:R-:W-:Y:S02]  /*4be0*/  IMAD.WIDE R90, R13.reuse, 0x2, R6 ;  /* 0x000000020d5a7825 */ /* 0x041fe400078e0206 */
[----:B------:R0:W-:Y:S04]  /*4bf0*/  STL.64 [R1+0x218], R26 ;  /* 0x0002181a01007387 */ /* 0x0001e80000100a00 */
[----:B------:R-:W2:Y:S01]  /*4c00*/  @!P3 LDG.E.U16 R59, desc[UR22][R26.64] ;  /* 0x000000161a3bb981 */ /* 0x000ea2000c1e1500 */
[----:B-1----:R-:W-:-:S03]  /*4c10*/  IMAD.WIDE R24, R13, 0x2, R10 ;  /* 0x000000020d187825 */ /* 0x002fc600078e020a */
[----:B------:R1:W-:Y:S04]  /*4c20*/  STL.64 [R1+0x210], R90 ;  /* 0x0002105a01007387 */ /* 0x0003e80000100a00 */
[----:B------:R-:W3:Y:S04]  /*4c30*/  @!P3 LDG.E.U16 R2, desc[UR22][R24.64] ;  /* 0x000000161802b981 */ /* 0x000ee8000c1e1500 */
[----:B------:R4:W2:Y:S04]  /*4c40*/  @!P3 LDG.E.U16 R3, desc[UR22][R56.64] ;  /* 0x000000163803b981 */ /* 0x0008a8000c1e1500 */
[----:B0-----:R-:W2:Y:S04]  /*4c50*/  LDL.LU.64 R26, [R1+0x780] ;  /* 0x00078000011a7983 */ /* 0x001ea80000300a00 */
[----:B------:R-:W2:Y:S04]  /*4c60*/  @!P3 LDG.E.U16 R58, desc[UR22][R90.64] ;  /* 0x000000165a3ab981 */ /* 0x000ea8000c1e1500 */
[----:B------:R4:W-:Y:S04]  /*4c70*/  STL.64 [R1+0x208], R56 ;  /* 0x0002083801007387 */ /* 0x0009e80000100a00 */
[----:B-1----:R-:W2:Y:S01]  /*4c80*/  LDL.LU.64 R90, [R1+0x778] ;  /* 0x00077800015a7983 */ /* 0x002ea20000300a00 */
[----:B------:R-:W-:-:S03]  /*4c90*/  SHF.R.U32.HI R13, RZ, 0x8, R12 ;  /* 0x00000008ff0d7819 */ /* 0x000fc6000001160c */
[----:B------:R0:W-:Y:S01]  /*4ca0*/  STL.64 [R1+0x200], R24 ;  /* 0x0002001801007387 */ /* 0x0001e20000100a00 */
[----:B------:R-:W-:Y:S01]  /*4cb0*/  LOP3.LUT P3, RZ, R13, 0x1, RZ, 0xc0, !PT ;  /* 0x000000010dff7812 */ /* 0x000fe2000786c0ff */
[----:B------:R-:W-:-:S04]  /*4cc0*/  IMAD R13, R92, 0x15, RZ ;  /* 0x000000155c0d7824 */ /* 0x000fc800078e02ff */
[----:B----4-:R-:W-:-:S04]  /*4cd0*/  IMAD.WIDE R56, R13, 0x2, R10 ;  /* 0x000000020d387825 */ /* 0x010fc800078e020a */
[C---:B0-----:R-:W-:Y:S01]  /*4ce0*/  IMAD.WIDE R24, R13.reuse, 0x2, R4 ;  /* 0x000000020d187825 */ /* 0x041fe200078e0204 */
[----:B---3--:R-:W-:Y:S04]  /*4cf0*/  STL [R1+0x3b4], R2 ;  /* 0x0003b40201007387 */ /* 0x008fe80000100800 */
[----:B--2---:R0:W-:Y:S01]  /*4d00*/  STL [R1+0x3b8], R3 ;  /* 0x0003b80301007387 */ /* 0x0041e20000100800 */
[----:B------:R-:W-:Y:S02]  /*4d10*/  PRMT R26, RZ, 0x7610, R26 ;  /* 0x00007610ff1a7816 */ /* 0x000fe4000000001a */
[----:B------:R-:W-:Y:S01]  /*4d20*/  PRMT R27, RZ, 0x7610, R27 ;  /* 0x00007610ff1b7816 */ /* 0x000fe2000000001b */
[----:B------:R-:W-:Y:S04]  /*4d30*/  STL [R1+0x3bc], R58 ;  /* 0x0003bc3a01007387 */ /* 0x000fe80000100800 */
[----:B------:R1:W-:Y:S01]  /*4d40*/  STL [R1+0x3c0], R59 ;  /* 0x0003c03b01007387 */ /* 0x0003e20000100800 */
[----:B0-----:R-:W-:-:S03]  /*4d50*/  IMAD.WIDE R2, R13, 0x2, R6 ;  /* 0x000000020d027825 */ /* 0x001fc600078e0206 */
[----:B------:R0:W2:Y:S01]  /*4d60*/  @P5 LDG.E.U16 R26, desc[UR22][R56.64] ;  /* 0x00000016381a5981 */ /* 0x0000a2000c1e1500 */
[----:B------:R-:W-:Y:S01]  /*4d70*/  PRMT R91, RZ, 0x7610, R91 ;  /* 0x00007610ff5b7816 */ /* 0x000fe2000000005b */
[----:B-1----:R-:W-:Y:S01]  /*4d80*/  IMAD.WIDE R58, R13, 0x2, R8 ;  /* 0x000000020d3a7825 */ /* 0x002fe200078e0208 */
[----:B------:R-:W-:Y:S01]  /*4d90*/  PRMT R90, RZ, 0x7610, R90 ;  /* 0x00007610ff5a7816 */ /* 0x000fe2000000005a */
[----:B------:R1:W-:Y:S04]  /*4da0*/  STL.64 [R1+0x118], R24 ;  /* 0x0001181801007387 */ /* 0x0003e80000100a00 */
[----:B------:R-:W3:Y:S04]  /*4db0*/  @P5 LDG.E.U16 R27, desc[UR22][R58.64] ;  /* 0x000000163a1b5981 */ /* 0x000ee8000c1e1500 */
[----:B------:R4:W-:Y:S04]  /*4dc0*/  STL.64 [R1+0x110], R2 ;  /* 0x0001100201007387 */ /* 0x0009e80000100a00 */
[----:B------:R-:W3:Y:S04]  /*4dd0*/  @P5 LDG.E.U16 R91, desc[UR22][R24.64] ;  /* 0x00000016185b5981 */ /* 0x000ee8000c1e1500 */
[----:B------:R0:W3:Y:S04]  /*4de0*/  @P5 LDG.E.U16 R90, desc[UR22][R2.64] ;  /* 0x00000016025a5981 */ /* 0x0000e8000c1e1500 */
[----:B-1----:R-:W3:Y:S04]  /*4df0*/  LDL.LU.64 R24, [R1+0x770] ;  /* 0x0007700001187983 */ /* 0x002ee80000300a00 */
[----:B------:R-:W-:Y:S04]  /*4e00*/  STL.64 [R1+0x108], R58 ;  /* 0x0001083a01007387 */ /* 0x000fe80000100a00 */
[----:B----4-:R-:W4:Y:S01]  /*4e10*/  LDL.LU.64 R2, [R1+0x768] ;  /* 0x0007680001027983 */ /* 0x010f220000300a00 */
[----:B------:R-:W-:-:S04]  /*4e20*/  SHF.R.U32.HI R12, RZ, 0x1, R12 ;  /* 0x00000001ff0c7819 */ /* 0x000fc8000001160c */
[----:B------:R-:W-:Y:S01]  /*4e30*/  LOP3.LUT P5, RZ, R12, 0x1, RZ, 0xc0, !PT ;  /* 0x000000010cff7812 */ /* 0x000fe200078ac0ff */
[----:B------:R-:W-:Y:S01]  /*4e40*/  IMAD R12, R92, 0x1d, RZ ;  /* 0x0000001d5c0c7824 */ /* 0x000fe200078e02ff */
[----:B------:R0:W-:Y:S01]  /*4e50*/  STL.64 [R1+0x100], R56 ;  /* 0x0001003801007387 */ /* 0x0001e20000100a00 */
[----:B------:R-:W-:Y:S02]  /*4e60*/  PRMT R0, RZ, 0x7610, R0 ;  /* 0x00007610ff007816 */ /* 0x000fe40000000000 */
[C---:B0-----:R-:W-:Y:S01]  /*4e70*/  IMAD.WIDE R56, R12.reuse, 0x2, R6 ;  /* 0x000000020c387825 */ /* 0x041fe200078e0206 */
[----:B--2---:R-:W-:Y:S04]  /*4e80*/  STL [R1+0x2c0], R26 ;  /* 0x0002c01a01007387 */ /* 0x004fe80000100800 */
[----:B---3--:R0:W-:Y:S02]  /*4e90*/  STL [R1+0x2c4], R27 ;  /* 0x0002c41b01007387 */ /* 0x0081e40000100800 */
[----:B0-----:R-:W-:-:S05]  /*4ea0*/  IMAD.WIDE R26, R12, 0x2, R4 ;  /* 0x000000020c1a7825 */ /* 0x001fca00078e0204 */
[----:B------:R-:W2:Y:S01]  /*4eb0*/  @P6 LDG.E.U16 R0, desc[UR22][R26.64] ;  /* 0x000000161a006981 */ /* 0x000ea2000c1e1500 */
[----:B----4-:R-:W-:-:S06]  /*4ec0*/  PRMT R2, RZ, 0x7610, R2 ;  /* 0x00007610ff027816 */ /* 0x010fcc0000000002 */
[----:B------:R-:W3:Y:S01]  /*4ed0*/  @P6 LDG.E.U16 R2, desc[UR22][R56.64] ;  /* 0x0000001638026981 */ /* 0x000ee2000c1e1500 */
[----:B------:R-:W-:-:S03]  /*4ee0*/  IMAD.WIDE R58, R12, 0x2, R8 ;  /* 0x000000020c3a7825 */ /* 0x000fc600078e0208 */
[----:B------:R0:W-:Y:S04]  /*4ef0*/  STL.64 [R1+0x18], R26 ;  /* 0x0000181a01007387 */ /* 0x0001e80000100a00 */
[----:B------:R-:W-:Y:S01]  /*4f00*/  STL [R1+0x2c8], R90 ;  /* 0x0002c85a01007387 */ /* 0x000fe20000100800 */
[----:B------:R-:W-:-:S03]  /*4f10*/  PRMT R89, RZ, 0x7610, R89 ;  /* 0x00007610ff597816 */ /* 0x000fc60000000059 */
[----:B------:R1:W-:Y:S04]  /*4f20*/  STL [R1+0x2cc], R91 ;  /* 0x0002cc5b01007387 */ /* 0x0003e80000100800 */
[----:B0-----:R-:W4:Y:S04]  /*4f30*/  LDL.LU.64 R26, [R1+0x760] ;  /* 0x00076000011a7983 */ /* 0x001f280000300a00 */
[----:B------:R-:W4:Y:S01]  /*4f40*/  @P6 LDG.E.U16 R89, desc[UR22][R58.64] ;  /* 0x000000163a596981 */ /* 0x000f22000c1e1500 */
[----:B-1----:R-:W-:-:S03]  /*4f50*/  IMAD.WIDE R90, R12, 0x2, R10 ;  /* 0x000000020c5a7825 */ /* 0x002fc600078e020a */
[----:B--2---:R0:W-:Y:S04]  /*4f60*/  STL [R1+0x1d0], R0 ;  /* 0x0001d00001007387 */ /* 0x0041e80000100800 */
[----:B0-----:R-:W2:Y:S04]  /*4f70*/  LDL.LU R0, [R1+0x758] ;  /* 0x0007580001007983 */ /* 0x001ea80000300800 */
[----:B------:R0:W-:Y:S04]  /*4f80*/  STL.64 [R1+0x10], R56 ;  /* 0x0000103801007387 */ /* 0x0001e80000100a00 */
[----:B------:R-:W-:Y:S04]  /*4f90*/  STL.64 [R1+0x8], R58 ;  /* 0x0000083a01007387 */ /* 0x000fe80000100a00 */
[----:B0-----:R-:W2:Y:S04]  /*4fa0*/  LDL.LU.64 R56, [R1+0x750] ;  /* 0x0007500001387983 */ /* 0x001ea80000300a00 */
[----:B---3--:R0:W-:Y:S04]  /*4fb0*/  STL [R1+0x1dc], R2 ;  /* 0x0001dc0201007387 */ /* 0x0081e80000100800 */
[----:B0-----:R-:W3:Y:S04]  /*4fc0*/  LDL.LU R2, [R1+0x748] ;  /* 0x0007480001027983 */ /* 0x001ee80000300800 */
[----:B------:R-:W-:Y:S04]  /*4fd0*/  STL.64 [R1], R90 ;  /* 0x0000005a01007387 */ /* 0x000fe80000100a00 */
[----:B------:R-:W3:Y:S01]  /*4fe0*/  LDL.LU.64 R58, [R1+0x740] ;  /* 0x00074000013a7983 */ /* 0x000ee20000300a00 */
[----:B------:R-:W-:-:S04]  /*4ff0*/  @!UP1 UIADD3 UR4, UPT, UPT, -UR5, 0x100000, URZ ;  /* 0x0010000005049890 */ /* 0x000fc8000fffe1ff */
[----:B------:R-:W-:Y:S02]  /*5000*/  @!UP1 USHF.L.U32 UR5, UR4, 0xb, URZ ;  /* 0x0000000b04059899 */ /* 0x000fe400080006ff */
[----:B------:R-:W-:Y:S01]  /*5010*/  @!UP1 USHF.L.U32 UR4, UR4, 0x1, URZ ;  /* 0x0000000104049899 */ /* 0x000fe200080006ff */
[----:B------:R-:W-:Y:S01]  /*5020*/  PRMT R13, RZ, 0x7610, R13 ;  /* 0x00007610ff0d7816 */ /* 0x000fe2000000000d */
[----:B------:R-:W-:Y:S01]  /*5030*/  VIADD R12, R84, 0xfffffff1 ;  /* 0xfffffff1540c7836 */ /* 0x000fe20000000000 */
[----:B------:R-:W-:-:S04]  /*5040*/  VOTEU.ALL UP1, P1 ;  /* 0x0000000000ff7886 */ /* 0x000fc80000820000 */
[----:B------:R-:W3:Y:S01]  /*5050*/  @P6 LDG.E.U16 R13, desc[UR22][R90.64] ;  /* 0x000000165a0d6981 */ /* 0x000ee2000c1e1500 */
[----:B------:R-:W-:Y:S01]  /*5060*/  ISETP.GE.U32.AND P6, PT, R12, 0x7fffffd2, PT ;  /* 0x7fffffd20c00780c */ /* 0x000fe20003fc6070 */
[----:B------:R-:W-:-:S03]  /*5070*/  IMAD R12, R92, 0x6, RZ ;  /* 0x000000065c0c7824 */ /* 0x000fc600078e02ff */
[----:B------:R0:W1:Y:S01]  /*5080*/  @!UP1 SYNCS.EXCH.64 URZ, [UR9+0x14008], UR4 ;  /* 0x0140080409ff95b2 */ /* 0x0000620008000100 */
[----:B------:R0:W-:Y:S01]  /*5090*/  STS.U16 [R3+UR9+0x4000], R60 ;  /* 0x0040003c03007988 */ /* 0x0001e20008000409 */
[----:B------:R-:W-:-:S03]  /*50a0*/  PRMT R18, RZ, 0x7610, R18 ;  /* 0x00007610ff127816 */ /* 0x000fc60000000012 */
[----:B------:R0:W-:Y:S04]  /*50b0*/  STS.U16 [R3+UR9+0x2000], R62 ;  /* 0x0020003e03007988 */ /* 0x0001e80008000409 */
[----:B----4-:R-:W-:Y:S01]  /*50c0*/  STS.U16 [R3+UR9+0x2800], R27 ;  /* 0x0028001b03007988 */ /* 0x010fe20008000409 */
[----:B0-----:R-:W-:Y:S01]  /*50d0*/  PRMT R60, RZ, 0x7610, R60 ;  /* 0x00007610ff3c7816 */ /* 0x001fe2000000003c */
[----:B------:R-:W0:Y:S02]  /*50e0*/  LDCU UR4, c[0x0][0x3b0] ;  /* 0x00007600ff0477ac */ /* 0x000e240008000800 */
[----:B------:R4:W-:Y:S01]  /*50f0*/  STS.U16 [R3+UR9+0x4800], R26 ;  /* 0x0048001a03007988 */ /* 0x0009e20008000409 */
[----:B------:R-:W-:-:S03]  /*5100*/  PRMT R62, RZ, 0x7610, R62 ;  /* 0x00007610ff3e7816 */ /* 0x000fc6000000003e */
[----:B------:R-:W-:Y:S04]  /*5110*/  STS.U16 [R3+UR9+0x6800], R25 ;  /* 0x0068001903007988 */ /* 0x000fe80008000409 */
[----:B------:R0:W-:Y:S01]  /*5120*/  STS.U16 [R3+UR9+0xc00], R24 ;  /* 0x000c001803007988 */ /* 0x0001e20008000409 */
[----:B----4-:R-:W-:-:S03]  /*5130*/  IMAD.WIDE R26, R12, 0x2, R6 ;  /* 0x000000020c1a7825 */ /* 0x010fc600078e0206 */
[----:B------:R4:W-:Y:S04]  /*5140*/  STS.U16 [R3+UR9], R14 ;  /* 0x0000000e03007988 */ /* 0x0009e80008000409 */
[----:B------:R-:W-:Y:S01]  /*5150*/  STS.U16 [R3+UR9+0x6400], R54 ;  /* 0x0064003603007988 */ /* 0x000fe20008000409 */
[----:B0-----:R-:W-:-:S03]  /*5160*/  IMAD.WIDE R24, R12, 0x2, R4 ;  /* 0x000000020c187825 */ /* 0x001fc600078e0204 */
[----:B------:R-:W-:Y:S01]  /*5170*/  STS.U16 [R3+UR9+0x800], R52 ;  /* 0x0008003403007988 */ /* 0x000fe20008000409 */
[----:B----4-:R-:W-:-:S03]  /*5180*/  PRMT R14, RZ, 0x7610, R14 ;  /* 0x00007610ff0e7816 */ /* 0x010fc6000000000e */
[----:B------:R0:W-:Y:S04]  /*5190*/  STS.U16 [R3+UR9+0x2c00], R15 ;  /* 0x002c000f03007988 */ /* 0x0001e80008000409 */
[----:B------:R4:W4:Y:S04]  /*51a0*/  @!P4 LDG.E.U16 R60, desc[UR22][R24.64] ;  /* 0x00000016183cc981 */ /* 0x000928000c1e1500 */
[----:B------:R-:W-:Y:S04]  /*51b0*/  STS.U16 [R3+UR9+0x4c00], R83 ;  /* 0x004c005303007988 */ /* 0x000fe80008000409 */
[----:B------:R-:W-:Y:S04]  /*51c0*/  STS.U16 [R3+UR9+0x6c00], R82 ;  /* 0x006c005203007988 */ /* 0x000fe80008000409 */
[----:B------:R-:W4:Y:S01]  /*51d0*/  @!P4 LDG.E.U16 R62, desc[UR22][R26.64] ;  /* 0x000000161a3ec981 */ /* 0x000f22000c1e1500 */
[----:B0-----:R-:W-:-:S03]  /*51e0*/  IMAD R15, R92, 0x16, RZ ;  /* 0x000000165c0f7824 */ /* 0x001fc600078e02ff */
[----:B------:R0:W-:Y:S04]  /*51f0*/  STL [R1+0x1d8], R89 ;  /* 0x0001d85901007387 */ /* 0x0001e80000100800 */
[----:B0-----:R-:W4:Y:S04]  /*5200*/  LDL.LU R89, [R1+0x738] ;  /* 0x0007380001597983 */ /* 0x001f280000300800 */
[----:B------:R-:W4:Y:S04]  /*5210*/  LDL.LU.64 R90, [R1+0x730] ;  /* 0x00073000015a7983 */ /* 0x000f280000300a00 */
[----:B--2---:R-:W-:Y:S04]  /*5220*/  STS.U16 [R3+UR9+0x2400], R57 ;  /* 0x0024003903007988 */ /* 0x004fe80008000409 */
[----:B------:R0:W-:Y:S02]  /*5230*/  STS.U16 [R3+UR9+0x4400], R56 ;  /* 0x0044003803007988 */ /* 0x0001e40008000409 */
[----:B0-----:R-:W-:-:S05]  /*5240*/  IMAD.WIDE R56, R12, 0x2, R8 ;  /* 0x000000020c387825 */ /* 0x001fca00078e0208 */
[----:B------:R-:W2:Y:S04]  /*5250*/  @!P4 LDG.E.U16 R18, desc[UR22][R56.64] ;  /* 0x000000163812c981 */ /* 0x000ea8000c1e1500 */
[----:B---3--:R-:W-:Y:S04]  /*5260*/  STS.U16 [R3+UR9+0x6000], R59 ;  /* 0x0060003b03007988 */ /* 0x008fe80008000409 */
[----:B------:R0:W-:Y:S02]  /*5270*/  STS.U16 [R3+UR9+0x400], R58 ;  /* 0x0004003a03007988 */ /* 0x0001e40008000409 */
[----:B0-----:R-:W-:Y:S01]  /*5280*/  IMAD.WIDE R58, R12, 0x2, R10 ;  /* 0x000000020c3a7825 */ /* 0x001fe200078e020a */
[----:B------:R-:W-:-:S04]  /*5290*/  LOP3.LUT R12, R3, 0x10, RZ, 0x3c, !PT ;  /* 0x00000010030c7812 */ /* 0x000fc800078e3cff */
[----:B------:R-:W3:Y:S04]  /*52a0*/  @!P4 LDG.E.U16 R14, desc[UR22][R58.64] ;  /* 0x000000163a0ec981 */ /* 0x000ee8000c1e1500 */
[----:B------:R0:W-:Y:S04]  /*52b0*/  STS.U16 [R12+UR9+0x480], R88 ;  /* 0x000480580c007988 */ /* 0x0001e80008000409 */
[----:B------:R-:W-:Y:S04]  /*52c0*/  STS.U16 [R12+UR9+0x2480], R87 ;  /* 0x002480570c007988 */ /* 0x000fe80008000409 */
[----:B------:R-:W-:Y:S04]  /*52d0*/  STS.U16 [R12+UR9+0x4480], R86 ;  /* 0x004480560c007988 */ /* 0x000fe80008000409 */
[----:B------:R-:W-:Y:S04]  /*52e0*/  STS.U16 [R12+UR9+0x6480], R85 ;  /* 0x006480550c007988 */ /* 0x000fe80008000409 */
[----:B------:R-:W-:Y:S04]  /*52f0*/  STS.U16 [R12+UR9+0x880], R74 ;  /* 0x0008804a0c007988 */ /* 0x000fe80008000409 */
[----:B------:R-:W-:Y:S04]  /*5300*/  STS.U16 [R12+UR9+0x2880], R73 ;  /* 0x002880490c007988 */ /* 0x000fe80008000409 */
[----:B------:R-:W-:Y:S01]  /*5310*/  STS.U16 [R12+UR9+0x4880], R72 ;  /* 0x004880480c007988 */ /* 0x000fe20008000409 */
[----:B0-----:R-:W-:-:S03]  /*5320*/  PRMT R88, RZ, 0x7610, R88 ;  /* 0x00007610ff587816 */ /* 0x001fc60000000058 */
[----:B------:R-:W-:Y:S04]  /*5330*/  STS.U16 [R12+UR9+0x6880], R71 ;  /* 0x006880470c007988 */ /* 0x000fe80008000409 */
[----:B------:R-:W-:Y:S04]  /*5340*/  STS.U16 [R12+UR9+0xc80], R70 ;  /* 0x000c80460c007988 */ /* 0x000fe80008000409 */
[----:B------:R-:W-:Y:S04]  /*5350*/  STS.U16 [R12+UR9+0x2c80], R69 ;  /* 0x002c80450c007988 */ /* 0x000fe80008000409 */
[----:B------:R0:W-:Y:S02]  /*5360*/  STS.U16 [R12+UR9+0x4c80], R68 ;  /* 0x004c80440c007988 */ /* 0x0001e40008000409 */
[----:B0-----:R-:W-:-:S05]  /*5370*/  IMAD.WIDE R68, R15, 0x2, R4 ;  /* 0x000000020f447825 */ /* 0x001fca00078e0204 */
[----:B------:R-:W3:Y:S04]  /*5380*/  @P0 LDG.E.U16 R88, desc[UR22][R68.64] ;  /* 0x0000001644580981 */ /* 0x000ee8000c1e1500 */
[----:B------:R-:W-:Y:S04]  /*5390*/  STL [R1+0x1d4], R13 ;  /* 0x0001d40d01007387 */ /* 0x000fe80000100800 */
[----:B------:R4:W-:Y:S04]  /*53a0*/  STL.64 [R1+0x2f8], R24 ;  /* 0x0002f81801007387 */ /* 0x0009e80000100a00 */
[----:B------:R-:W-:Y:S04]  /*53b0*/  STL.64 [R1+0x2f0], R26 ;  /* 0x0002f01a01007387 */ /* 0x000fe80000100a00 */
[----:B------:R-:W-:Y:S01]  /*53c0*/  STL.64 [R1+0x2e8], R56 ;  /* 0x0002e83801007387 */ /* 0x000fe20000100a00 */
[----:B----4-:R-:W-:-:S03]  /*53d0*/  LOP3.LUT R24, R3, 0x20, RZ, 0x3c, !PT ;  /* 0x0000002003187812 */ /* 0x010fc600078e3cff */
[----:B------:R-:W-:Y:S04]  /*53e0*/  STL.64 [R1+0x2e0], R58 ;  /* 0x0002e03a01007387 */ /* 0x000fe80000100a00 */
[----:B------:R-:W-:Y:S04]  /*53f0*/  STL [R1+0x5f0], R12 ;  /* 0x0005f00c01007387 */ /* 0x000fe80000100800 */
[----:B------:R-:W-:Y:S04]  /*5400*/  STL [R1+0x5ec], R24 ;  /* 0x0005ec1801007387 */ /* 0x000fe80000100800 */
[----:B------:R-:W-:Y:S04]  /*5410*/  STL [R1+0x1cc], R60 ;  /* 0x0001cc3c01007387 */ /* 0x000fe80000100800 */
[----:B------:R-:W-:Y:S01]  /*5420*/  STL [R1+0x1c8], R62 ;  /* 0x0001c83e01007387 */ /* 0x000fe20000100800 */
[----:B------:R-:W-:Y:S01]  /*5430*/  PRMT R19, RZ, 0x7610, R19 ;  /* 0x00007610ff137816 */ /* 0x000fe20000000013 */
[----:B------:R-:W-:-:S02]  /*5440*/  VIADD R13, R84, 0xfffffff8 ;  /* 0xfffffff8540d7836 */ /* 0x000fc40000000000 */
[----:B------:R-:W-:Y:S01]  /*5450*/  STS.U16 [R12+UR9+0x6c80], R67 ;  /* 0x006c80430c007988 */ /* 0x000fe20008000409 */
[----:B------:R-:W-:-:S03]  /*5460*/  PRMT R89, RZ, 0x7610, R89 ;  /* 0x00007610ff597816 */ /* 0x000fc60000000059 */
[----:B------:R-:W-:Y:S01]  /*5470*/  STS.U16 [R12+UR9+0x80], R81 ;  /* 0x000080510c007988 */ /* 0x000fe20008000409 */
[----:B------:R-:W-:-:S03]  /*5480*/  ISETP.GE.U32.AND P4, PT, R13, 0x7fffffd9, PT ;  /* 0x7fffffd90d00780c */ /* 0x000fc60003f86070 */
[----:B------:R-:W-:Y:S01]  /*5490*/  STS.U16 [R12+UR9+0x2080], R80 ;  /* 0x002080500c007988 */ /* 0x000fe20008000409 */
[----:B------:R-:W-:-:S03]  /*54a0*/  PRMT R91, RZ, 0x7610, R91 ;  /* 0x00007610ff5b7816 */ /* 0x000fc6000000005b */
[----:B------:R-:W-:Y:S01]  /*54b0*/  STS.U16 [R12+UR9+0x4080], R79 ;  /* 0x0040804f0c007988 */ /* 0x000fe20008000409 */
[----:B------:R-:W-:-:S03]  /*54c0*/  PRMT R17, RZ, 0x7610, R17 ;  /* 0x00007610ff117816 */ /* 0x000fc60000000011 */
[----:B------:R-:W-:Y:S01]  /*54d0*/  STS.U16 [R12+UR9+0x6080], R78 ;  /* 0x0060804e0c007988 */ /* 0x000fe20008000409 */
[----:B------:R-:W-:Y:S02]  /*54e0*/  PRMT R90, RZ, 0x7610, R90 ;  /* 0x00007610ff5a7816 */ /* 0x000fe4000000005a */
[----:B------:R-:W-:Y:S02]  /*54f0*/  PRMT R87, RZ, 0x7610, R87 ;  /* 0x00007610ff577816 */ /* 0x000fe40000000057 */
[----:B------:R-:W-:Y:S01]  /*5500*/  PRMT R86, RZ, 0x7610, R86 ;  /* 0x00007610ff567816 */ /* 0x000fe20000000056 */
[----:B--2---:R0:W-:Y:S02]  /*5510*/  STL [R1+0x1c4], R18 ;  /* 0x0001c41201007387 */ /* 0x0041e40000100800 */
[C---:B0-----:R-:W-:Y:S02]  /*5520*/  IMAD R18, R92.reuse, 0x1e, RZ ;  /* 0x0000001e5c127824 */ /* 0x041fe400078e02ff */
[----:B---3--:R0:W-:Y:S02]  /*5530*/  STL [R1+0xdc], R14 ;  /* 0x0000dc0e01007387 */ /* 0x0081e40000100800 */
[----:B0-----:R-:W-:-:S04]  /*5540*/  IMAD R14, R92, 0xe, RZ ;  /* 0x0000000e5c0e7824 */ /* 0x001fc800078e02ff */
[----:B------:R-:W-:-:S04]  /*5550*/  IMAD.WIDE R26, R14, 0x2, R4 ;  /* 0x000000020e1a7825 */ /* 0x000fc800078e0204 */
[C---:B------:R-:W-:Y:S01]  /*5560*/  IMAD.WIDE R58, R14.reuse, 0x2, R6 ;  /* 0x000000020e3a7825 */ /* 0x040fe200078e0206 */
[----:B------:R0:W-:Y:S03]  /*5570*/  STL.64 [R1+0x1f8], R26 ;  /* 0x0001f81a01007387 */ /* 0x0001e60000100a00 */
[----:B------:R-:W-:Y:S01]  /*5580*/  IMAD.WIDE R56, R14, 0x2, R8 ;  /* 0x000000020e387825 */ /* 0x000fe200078e0208 */
[----:B------:R0:W2:Y:S03]  /*5590*/  @!P6 LDG.E.U16 R19, desc[UR22][R26.64] ;  /* 0x000000161a13e981 */ /* 0x0000a6000c1e1500 */
[----:B------:R-:W-:Y:S01]  /*55a0*/  IMAD.WIDE R12, R18, 0x2, R4 ;  /* 0x00000002120c7825 */ /* 0x000fe200078e0204 */
[----:B------:R-:W-:Y:S04]  /*55b0*/  STL.64 [R1+0xf8], R68 ;  /* 0x0000f84401007387 */ /* 0x000fe80000100a00 */
[----:B------:R-:W-:Y:S01]  /*55c0*/  STL.64 [R1+0x1f0], R58 ;  /* 0x0001f03a01007387 */ /* 0x000fe20000100a00 */
[----:B0-----:R-:W-:-:S03]  /*55d0*/  IMAD.WIDE R26, R14, 0x2, R10 ;  /* 0x000000020e1a7825 */ /* 0x001fc600078e020a */
[----:B------:R-:W3:Y:S04]  /*55e0*/  @P5 LDG.E.U16 R17, desc[UR22][R12.64] ;  /* 0x000000160c115981 */ /* 0x000ee8000c1e1500 */
[----:B------:R0:W4:Y:S04]  /*55f0*/  @!P6 LDG.E.U16 R89, desc[UR22][R26.64] ;  /* 0x000000161a59e981 */ /* 0x000128000c1e1500 */
[----:B------:R-:W2:Y:S04]  /*5600*/  @!P6 LDG.E.U16 R91, desc[UR22][R58.64] ;  /* 0x000000163a5be981 */ /* 0x000ea8000c1e1500 */
[----:B------:R-:W3:Y:S04]  /*5610*/  @!P6 LDG.E.U16 R90, desc[UR22][R56.64] ;  /* 0x00000016385ae981 */ /* 0x000ee8000c1e1500 */
[----:B------:R-:W-:Y:S04]  /*5620*/  STL [R1+0x6e4], R88 ;  /* 0x0006e45801007387 */ /* 0x000fe80000100800 */
[----:B------:R-:W-:Y:S04]  /*5630*/  STL.64 [R1+0x1e8], R56 ;  /* 0x0001e83801007387 */ /* 0x000fe80000100a00 */
[----:B------:R0:W-:Y:S04]  /*5640*/  STL.64 [R1+0x1e0], R26 ;  /* 0x0001e01a01007387 */ /* 0x0001e80000100a00 */
[----:B------:R-:W-:Y:S04]  /*5650*/  STL [R1+0x600], R12 ;  /* 0x0006000c01007387 */ /* 0x000fe80000100800 */
[----:B------:R-:W-:Y:S01]  /*5660*/  STL [R1+0x680], R12 ;  /* 0x0006800c01007387 */ /* 0x000fe20000100800 */
[----:B0-----:R-:W-:-:S03]  /*5670*/  IMAD.WIDE R26, R15, 0x2, R6 ;  /* 0x000000020f1a7825 */ /* 0x001fc600078e0206 */
[----:B------:R0:W-:Y:S04]  /*5680*/  STL [R1+0x5fc], R13 ;  /* 0x0005fc0d01007387 */ /* 0x0001e80000100800 */
[----:B------:R-:W4:Y:S01]  /*5690*/  @P0 LDG.E.U16 R87, desc[UR22][R26.64] ;  /* 0x000000161a570981 */ /* 0x000f22000c1e1500 */
[----:B0-----:R-:W-:-:S05]  /*56a0*/  IMAD.WIDE R12, R15, 0x2, R8 ;  /* 0x000000020f0c7825 */ /* 0x001fca00078e0208 */
[----:B------:R-:W4:Y:S01]  /*56b0*/  @P0 LDG.E.U16 R86, desc[UR22][R12.64] ;  /* 0x000000160c560981 */ /* 0x000f22000c1e1500 */
[----:B------:R-:W-:Y:S02]  /*56c0*/  PRMT R14, RZ, 0x7610, R14 ;  /* 0x00007610ff0e7816 */ /* 0x000fe4000000000e */
[----:B------:R-:W-:Y:S01]  /*56d0*/  PRMT R16, RZ, 0x7610, R16 ;  /* 0x00007610ff107816 */ /* 0x000fe20000000010 */
[----:B--2---:R-:W-:Y:S04]  /*56e0*/  STL [R1+0x6e8], R91 ;  /* 0x0006e85b01007387 */ /* 0x004fe80000100800 */
[----:B---3--:R-:W-:Y:S04]  /*56f0*/  STL [R1+0x6ec], R90 ;  /* 0x0006ec5a01007387 */ /* 0x008fe80000100800 */
[----:B----4-:R-:W-:Y:S04]  /*5700*/  STL [R1+0x6f0], R89 ;  /* 0x0006f05901007387 */ /* 0x010fe80000100800 */
[----:B------:R-:W-:Y:S04]  /*5710*/  STL.64 [R1+0xf0], R26 ;  /* 0x0000f01a01007387 */ /* 0x000fe80000100a00 */
[----:B------:R-:W-:Y:S04]  /*5720*/  STL [R1+0x6f4], R87 ;  /* 0x0006f45701007387 */ /* 0x000fe80000100800 */
[----:B------:R0:W-:Y:S04]  /*5730*/  STL.64 [R1+0xe8], R12 ;  /* 0x0000e80c01007387 */ /* 0x0001e80000100a00 */
[----:B------:R-:W-:Y:S04]  /*5740*/  STL [R1+0x6f8], R86 ;  /* 0x0006f85601007387 */ /* 0x000fe80000100800 */
[----:B------:R-:W-:Y:S01]  /*5750*/  STL [R1+0xc0], R19 ;  /* 0x0000c01301007387 */ /* 0x000fe20000100800 */
[----:B0-----:R-:W-:-:S03]  /*5760*/  IMAD.WIDE R12, R15, 0x2, R10 ;  /* 0x000000020f0c7825 */ /* 0x001fc600078e020a */
[----:B------:R0:W-:Y:S04]  /*5770*/  STL.S16 [R1+0xc8], R14 ;  /* 0x0000c80e01007387 */ /* 0x0001e80000100600 */
[----:B------:R-:W-:Y:S04]  /*5780*/  STL.S16 [R1+0xc4], R16 ;  /* 0x0000c41001007387 */ /* 0x000fe80000100600 */
[----:B------:R2:W-:Y:S04]  /*5790*/  STL [R1+0xd0], R17 ;  /* 0x0000d01101007387 */ /* 0x0005e80000100800 */
[----:B------:R3:W-:Y:S01]  /*57a0*/  STL [R1+0x6dc], R8 ;  /* 0x0006dc0801007387 */ /* 0x0007e20000100800 */
[----:B0-----:R-:W-:-:S03]  /*57b0*/  IMAD.WIDE R14, R18, 0x2, R6 ;  /* 0x00000002120e7825 */ /* 0x001fc600078e0206 */
[----:B------:R-:W-:Y:S01]  /*57c0*/  STL.64 [R1+0xe0], R12 ;  /* 0x0000e00c01007387 */ /* 0x000fe20000100a00 */
[----:B--2---:R-:W-:-:S03]  /*57d0*/  IMAD.WIDE R16, R18, 0x2, R8 ;  /* 0x0000000212107825 */ /* 0x004fc600078e0208 */
[----:B---3--:R-:W2:Y:S01]  /*57e0*/  LDL.LU R8, [R1+0xc4] ;  /* 0x0000c40001087983 */ /* 0x008ea20000300800 */
[----:B------:R-:W-:-:S03]  /*57f0*/  IMAD.WIDE R18, R18, 0x2, R10 ;  /* 0x0000000212127825 */ /* 0x000fc600078e020a */
[----:B------:R-:W-:Y:S04]  /*5800*/  STL [R1+0x6d8], R9 ;  /* 0x0006d80901007387 */ /* 0x000fe80000100800 */
[----:B------:R-:W-:Y:S04]  /*5810*/  STL [R1+0x6fc], R10 ;  /* 0x0006fc0a01007387 */ /* 0x000fe80000100800 */
[----:B------:R0:W-:Y:S04]  /*5820*/  STL [R1+0x6e0], R11 ;  /* 0x0006e00b01007387 */ /* 0x0001e80000100800 */
[----:B0-----:R-:W3:Y:S01]  /*5830*/  LDL.LU R11, [R1+0xc8] ;  /* 0x0000c800010b7983 */ /* 0x001ee20000300800 */
[----:B------:R-:W-:-:S06]  /*5840*/  PRMT R85, RZ, 0x7610, R85 ;  /* 0x00007610ff557816 */ /* 0x000fcc0000000055 */
[----:B------:R-:W4:Y:S01]  /*5850*/  @P0 LDG.E.U16 R85, desc[UR22][R12.64] ;  /* 0x000000160c550981 */ /* 0x000f22000c1e1500 */
[----:B------:R-:W-:-:S06]  /*5860*/  PRMT R2, RZ, 0x7610, R2 ;  /* 0x00007610ff027816 */ /* 0x000fcc0000000002 */
[----:B------:R-:W4:Y:S04]  /*5870*/  @P5 LDG.E.U16 R2, desc[UR22][R14.64] ;  /* 0x000000160e025981 */ /* 0x000f28000c1e1500 */
[----:B--2---:R-:W2:Y:S04]  /*5880*/  @P5 LDG.E.U16 R8, desc[UR22][R18.64] ;  /* 0x0000001612085981 */ /* 0x004ea8000c1e1500 */
[----:B---3--:R-:W3:Y:S04]  /*5890*/  @P5 LDG.E.U16 R11, desc[UR22][R16.64] ;  /* 0x00000016100b5981 */ /* 0x008ee8000c1e1500 */
[----:B----4-:R-:W-:Y:S04]  /*58a0*/  STL [R1+0x700], R85 ;  /* 0x0007005501007387 */ /* 0x010fe80000100800 */
[----:B------:R-:W-:Y:S04]  /*58b0*/  STL [R1+0x608], R14 ;  /* 0x0006080e01007387 */ /* 0x000fe80000100800 */
[----:B------:R-:W-:Y:S04]  /*58c0*/  STL [R1+0x644], R14 ;  /* 0x0006440e01007387 */ /* 0x000fe80000100800 */
[----:B------:R-:W-:Y:S04]  /*58d0*/  STL [R1+0x684], R14 ;  /* 0x0006840e01007387 */ /* 0x000fe80000100800 */
[----:B------:R-:W-:Y:S04]  /*58e0*/  STL [R1+0x704], R14 ;  /* 0x0007040e01007387 */ /* 0x000fe80000100800 */
[----:B------:R-:W-:Y:S04]  /*58f0*/  STL [R1+0x604], R15 ;  /* 0x0006040f01007387 */ /* 0x000fe80000100800 */
[----:B------:R-:W-:Y:S04]  /*5900*/  STL [R1+0x648], R15 ;  /* 0x0006480f01007387 */ /* 0x000fe80000100800 */
[----:B------:R-:W-:Y:S04]  /*5910*/  STL [R1+0x688], R15 ;  /* 0x0006880f01007387 */ /* 0x000fe80000100800 */
[----:B------:R-:W-:Y:S01]  /*5920*/  STL [R1+0x708], R15 ;  /* 0x0007080f01007387 */ /* 0x000fe20000100800 */
[----:B------:R-:W0:Y:S01]  /*5930*/  S2R R62, SR_TID.X ;  /* 0x00000000003e7919 */ /* 0x000e220000002100 */
[----:B------:R-:W-:-:S02]  /*5940*/  PRMT R9, RZ, 0x7610, R9 ;  /* 0x00007610ff097816 */ /* 0x000fc40000000009 */
[----:B------:R-:W-:Y:S04]  /*5950*/  STS.U16 [R24+UR9+0x100], R77 ;  /* 0x0001004d18007988 */ /* 0x000fe80008000409 */
        /* <DEDUP_REMOVED lines=15> */
[----:B---3--:R-:W-:Y:S04]  /*5a50*/  STL [R1+0x70c], R11 ;  /* 0x00070c0b01007387 */ /* 0x008fe80000100800 */
[----:B------:R-:W-:Y:S04]  /*5a60*/  STL [R1+0x610], R16 ;  /* 0x0006101001007387 */ /* 0x000fe80000100800 */
[----:B------:R-:W-:Y:S04]  /*5a70*/  STL [R1+0x64c], R16 ;  /* 0x00064c1001007387 */ /* 0x000fe80000100800 */
[----:B------:R-:W-:Y:S04]  /*5a80*/  STL [R1+0x68c], R16 ;  /* 0x00068c1001007387 */ /* 0x000fe80000100800 */
[----:B------:R-:W-:Y:S04]  /*5a90*/  STL [R1+0x710], R16 ;  /* 0x0007101001007387 */ /* 0x000fe80000100800 */
[----:B------:R-:W-:Y:S04]  /*5aa0*/  STL [R1+0x60c], R17 ;  /* 0x00060c1101007387 */ /* 0x000fe80000100800 */
[----:B------:R-:W-:Y:S04]  /*5ab0*/  STL [R1+0x650], R17 ;  /* 0x0006501101007387 */ /* 0x000fe80000100800 */
[----:B------:R-:W-:Y:S04]  /*5ac0*/  STL [R1+0x690], R17 ;  /* 0x0006901101007387 */ /* 0x000fe80000100800 */
[----:B------:R-:W-:Y:S04]  /*5ad0*/  STL [R1+0x714], R17 ;  /* 0x0007141101007387 */ /* 0x000fe80000100800 */
[----:B--2---:R-:W-:Y:S04]  /*5ae0*/  STL [R1+0x718], R8 ;  /* 0x0007180801007387 */ /* 0x004fe80000100800 */
        /* <DEDUP_REMOVED lines=8> */
[----:B------:R2:W-:Y:S04]  /*5b70*/  STL [R1+0xcc], R2 ;  /* 0x0000cc0201007387 */ /* 0x0005e80000100800 */
[----:B------:R-:W-:Y:S01]  /*5b80*/  STL [R1+0x724], R92 ;  /* 0x0007245c01007387 */ /* 0x000fe20000100800 */
[----:B--2---:R-:W-:-:S03]  /*5b90*/  IMAD R2, R92, 0x7, RZ ;  /* 0x000000075c027824 */ /* 0x004fc600078e02ff */
[----:B------:R-:W-:Y:S01]  /*5ba0*/  STL [R1+0x72c], R4 ;  /* 0x00072c0401007387 */ /* 0x000fe20000100800 */
[----:B------:R-:W-:-:S03]  /*5bb0*/  IMAD.WIDE R26, R2, 0x2, R4 ;  /* 0x00000002021a7825 */ /* 0x000fc600078e0204 */
[----:B------:R-:W-:Y:S01]  /*5bc0*/  STL [R1+0x728], R5 ;  /* 0x0007280501007387 */ /* 0x000fe20000100800 */
[----:B------:R-:W-:-:S03]  /*5bd0*/  IMAD.WIDE R12, R2, 0x2, R6 ;  /* 0x00000002020c7825 */ /* 0x000fc600078e0206 */
[----:B------:R2:W-:Y:S04]  /*5be0*/  STL.64 [R1+0x2d8], R26 ;  /* 0x0002d81a01007387 */ /* 0x0005e80000100a00 */
[----:B------:R-:W-:Y:S04]  /*5bf0*/  STL.64 [R1+0x2d0], R12 ;  /* 0x0002d00c01007387 */ /* 0x000fe80000100a00 */
[----:B------:R-:W3:Y:S04]  /*5c00*/  LDL.LU R69, [R1+0x438] ;  /* 0x0004380001457983 */ /* 0x000ee80000300800 */
[----:B------:R-:W4:Y:S04]  /*5c10*/  LDL.LU R58, [R1+0x434] ;  /* 0x00043400013a7983 */ /* 0x000f280000300800 */
[----:B------:R0:W3:Y:S04]  /*5c20*/  @!P4 LDG.E.U16 R9, desc[UR22][R26.64] ;  /* 0x000000161a09c981 */ /* 0x0000e8000c1e1500 */
[----:B------:R-:W3:Y:S04]  /*5c30*/  LDL.LU R25, [R1+0x430] ;  /* 0x0004300001197983 */ /* 0x000ee80000300800 */
[----:B--2---:R-:W2:Y:S04]  /*5c40*/  LDL.LU R27, [R1+0x42c] ;  /* 0x00042c00011b7983 */ /* 0x004ea80000300800 */
[----:B------:R-:W2:Y:S04]  /*5c50*/  LDL.LU R70, [R1+0x428] ;  /* 0x0004280001467983 */ /* 0x000ea80000300800 */
        /* <DEDUP_REMOVED lines=10> */
[----:B------:R-:W3:Y:S04]  /*5d00*/  LDL.LU R57, [R1+0x3fc] ;  /* 0x0003fc0001397983 */ /* 0x000ee80000300800 */
[----:B------:R-:W3:Y:S01]  /*5d10*/  LDL.LU R60, [R1+0x43c] ;  /* 0x00043c00013c7983 */ /* 0x000ee20000300800 */
[----:B0-----:R-:W-:-:S03]  /*5d20*/  LOP3.LUT R4, R62, 0x1f, RZ, 0xc0, !PT ;  /* 0x0000001f3e047812 */ /* 0x001fc600078ec0ff */
[----:B------:R-:W3:Y:S01]  /*5d30*/  LDL.LU R62, [R1+0x440] ;  /* 0x00044000013e7983 */ /* 0x000ee20000300800 */
[----:B------:R-:W-:-:S05]  /*5d40*/  LOP3.LUT R5, R3, 0x30, RZ, 0x3c, !PT ;  /* 0x0000003003057812 */ /* 0x000fca00078e3cff */
[----:B------:R-:W-:Y:S04]  /*5d50*/  STS.U16 [R5+UR9+0x180], R49 ;  /* 0x0001803105007988 */ /* 0x000fe80008000409 */
[----:B------:R-:W-:Y:S04]  /*5d60*/  STS.U16 [R5+UR9+0x2180], R48 ;  /* 0x0021803005007988 */ /* 0x000fe80008000409 */
[----:B------:R-:W-:Y:S04]  /*5d70*/  STS.U16 [R5+UR9+0x4180], R47 ;  /* 0x0041802f05007988 */ /* 0x000fe80008000409 */
[----:B------:R-:W-:Y:S04]  /*5d80*/  STS.U16 [R5+UR9+0x6180], R46 ;  /* 0x0061802e05007988 */ /* 0x000fe80008000409 */
[----:B------:R-:W-:Y:S04]  /*5d90*/  STS.U16 [R5+UR9+0x580], R41 ;  /* 0x0005802905007988 */ /* 0x000fe80008000409 */
[----:B------:R-:W-:Y:S04]  /*5da0*/  STS.U16 [R5+UR9+0x2580], R40 ;  /* 0x0025802805007988 */ /* 0x000fe80008000409 */
[----:B------:R-:W-:Y:S04]  /*5db0*/  STS.U16 [R5+UR9+0x4580], R39 ;  /* 0x0045802705007988 */ /* 0x000fe80008000409 */
[----:B------:R-:W-:Y:S01]  /*5dc0*/  STS.U16 [R5+UR9+0x6580], R38 ;  /* 0x0065802605007988 */ /* 0x000fe20008000409 */
[----:B------:R-:W-:-:S03]  /*5dd0*/  LOP3.LUT R18, R3, 0x40, RZ, 0x3c, !PT ;  /* 0x0000004003127812 */ /* 0x000fc600078e3cff */
[----:B------:R4:W-:Y:S04]  /*5de0*/  STS.U16 [R5+UR9+0x980], R23 ;  /* 0x0009801705007988 */ /* 0x0009e80008000409 */
[----:B------:R-:W-:Y:S04]  /*5df0*/  STS.U16 [R5+UR9+0x2980], R22 ;  /* 0x0029801605007988 */ /* 0x000fe80008000409 */
[----:B------:R-:W-:Y:S04]  /*5e00*/  STL [R1+0x61c], R93 ;  /* 0x00061c5d01007387 */ /* 0x000fe80000100800 */
[----:B------:R-:W-:Y:S04]  /*5e10*/  STS.U16 [R5+UR9+0x4980], R21 ;  /* 0x0049801505007988 */ /* 0x000fe80008000409 */
[----:B------:R-:W-:Y:S04]  /*5e20*/  STL [R1+0x65c], R93 ;  /* 0x00065c5d01007387 */ /* 0x000fe80000100800 */
[----:B------:R-:W-:Y:S04]  /*5e30*/  STS.U16 [R5+UR9+0x6980], R20 ;  /* 0x0069801405007988 */ /* 0x000fe80008000409 */
[----:B------:R-:W-:Y:S04]  /*5e40*/  STL [R1+0x69c], R93 ;  /* 0x00069c5d01007387 */ /* 0x000fe80000100800 */
[----:B------:R-:W-:Y:S04]  /*5e50*/  STS.U16 [R5+UR9+0xd80], R29 ;  /* 0x000d801d05007988 */ /* 0x000fe80008000409 */
[----:B------:R-:W-:Y:S04]  /*5e60*/  STS.U16 [R5+UR9+0x2d80], R28 ;  /* 0x002d801c05007988 */ /* 0x000fe80008000409 */
[----:B------:R3:W-:Y:S04]  /*5e70*/  STS.U16 [R5+UR9+0x4d80], R53 ;  /* 0x004d803505007988 */ /* 0x0007e80008000409 */
[----:B------:R-:W-:Y:S04]  /*5e80*/  STS.U16 [R5+UR9+0x6d80], R51 ;  /* 0x006d803305007988 */ /* 0x000fe80008000409 */
[----:B------:R-:W-:Y:S04]  /*5e90*/  STS.U16 [R18+UR9+0x200], R66 ;  /* 0x0002004212007988 */ /* 0x000fe80008000409 */
[----:B------:R-:W-:Y:S04]  /*5ea0*/  STS.U16 [R18+UR9+0x2200], R65 ;  /* 0x0022004112007988 */ /* 0x000fe80008000409 */
[----:B------:R-:W-:Y:S04]  /*5eb0*/  STS.U16 [R18+UR9+0x4200], R64 ;  /* 0x0042004012007988 */ /* 0x000fe80008000409 */
[----:B------:R-:W-:Y:S04]  /*5ec0*/  STS.U16 [R18+UR9+0x6200], R63 ;  /* 0x0062003f12007988 */ /* 0x000fe80008000409 */
[----:B------:R-:W-:Y:S04]  /*5ed0*/  STS.U16 [R18+UR9+0x600], R61 ;  /* 0x0006003d12007988 */ /* 0x000fe80008000409 */
[----:B------:R0:W-:Y:S01]  /*5ee0*/  STS.U16 [R18+UR9+0x2600], R55 ;  /* 0x0026003712007988 */ /* 0x0001e20008000409 */
[----:B----4-:R-:W-:-:S03]  /*5ef0*/  IMAD R23, R58, UR4, RZ ;  /* 0x000000043a177c24 */ /* 0x010fc6000f8e02ff */
[----:B------:R-:W4:Y:S01]  /*5f00*/  LDL.LU R58, [R1+0x444] ;  /* 0x00044400013a7983 */ /* 0x000f220000300800 */
[----:B--2---:R-:W-:-:S03]  /*5f10*/  IMAD R49, R59, UR4, RZ ;  /* 0x000000043b317c24 */ /* 0x004fc6000f8e02ff */
[----:B------:R-:W2:Y:S01]  /*5f20*/  LDL.LU R59, [R1+0x448] ;  /* 0x00044800013b7983 */ /* 0x000ea20000300800 */
[----:B---3--:R-:W-:-:S03]  /*5f30*/  IMAD R53, R60, UR4, RZ ;  /* 0x000000043c357c24 */ /* 0x008fc6000f8e02ff */
[----:B------:R-:W3:Y:S01]  /*5f40*/  LDL.LU R60, [R1+0x450] ;  /* 0x00045000013c7983 */ /* 0x000ee20000300800 */
[----:B0-----:R-:W-:-:S03]  /*5f50*/  IMAD R55, R62, UR4, RZ ;  /* 0x000000043e377c24 */ /* 0x001fc6000f8e02ff */
[----:B------:R-:W2:Y:S01]  /*5f60*/  LDL.LU R62, [R1+0x44c] ;  /* 0x00044c00013e7983 */ /* 0x000ea20000300800 */
[----:B------:R-:W-:Y:S02]  /*5f70*/  IMAD R83, R4, R93, RZ ;  /* 0x0000005d04537224 */ /* 0x000fe400078e02ff */
[----:B------:R-:W-:Y:S02]  /*5f80*/  VIADD R20, R84, 0xfffffff0 ;  /* 0xfffffff054147836 */ /* 0x000fe40000000000 */
[----:B------:R-:W-:Y:S01]  /*5f90*/  IMAD R21, R69, UR4, RZ ;  /* 0x0000000445157c24 */ /* 0x000fe2000f8e02ff */
[C---:B------:R-:W-:Y:S02]  /*5fa0*/  LEA R82, P0, R83.reuse, UR14, 0x1 ;  /* 0x0000000e53527c11 */ /* 0x040fe4000f8008ff */
[----:B------:R-:W-:Y:S02]  /*5fb0*/  ISETP.GE.U32.AND P5, PT, R20, 0x7fffffd1, PT ;  /* 0x7fffffd11400780c */ /* 0x000fe40003fa6070 */
[----:B------:R-:W-:-:S02]  /*5fc0*/  LEA.HI.X.SX32 R83, R83, UR15, 0x1, P0 ;  /* 0x0000000f53537c11 */ /* 0x000fc400080f0eff */
[-C--:B------:R-:W-:Y:S01]  /*5fd0*/  LEA R20, P6, R21, R82.reuse, 0x1 ;  /* 0x0000005215147211 */ /* 0x080fe200078c08ff */
[----:B------:R-:W-:Y:S01]  /*5fe0*/  IMAD R25, R25, UR4, RZ ;  /* 0x0000000419197c24 */ /* 0x000fe2000f8e02ff */
[-C--:B------:R-:W-:Y:S02]  /*5ff0*/  LEA R22, P0, R23, R82.reuse, 0x1 ;  /* 0x0000005217167211 */ /* 0x080fe400078008ff */
[-C--:B------:R-:W-:Y:S01]  /*6000*/  LEA.HI.X.SX32 R21, R21, R83.reuse, 0x1, P6 ;  /* 0x0000005315157211 */ /* 0x080fe200030f0eff */
[----:B------:R-:W-:Y:S01]  /*6010*/  IMAD R27, R27, UR4, RZ ;  /* 0x000000041b1b7c24 */ /* 0x000fe2000f8e02ff */
[----:B------:R-:W-:Y:S01]  /*6020*/  LEA.HI.X.SX32 R23, R23, R83, 0x1, P0 ;  /* 0x0000005317177211 */ /* 0x000fe200000f0eff */
[----:B------:R-:W-:Y:S01]  /*6030*/  IMAD R39, R24, UR4, RZ ;  /* 0x0000000418277c24 */ /* 0x000fe2000f8e02ff */
[----:B------:R-:W-:Y:S01]  /*6040*/  LEA R24, P6, R25, R82, 0x1 ;  /* 0x0000005219187211 */ /* 0x000fe200078c08ff */
[----:B------:R-:W-:Y:S01]  /*6050*/  STL.64 [R1+0x6b8], R20 ;  /* 0x0006b81401007387 */ /* 0x000fe20000100a00 */
[----:B------:R-:W-:-:S02]  /*6060*/  IMAD R29, R70, UR4, RZ ;  /* 0x00000004461d7c24 */ /* 0x000fc4000f8e02ff */
[----:B------:R-:W-:Y:S01]  /*6070*/  IMAD R41, R26, UR4, RZ ;  /* 0x000000041a297c24 */ /* 0x000fe2000f8e02ff */
[----:B------:R-:W-:Y:S01]  /*6080*/  STL [R1+0x664], R22 ;  /* 0x0006641601007387 */ /* 0x000fe20000100800 */
[----:B------:R-:W-:Y:S01]  /*6090*/  IMAD R31, R71, UR4, RZ ;  /* 0x00000004471f7c24 */ /* 0x000fe2000f8e02ff */
[-C--:B------:R-:W-:Y:S02]  /*60a0*/  LEA R26, P0, R27, R82.reuse, 0x1 ;  /* 0x000000521b1a7211 */ /* 0x080fe400078008ff */
[----:B------:R-:W-:Y:S01]  /*60b0*/  STL [R1+0x6a0], R22 ;  /* 0x0006a01601007387 */ /* 0x000fe20000100800 */
[----:B------:R-:W-:Y:S01]  /*60c0*/  IMAD R43, R52, UR4, RZ ;  /* 0x00000004342b7c24 */ /* 0x000fe2000f8e02ff */
[----:B------:R-:W-:Y:S02]  /*60d0*/  LEA.HI.X.SX32 R25, R25, R83, 0x1, P6 ;  /* 0x0000005319197211 */ /* 0x000fe400030f0eff */
[----:B------:R-:W-:Y:S01]  /*60e0*/  STL [R1+0x660], R23 ;  /* 0x0006601701007387 */ /* 0x000fe20000100800 */
[----:B------:R-:W-:Y:S01]  /*60f0*/  IMAD R45, R54, UR4, RZ ;  /* 0x00000004362d7c24 */ /* 0x000fe2000f8e02ff */
[----:B------:R-:W-:-:S02]  /*6100*/  LEA R28, P6, R29, R82, 0x1 ;  /* 0x000000521d1c7211 */ /* 0x000fc400078c08ff */
[----:B------:R-:W-:Y:S01]  /*6110*/  STL [R1+0x6a4], R23 ;  /* 0x0006a41701007387 */ /* 0x000fe20000100800 */
[----:B------:R-:W-:Y:S01]  /*6120*/  IMAD R47, R56, UR4, RZ ;  /* 0x00000004382f7c24 */ /* 0x000fe2000f8e02ff */
[----:B------:R-:W-:Y:S02]  /*6130*/  LEA.HI.X.SX32 R27, R27, R83, 0x1, P0 ;  /* 0x000000531b1b7211 */ /* 0x000fe400000f0eff */
[----:B------:R-:W2:Y:S01]  /*6140*/  LDL.LU R52, [R1+0x454] ;  /* 0x0004540001347983 */ /* 0x000ea20000300800 */
[----:B------:R-:W-:-:S03]  /*6150*/  LEA R30, P0, R31, R82, 0x1 ;  /* 0x000000521f1e7211 */ /* 0x000fc600078008ff */
[----:B------:R-:W2:Y:S01]  /*6160*/  LDL.LU R54, [R1+0x458] ;  /* 0x0004580001367983 */ /* 0x000ea20000300800 */
[----:B------:R-:W-:-:S03]  /*6170*/  LEA.HI.X.SX32 R29, R29, R83, 0x1, P6 ;  /* 0x000000531d1d7211 */ /* 0x000fc600030f0eff */
[----:B------:R-:W2:Y:S04]  /*6180*/  LDL.LU R56, [R1+0x45c] ;  /* 0x00045c0001387983 */ /* 0x000ea80000300800 */
[----:B------:R-:W-:Y:S01]  /*6190*/  STL [R1+0x6ac], R24 ;  /* 0x0006ac1801007387 */ /* 0x000fe20000100800 */
[----:B------:R-:W-:-:S03]  /*61a0*/  IMAD R51, R57, UR4, RZ ;  /* 0x0000000439337c24 */ /* 0x000fc6000f8e02ff */
[----:B------:R-:W-:Y:S01]  /*61b0*/  STL [R1+0x6a8], R25 ;  /* 0x0006a81901007387 */ /* 0x000fe20000100800 */
[----:B------:R-:W-:-:S03]  /*61c0*/  LEA.HI.X.SX32 R31, R31, R83, 0x1, P0 ;  /* 0x000000531f1f7211 */ /* 0x000fc600000f0eff */
[----:B------:R-:W-:Y:S04]  /*61d0*/  STL [R1+0x66c], R26 ;  /* 0x00066c1a01007387 */ /* 0x000fe80000100800 */
[----:B------:R-:W-:Y:S04]  /*61e0*/  STL [R1+0x6b0], R26 ;  /* 0x0006b01a01007387 */ /* 0x000fe80000100800 */
[----:B------:R-:W-:Y:S04]  /*61f0*/  STL [R1+0x668], R27 ;  /* 0x0006681b01007387 */ /* 0x000fe80000100800 */
[----:B------:R-:W-:Y:S01]  /*6200*/  STL [R1+0x6b4], R27 ;  /* 0x0006b41b01007387 */ /* 0x000fe20000100800 */
[----:B------:R-:W-:-:S02]  /*6210*/  IMAD R33, R72, UR4, RZ ;  /* 0x0000000448217c24 */ /* 0x000fc4000f8e02ff */
[----:B------:R-:W-:Y:S02]  /*6220*/  IMAD R37, R74, UR4, RZ ;  /* 0x000000044a257c24 */ /* 0x000fe4000f8e02ff */
[----:B----4-:R-:W-:Y:S02]  /*6230*/  IMAD R57, R58, UR4, RZ ;  /* 0x000000043a397c24 */ /* 0x010fe4000f8e02ff */
[----:B------:R-:W4:Y:S04]  /*6240*/  LDL.LU R58, [R1+0x460] ;  /* 0x00046000013a7983 */ /* 0x000f280000300800 */
[----:B------:R0:W-:Y:S04]  /*6250*/  STL.64 [R1+0x6c0], R28 ;  /* 0x0006c01c01007387 */ /* 0x0001e80000100a00 */
[----:B------:R-:W-:Y:S04]  /*6260*/  STL [R1+0x674], R30 ;  /* 0x0006741e01007387 */ /* 0x000fe80000100800 */
[----:B------:R-:W-:Y:S04]  /*6270*/  STL [R1+0x670], R31 ;  /* 0x0006701f01007387 */ /* 0x000fe80000100800 */
[----:B------:R-:W-:Y:S01]  /*6280*/  STL.64 [R1+0x6c8], R30 ;  /* 0x0006c81e01007387 */ /* 0x000fe20000100a00 */
[----:B---3--:R-:W-:-:S03]  /*6290*/  IMAD R61, R60, UR4, RZ ;  /* 0x000000043c3d7c24 */ /* 0x008fc6000f8e02ff */
[----:B------:R-:W3:Y:S01]  /*62a0*/  LDL.LU R60, [R1+0x464] ;  /* 0x00046400013c7983 */ /* 0x000ee20000300800 */
[----:B--2---:R-:W-:-:S03]  /*62b0*/  IMAD R63, R62, UR4, RZ ;  /* 0x000000043e3f7c24 */ /* 0x004fc6000f8e02ff */
        /* <DEDUP_REMOVED lines=8> */
[----:B------:R-:W2:Y:S01]  /*6340*/  LDL.LU R88, [R1+0x3ec] ;  /* 0x0003ec0001587983 */ /* 0x000ea20000300800 */
[----:B------:R-:W-:-:S05]  /*6350*/  IMAD R35, R73, UR4, RZ ;  /* 0x0000000449237c24 */ /* 0x000fca000f8e02ff */
[-C--:B------:R-:W-:Y:S02]  /*6360*/  LEA R34, P0, R35, R82.reuse, 0x1 ;  /* 0x0000005223227211 */ /* 0x080fe400078008ff */
[-C--:B------:R-:W-:Y:S02]  /*6370*/  LEA R32, P6, R33, R82.reuse, 0x1 ;  /* 0x0000005221207211 */ /* 0x080fe400078c08ff */
[-C--:B------:R-:W-:Y:S02]  /*6380*/  LEA.HI.X.SX32 R35, R35, R83.reuse, 0x1, P0 ;  /* 0x0000005323237211 */ /* 0x080fe400000f0eff */
[----:B------:R-:W-:Y:S02]  /*6390*/  LEA R36, P0, R37, R82, 0x1 ;  /* 0x0000005225247211 */ /* 0x000fe400078008ff */
[-C--:B------:R-:W-:Y:S02]  /*63a0*/  LEA.HI.X.SX32 R33, R33, R83.reuse, 0x1, P6 ;  /* 0x0000005321217211 */ /* 0x080fe400030f0eff */
[----:B------:R-:W-:-:S02]  /*63b0*/  LEA.HI.X.SX32 R37, R37, R83, 0x1, P0 ;  /* 0x0000005325257211 */ /* 0x000fc400000f0eff */
[-C--:B------:R-:W-:Y:S02]  /*63c0*/  LEA R40, P0, R41, R82.reuse, 0x1 ;  /* 0x0000005229287211 */ /* 0x080fe400078008ff */
[-C--:B------:R-:W-:Y:S02]  /*63d0*/  LEA R38, P6, R39, R82.reuse, 0x1 ;  /* 0x0000005227267211 */ /* 0x080fe400078c08ff */
[-C--:B------:R-:W-:Y:S02]  /*63e0*/  LEA.HI.X.SX32 R41, R41, R83.reuse, 0x1, P0 ;  /* 0x0000005329297211 */ /* 0x080fe400000f0eff */
[----:B------:R-:W-:Y:S02]  /*63f0*/  LEA.HI.X.SX32 R39, R39, R83, 0x1, P6 ;  /* 0x0000005327277211 */ /* 0x000fe400030f0eff */
[-C--:B------:R-:W-:Y:S02]  /*6400*/  LEA R44, P0, R45, R82.reuse, 0x1 ;  /* 0x000000522d2c7211 */ /* 0x080fe400078008ff */
[----:B------:R-:W-:-:S02]  /*6410*/  LEA R42, P6, R43, R82, 0x1 ;  /* 0x000000522b2a7211 */ /* 0x000fc400078c08ff */
[-C--:B------:R-:W-:Y:S02]  /*6420*/  LEA.HI.X.SX32 R45, R45, R83.reuse, 0x1, P0 ;  /* 0x000000532d2d7211 */ /* 0x080fe400000f0eff */
[-C--:B------:R-:W-:Y:S02]  /*6430*/  LEA.HI.X.SX32 R43, R43, R83.reuse, 0x1, P6 ;  /* 0x000000532b2b7211 */ /* 0x080fe400030f0eff */
[-C--:B------:R-:W-:Y:S02]  /*6440*/  LEA R48, P0, R49, R82.reuse, 0x1 ;  /* 0x0000005231307211 */ /* 0x080fe400078008ff */
[----:B------:R-:W-:Y:S01]  /*6450*/  LEA R46, P6, R47, R82, 0x1 ;  /* 0x000000522f2e7211 */ /* 0x000fe200078c08ff */
[----:B------:R-:W-:Y:S01]  /*6460*/  IMAD R65, R52, UR4, RZ ;  /* 0x0000000434417c24 */ /* 0x000fe2000f8e02ff */
[-C--:B------:R-:W-:Y:S02]  /*6470*/  LEA.HI.X.SX32 R49, R49, R83.reuse, 0x1, P0 ;  /* 0x0000005331317211 */ /* 0x080fe400000f0eff */
[----:B------:R-:W-:-:S02]  /*6480*/  LEA.HI.X.SX32 R47, R47, R83, 0x1, P6 ;  /* 0x000000532f2f7211 */ /* 0x000fc400030f0eff */
[-C--:B------:R-:W-:Y:S02]  /*6490*/  LEA R52, P0, R53, R82.reuse, 0x1 ;  /* 0x0000005235347211 */ /* 0x080fe400078008ff */
[-C--:B------:R-:W-:Y:S01]  /*64a0*/  LEA R50, P6, R51, R82.reuse, 0x1 ;  /* 0x0000005233327211 */ /* 0x080fe200078c08ff */
[----:B------:R-:W-:Y:S01]  /*64b0*/  IMAD R71, R56, UR4, RZ ;  /* 0x0000000438477c24 */ /* 0x000fe2000f8e02ff */
[-C--:B------:R-:W-:Y:S01]  /*64c0*/  LEA.HI.X.SX32 R53, R53, R83.reuse, 0x1, P0 ;  /* 0x0000005335357211 */ /* 0x080fe200000f0eff */
[----:B------:R-:W-:Y:S01]  /*64d0*/  IMAD R69, R54, UR4, RZ ;  /* 0x0000000436457c24 */ /* 0x000fe2000f8e02ff */
[----:B------:R-:W-:Y:S01]  /*64e0*/  LEA.HI.X.SX32 R51, R51, R83, 0x1, P6 ;  /* 0x0000005333337211 */ /* 0x000fe200030f0eff */
[----:B------:R-:W-:Y:S01]  /*64f0*/  IMAD R59, R59, UR4, RZ ;  /* 0x000000043b3b7c24 */ /* 0x000fe2000f8e02ff */
[-C--:B------:R-:W-:Y:S02]  /*6500*/  LEA R56, P0, R57, R82.reuse, 0x1 ;  /* 0x0000005239387211 */ /* 0x080fe400078008ff */
[----:B------:R-:W-:-:S02]  /*6510*/  LEA R54, P6, R55, R82, 0x1 ;  /* 0x0000005237367211 */ /* 0x000fc400078c08ff */
[-C--:B------:R-:W-:Y:S02]  /*6520*/  LEA.HI.X.SX32 R57, R57, R83.reuse, 0x1, P0 ;  /* 0x0000005339397211 */ /* 0x080fe400000f0eff */
[----:B------:R-:W-:Y:S02]  /*6530*/  LEA.HI.X.SX32 R55, R55, R83, 0x1, P6 ;  /* 0x0000005337377211 */ /* 0x000fe400030f0eff */
[----:B------:R-:W-:-:S06]  /*6540*/  PRMT R0, RZ, 0x7610, R0 ;  /* 0x00007610ff007816 */ /* 0x000fcc0000000000 */
[----:B------:R0:W2:Y:S02]  /*6550*/  @!P4 LDG.E.U16 R0, desc[UR22][R12.64] ;  /* 0x000000160c00c981 */ /* 0x0000a4000c1e1500 */
[----:B0-----:R-:W-:Y:S02]  /*6560*/  VIADD R13, R84, 0x1f ;  /* 0x0000001f540d7836 */ /* 0x001fe40000000000 */
[----:B------:R-:W2:Y:S04]  /*6570*/  LDL.LU R12, [R1+0x3e8] ;  /* 0x0003e800010c7983 */ /* 0x000ea80000300800 */
[----:B------:R-:W-:Y:S04]  /*6580*/  STL [R1+0x5f4], R13 ;  /* 0x0005f40d01007387 */ /* 0x000fe80000100800 */
[----:B------:R-:W-:Y:S01]  /*6590*/  STL [R1+0x620], R13 ;  /* 0x0006200d01007387 */ /* 0x000fe20000100800 */
[----:B----4-:R-:W-:Y:S01]  /*65a0*/  IMAD R73, R58, UR4, RZ ;  /* 0x000000043a497c24 */ /* 0x010fe2000f8e02ff */
[----:B------:R-:W-:-:S04]  /*65b0*/  LEA R58, P6, R59, R82, 0x1 ;  /* 0x000000523b3a7211 */ /* 0x000fc800078c08ff */
[----:B------:R-:W-:Y:S01]  /*65c0*/  LEA.HI.X.SX32 R59, R59, R83, 0x1, P6 ;  /* 0x000000533b3b7211 */ /* 0x000fe200030f0eff */
[----:B---3--:R-:W-:Y:S01]  /*65d0*/  IMAD R75, R60, UR4, RZ ;  /* 0x000000043c4b7c24 */ /* 0x008fe2000f8e02ff */
[----:B------:R-:W-:Y:S01]  /*65e0*/  LEA R60, P0, R61, R82, 0x1 ;  /* 0x000000523d3c7211 */ /* 0x000fe200078008ff */
[----:B--2---:R-:W-:-:S03]  /*65f0*/  IMAD R67, R62, UR4, RZ ;  /* 0x000000043e437c24 */ /* 0x004fc6000f8e02ff */
[-C--:B------:R-:W-:Y:S02]  /*6600*/  LEA.HI.X.SX32 R61, R61, R83.reuse, 0x1, P0 ;  /* 0x000000533d3d7211 */ /* 0x080fe400000f0eff */
[-C--:B------:R-:W-:Y:S02]  /*6610*/  LEA R64, P0, R65, R82.reuse, 0x1 ;  /* 0x0000005241407211 */ /* 0x080fe400078008ff */
[-C--:B------:R-:W-:Y:S02]  /*6620*/  LEA R62, P6, R63, R82.reuse, 0x1 ;  /* 0x000000523f3e7211 */ /* 0x080fe400078c08ff */
[-C--:B------:R-:W-:Y:S02]  /*6630*/  LEA.HI.X.SX32 R65, R65, R83.reuse, 0x1, P0 ;  /* 0x0000005341417211 */ /* 0x080fe400000f0eff */
[----:B------:R-:W-:Y:S02]  /*6640*/  LEA.HI.X.SX32 R63, R63, R83, 0x1, P6 ;  /* 0x000000533f3f7211 */ /* 0x000fe400030f0eff */
[----:B------:R-:W-:-:S02]  /*6650*/  LEA R68, P0, R69, R82, 0x1 ;  /* 0x0000005245447211 */ /* 0x000fc400078008ff */
[-C--:B------:R-:W-:Y:S01]  /*6660*/  LEA R66, P6, R67, R82.reuse, 0x1 ;  /* 0x0000005243427211 */ /* 0x080fe200078c08ff */
[----:B------:R-:W-:Y:S01]  /*6670*/  IMAD R79, R72, UR4, RZ ;  /* 0x00000004484f7c24 */ /* 0x000fe2000f8e02ff */
[-C--:B------:R-:W-:Y:S01]  /*6680*/  LEA.HI.X.SX32 R69, R69, R83.reuse, 0x1, P0 ;  /* 0x0000005345457211 */ /* 0x080fe200000f0eff */
[----:B------:R-:W-:Y:S01]  /*6690*/  IMAD R77, R70, UR4, RZ ;  /* 0x00000004464d7c24 */ /* 0x000fe2000f8e02ff */
[-C--:B------:R-:W-:Y:S02]  /*66a0*/  LEA.HI.X.SX32 R67, R67, R83.reuse, 0x1, P6 ;  /* 0x0000005343437211 */ /* 0x080fe400030f0eff */
[-C--:B------:R-:W-:Y:S02]  /*66b0*/  LEA R72, P0, R73, R82.reuse, 0x1 ;  /* 0x0000005249487211 */ /* 0x080fe400078008ff */
[----:B------:R-:W-:Y:S01]  /*66c0*/  LEA R70, P6, R71, R82, 0x1 ;  /* 0x0000005247467211 */ /* 0x000fe200078c08ff */
[----:B------:R-:W-:Y:S01]  /*66d0*/  IMAD R81, R74, UR4, RZ ;  /* 0x000000044a517c24 */ /* 0x000fe2000f8e02ff */
[----:B------:R-:W-:-:S02]  /*66e0*/  LEA.HI.X.SX32 R73, R73, R83, 0x1, P0 ;  /* 0x0000005349497211 */ /* 0x000fc400000f0eff */
[-C--:B------:R-:W-:Y:S02]  /*66f0*/  LEA.HI.X.SX32 R71, R71, R83.reuse, 0x1, P6 ;  /* 0x0000005347477211 */ /* 0x080fe400030f0eff */
[-C--:B------:R-:W-:Y:S02]  /*6700*/  LEA R76, P0, R77, R82.reuse, 0x1 ;  /* 0x000000524d4c7211 */ /* 0x080fe400078008ff */
[-C--:B------:R-:W-:Y:S01]  /*6710*/  LEA R74, P6, R75, R82.reuse, 0x1 ;  /* 0x000000524b4a7211 */ /* 0x080fe200078c08ff */
[----:B------:R-:W-:Y:S01]  /*6720*/  IMAD R5, R80, UR4, RZ ;  /* 0x0000000450057c24 */ /* 0x000fe2000f8e02ff */
[-C--:B------:R-:W-:Y:S02]  /*6730*/  LEA.HI.X.SX32 R77, R77, R83.reuse, 0x1, P0 ;  /* 0x000000534d4d7211 */ /* 0x080fe400000f0eff */
[----:B------:R-:W-:Y:S02]  /*6740*/  LEA.HI.X.SX32 R75, R75, R83, 0x1, P6 ;  /* 0x000000534b4b7211 */ /* 0x000fe400030f0eff */
[----:B------:R-:W-:-:S02]  /*6750*/  LEA R80, P0, R81, R82, 0x1 ;  /* 0x0000005251507211 */ /* 0x000fc400078008ff */
[-C--:B------:R-:W-:Y:S02]  /*6760*/  LEA R78, P6, R79, R82.reuse, 0x1 ;  /* 0x000000524f4e7211 */ /* 0x080fe400078c08ff */
[-C--:B------:R-:W-:Y:S02]  /*6770*/  LEA.HI.X.SX32 R81, R81, R83.reuse, 0x1, P0 ;  /* 0x0000005351517211 */ /* 0x080fe400000f0eff */
[----:B------:R-:W-:Y:S02]  /*6780*/  LEA.HI.X.SX32 R79, R79, R83, 0x1, P6 ;  /* 0x000000534f4f7211 */ /* 0x000fe400030f0eff */
[----:B------:R-:W-:Y:S02]  /*6790*/  ISETP.GT.AND P0, PT, R13, 0x1f, PT ;  /* 0x0000001f0d00780c */ /* 0x000fe40003f04270 */
[----:B------:R-:W-:Y:S02]  /*67a0*/  LEA R82, P6, R5, R82, 0x1 ;  /* 0x0000005205527211 */ /* 0x000fe400078c08ff */
[----:B------:R-:W-:-:S02]  /*67b0*/  ISETP.LT.AND P0, PT, R4, R84, P0 ;  /* 0x000000540400720c */ /* 0x000fc40000701270 */
[----:B------:R-:W-:Y:S01]  /*67c0*/  LEA.HI.X.SX32 R83, R5, R83, 0x1, P6 ;  /* 0x0000005305537211 */ /* 0x000fe200030f0eff */
[----:B------:R-:W2:Y:S04]  /*67d0*/  LDL.LU R4, [R1+0x3e4] ;  /* 0x0003e40001047983 */ /* 0x000ea80000300800 */
[----:B------:R-:W3:Y:S04]  /*67e0*/  LDL.LU R5, [R1+0x3d0] ;  /* 0x0003d00001057983 */ /* 0x000ee80000300800 */
[----:B------:R-:W4:Y:S04]  /*67f0*/  LDL.LU R92, [R1+0x3cc] ;  /* 0x0003cc00015c7983 */ /* 0x000f280000300800 */
        /* <DEDUP_REMOVED lines=12> */
[----:B------:R0:W-:Y:S04]  /*68c0*/  STS.U16 [R18+UR9+0x4600], R87 ;  /* 0x0046005712007988 */ /* 0x0001e80008000409 */
[----:B------:R-:W4:Y:S04]  /*68d0*/  LDL.LU R86, [R1+0x2c4] ;  /* 0x0002c40001567983 */ /* 0x000f280000300800 */
[----:B------:R1:W-:Y:S04]  /*68e0*/  STS.U16 [R18+UR9+0x6600], R89 ;  /* 0x0066005912007988 */ /* 0x0003e80008000409 */
[----:B0-----:R-:W4:Y:S04]  /*68f0*/  LDL.LU R87, [R1+0x2c0] ;  /* 0x0002c00001577983 */ /* 0x001f280000300800 */
[----:B------:R-:W4:Y:S04]  /*6900*/  LDL.LU R20, [R1+0x1d0] ;  /* 0x0001d00001147983 */ /* 0x000f280000300800 */
[----:B------:R0:W-:Y:S04]  /*6910*/  STS.U16 [R18+UR9+0xa00], R90 ;  /* 0x000a005a12007988 */ /* 0x0001e80008000409 */
[----:B-1----:R-:W4:Y:S04]  /*6920*/  LDL.LU R89, [R1+0x1dc] ;  /* 0x0001dc0001597983 */ /* 0x002f280000300800 */
[----:B------:R1:W-:Y:S04]  /*6930*/  STS.U16 [R18+UR9+0x2a00], R88 ;  /* 0x002a005812007988 */ /* 0x0003e80008000409 */
[----:B0-----:R-:W4:Y:S04]  /*6940*/  LDL.LU R90, [R1+0x1d8] ;  /* 0x0001d800015a7983 */ /* 0x001f280000300800 */
[----:B-1----:R-:W4:Y:S04]  /*6950*/  LDL.LU R88, [R1+0x1d4] ;  /* 0x0001d40001587983 */ /* 0x002f280000300800 */
[----:B------:R0:W-:Y:S04]  /*6960*/  STS.U16 [R18+UR9+0x4a00], R12 ;  /* 0x004a000c12007988 */ /* 0x0001e80008000409 */
[----:B------:R-:W4:Y:S04]  /*6970*/  LDL.LU R84, [R1+0x1cc] ;  /* 0x0001cc0001547983 */ /* 0x000f280000300800 */
[----:B------:R-:W4:Y:S04]  /*6980*/  LDL.LU R30, [R1+0x1c8] ;  /* 0x0001c800011e7983 */ /* 0x000f280000300800 */
[----:B------:R-:W4:Y:S04]  /*6990*/  LDL.LU R31, [R1+0x1c4] ;  /* 0x0001c400011f7983 */ /* 0x000f280000300800 */
[----:B------:R-:W4:Y:S04]  /*69a0*/  LDL.LU R28, [R1+0xdc] ;  /* 0x0000dc00011c7983 */ /* 0x000f280000300800 */
[----:B0-----:R-:W4:Y:S04]  /*69b0*/  LDL.LU R12, [R1+0xc0] ;  /* 0x0000c000010c7983 */ /* 0x001f280000300800 */
[----:B--2---:R0:W-:Y:S04]  /*69c0*/  STS.U16 [R18+UR9+0x6a00], R4 ;  /* 0x006a000412007988 */ /* 0x0041e80008000409 */
[----:B---3--:R1:W-:Y:S04]  /*69d0*/  STS.U16 [R18+UR9+0xe00], R5 ;  /* 0x000e000512007988 */ /* 0x0083e80008000409 */
[----:B----4-:R-:W-:Y:S04]  /*69e0*/  STS.U16 [R18+UR9+0x2e00], R92 ;  /* 0x002e005c12007988 */ /* 0x010fe80008000409 */
[----:B------:R-:W-:Y:S04]  /*69f0*/  STS.U16 [R18+UR9+0x4e00], R19 ;  /* 0x004e001312007988 */ /* 0x000fe80008000409 */
[----:B------:R2:W-:Y:S04]  /*6a00*/  STS.U16 [R18+UR9+0x6e00], R91 ;  /* 0x006e005b12007988 */ /* 0x0005e80008000409 */
[----:B0-----:R-:W3:Y:S04]  /*6a10*/  LDL.LU R4, [R1+0x72c] ;  /* 0x00072c0001047983 */ /* 0x001ee80000300800 */
[----:B-1----:R-:W3:Y:S01]  /*6a20*/  LDL.LU R5, [R1+0x728] ;  /* 0x0007280001057983 */ /* 0x002ee20000300800 */
[----:B--2---:R-:W-:-:S03]  /*6a30*/  LOP3.LUT R91, R3, 0x50, RZ, 0x3c, !PT ;  /* 0x00000050035b7812 */ /* 0x004fc600078e3cff */
[----:B------:R-:W2:Y:S04]  /*6a40*/  LDL.LU R92, [R1+0x724] ;  /* 0x00072400015c7983 */ /* 0x000ea80000300800 */
[----:B------:R-:W4:Y:S04]  /*6a50*/  LDL.LU R19, [R1+0x720] ;  /* 0x0007200001137983 */ /* 0x000f280000300800 */
[----:B------:R0:W-:Y:S04]  /*6a60*/  STS.U16 [R91+UR9+0x280], R8 ;  /* 0x000280085b007988 */ /* 0x0001e80008000409 */
[----:B------:R-:W2:Y:S04]  /*6a70*/  LDL.LU R18, [R1+0x71c] ;  /* 0x00071c0001127983 */ /* 0x000ea80000300800 */
[----:B------:R1:W-:Y:S04]  /*6a80*/  STS.U16 [R91+UR9+0x2280], R29 ;  /* 0x0022801d5b007988 */ /* 0x0003e80008000409 */
[----:B0-----:R-:W2:Y:S04]  /*6a90*/  LDL.LU R8, [R1+0x718] ;  /* 0x0007180001087983 */ /* 0x001ea80000300800 */
[----:B------:R0:W-:Y:S04]  /*6aa0*/  STS.U16 [R91+UR9+0x4280], R21 ;  /* 0x004280155b007988 */ /* 0x0001e80008000409 */
[----:B-1----:R-:W2:Y:S04]  /*6ab0*/  LDL.LU R29, [R1+0xd0] ;  /* 0x0000d000011d7983 */ /* 0x002ea80000300800 */
        /* <DEDUP_REMOVED lines=18> */
[----:B------:R-:W-:Y:S04]  /*6be0*/  STS.U16 [R91+UR9+0xe80], R20 ;  /* 0x000e80145b007988 */ /* 0x000fe80008000409 */
[----:B-1----:R-:W2:Y:S04]  /*6bf0*/  LDL.LU R87, [R1+0x6f4] ;  /* 0x0006f40001577983 */ /* 0x002ea80000300800 */
[----:B------:R0:W-:Y:S04]  /*6c00*/  STS.U16 [R91+UR9+0x2e80], R89 ;  /* 0x002e80595b007988 */ /* 0x0001e80008000409 */
[----:B------:R1:W-:Y:S04]  /*6c10*/  STS.U16 [R91+UR9+0x4e80], R90 ;  /* 0x004e805a5b007988 */ /* 0x0003e80008000409 */
[----:B------:R1:W-:Y:S04]  /*6c20*/  STS.U16 [R91+UR9+0x6e80], R88 ;  /* 0x006e80585b007988 */ /* 0x0003e80008000409 */
[----:B0-----:R-:W2:Y:S04]  /*6c30*/  LDL.LU R89, [R1+0x6f0] ;  /* 0x0006f00001597983 */ /* 0x001ea80000300800 */
[----:B-1----:R-:W2:Y:S04]  /*6c40*/  LDL.LU R90, [R1+0x6ec] ;  /* 0x0006ec00015a7983 */ /* 0x002ea80000300800 */
[----:B------:R-:W2:Y:S04]  /*6c50*/  LDL.LU R91, [R1+0x6e8] ;  /* 0x0006e800015b7983 */ /* 0x000ea80000300800 */
[----:B------:R-:W3:Y:S01]  /*6c60*/  LDL.LU R88, [R1+0x6e4] ;  /* 0x0006e40001587983 */ /* 0x000ee20000300800 */
[----:B------:R-:W-:-:S05]  /*6c70*/  LOP3.LUT R20, R3, 0x60, RZ, 0x3c, !PT ;  /* 0x0000006003147812 */ /* 0x000fca00078e3cff */
[----:B------:R-:W-:Y:S04]  /*6c80*/  STS.U16 [R20+UR9+0x300], R84 ;  /* 0x0003005414007988 */ /* 0x000fe80008000409 */
[----:B------:R-:W-:Y:S04]  /*6c90*/  STS.U16 [R20+UR9+0x2300], R30 ;  /* 0x0023001e14007988 */ /* 0x000fe80008000409 */
[----:B------:R-:W-:Y:S04]  /*6ca0*/  STS.U16 [R20+UR9+0x4300], R31 ;  /* 0x0043001f14007988 */ /* 0x000fe80008000409 */
[----:B------:R-:W-:Y:S04]  /*6cb0*/  STS.U16 [R20+UR9+0x6300], R28 ;  /* 0x0063001c14007988 */ /* 0x000fe80008000409 */
[----:B------:R0:W-:Y:S04]  /*6cc0*/  STS.U16 [R20+UR9+0x700], R12 ;  /* 0x0007000c14007988 */ /* 0x0001e80008000409 */
[----:B------:R-:W-:Y:S01]  /*6cd0*/  STL [R1+0x5dc], R20 ;  /* 0x0005dc1401007387 */ /* 0x000fe20000100800 */
[----:B0-----:R-:W-:-:S03]  /*6ce0*/  LOP3.LUT R12, R3, 0x70, RZ, 0x3c, !PT ;  /* 0x00000070030c7812 */ /* 0x001fc600078e3cff */
[----:B------:R-:W-:Y:S04]  /*6cf0*/  STL [R1+0x624], R3 ;  /* 0x0006240301007387 */ /* 0x000fe80000100800 */
[----:B------:R-:W-:Y:S04]  /*6d00*/  STL [R1+0x5d8], R12 ;  /* 0x0005d80c01007387 */ /* 0x000fe80000100800 */
[----:B--2---:R-:W-:Y:S04]  /*6d10*/  STS.U16 [R20+UR9+0x2700], R91 ;  /* 0x0027005b14007988 */ /* 0x004fe80008000409 */
[----:B------:R-:W-:Y:S04]  /*6d20*/  STS.U16 [R20+UR9+0x4700], R90 ;  /* 0x0047005a14007988 */ /* 0x000fe80008000409 */
[----:B------:R-:W-:Y:S04]  /*6d30*/  STS.U16 [R20+UR9+0x6700], R89 ;  /* 0x0067005914007988 */ /* 0x000fe80008000409 */
[----:B---3--:R-:W-:Y:S04]  /*6d40*/  STS.U16 [R20+UR9+0xb00], R88 ;  /* 0x000b005814007988 */ /* 0x008fe80008000409 */
[----:B------:R-:W-:Y:S04]  /*6d50*/  STS.U16 [R20+UR9+0x2b00], R87 ;  /* 0x002b005714007988 */ /* 0x000fe80008000409 */
[----:B------:R-:W-:Y:S04]  /*6d60*/  STS.U16 [R20+UR9+0x4b00], R86 ;  /* 0x004b005614007988 */ /* 0x000fe80008000409 */
[----:B------:R-:W-:Y:S04]  /*6d70*/  STS.U16 [R20+UR9+0x6b00], R85 ;  /* 0x006b005514007988 */ /* 0x000fe80008000409 */
[----:B------:R-:W-:Y:S04]  /*6d80*/  STS.U16 [R20+UR9+0xf00], R29 ;  /* 0x000f001d14007988 */ /* 0x000fe80008000409 */
[----:B------:R-:W-:Y:S04]  /*6d90*/  STS.U16 [R20+UR9+0x2f00], R21 ;  /* 0x002f001514007988 */ /* 0x000fe80008000409 */
[----:B------:R0:W-:Y:S04]  /*6da0*/  STS.U16 [R20+UR9+0x4f00], R11 ;  /* 0x004f000b14007988 */ /* 0x0001e80008000409 */
[----:B------:R1:W-:Y:S04]  /*6db0*/  STS.U16 [R20+UR9+0x6f00], R8 ;  /* 0x006f000814007988 */ /* 0x0003e80008000409 */
[----:B------:R2:W-:Y:S04]  /*6dc0*/  STS.U16 [R12+UR9+0x380], R9 ;  /* 0x000380090c007988 */ /* 0x0005e80008000409 */
[----:B0-----:R-:W3:Y:S04]  /*6dd0*/  LDL.LU R11, [R1+0x6e0] ;  /* 0x0006e000010b7983 */ /* 0x001ee80000300800 */
[----:B-1----:R-:W4:Y:S04]  /*6de0*/  LDL.LU R8, [R1+0x6dc] ;  /* 0x0006dc0001087983 */ /* 0x002f280000300800 */
[----:B--2---:R-:W4:Y:S01]  /*6df0*/  LDL.LU R9, [R1+0x6d8] ;  /* 0x0006d80001097983 */ /* 0x004f220000300800 */
[----:B------:R-:W-:-:S02]  /*6e00*/  IMAD R86, R92, 0xf, RZ ;  /* 0x0000000f5c567824 */ /* 0x000fc400078e02ff */
[----:B------:R-:W-:Y:S01]  /*6e10*/  IMAD R87, R92, 0x17, RZ ;  /* 0x000000175c577824 */ /* 0x000fe200078e02ff */
[----:B------:R0:W-:Y:S01]  /*6e20*/  STS.U16 [R12+UR9+0x2380], R0 ;  /* 0x002380000c007988 */ /* 0x0001e20008000409 */
[----:B------:R-:W-:-:S04]  /*6e30*/  IMAD.WIDE R88, R86, 0x2, R4 ;  /* 0x0000000256587825 */ /* 0x000fc800078e0204 */
[----:B------:R-:W-:Y:S01]  /*6e40*/  IMAD.WIDE R30, R87, 0x2, R4 ;  /* 0x00000002571e7825 */ /* 0x000fe200078e0204 */
[----:B0-----:R-:W2:Y:S04]  /*6e50*/  LDL.LU R0, [R1+0x6d4] ;  /* 0x0006d40001007983 */ /* 0x001ea80000300800 */
[----:B------:R-:W-:Y:S04]  /*6e60*/  STL [R1+0x628], R92 ;  /* 0x0006285c01007387 */ /* 0x000fe80000100800 */
[----:B------:R-:W-:Y:S04]  /*6e70*/  STL [R1+0x630], R4 ;  /* 0x0006300401007387 */ /* 0x000fe80000100800 */
[----:B------:R-:W-:Y:S04]  /*6e80*/  STL.64 [R1+0x1d8], R88 ;  /* 0x0001d85801007387 */ /* 0x000fe80000100a00 */
[----:B------:R-:W-:Y:S04]  /*6e90*/  STL [R1+0x62c], R5 ;  /* 0x00062c0501007387 */ /* 0x000fe80000100800 */
[----:B------:R-:W-:Y:S01]  /*6ea0*/  STL.64 [R1+0xd8], R30 ;  /* 0x0000d81e01007387 */ /* 0x000fe20000100a00 */
[----:B---3--:R-:W-:-:S04]  /*6eb0*/  IMAD.WIDE R20, R2, 0x2, R10 ;  /* 0x0000000202147825 */ /* 0x008fc800078e020a */
[----:B----4-:R-:W-:Y:S02]  /*6ec0*/  IMAD.WIDE R28, R2, 0x2, R8 ;  /* 0x00000002021c7825 */ /* 0x010fe400078e0208 */
[----:B------:R-:W3:Y:S01]  /*6ed0*/  LDL.LU R2, [R1+0x6d0] ;  /* 0x0006d00001027983 */ /* 0x000ee20000300800 */
[----:B------:R-:W-:Y:S01]  /*6ee0*/  PRMT R27, RZ, 0x7610, R27 ;  /* 0x00007610ff1b7816 */ /* 0x000fe2000000001b */
[----:B------:R-:W-:Y:S01]  /*6ef0*/  IMAD R90, R92, 0x1f, RZ ;  /* 0x0000001f5c5a7824 */ /* 0x000fe200078e02ff */
[----:B------:R-:W-:Y:S02]  /*6f00*/  PRMT R26, RZ, 0x7610, R26 ;  /* 0x00007610ff1a7816 */ /* 0x000fe4000000001a */
[----:B------:R-:W-:Y:S01]  /*6f10*/  PRMT R93, RZ, 0x7610, R93 ;  /* 0x00007610ff5d7816 */ /* 0x000fe2000000005d */
[----:B------:R-:W-:Y:S01]  /*6f20*/  IMAD.WIDE R84, R90, 0x2, R4 ;  /* 0x000000025a547825 */ /* 0x000fe200078e0204 */
[----:B------:R-:W-:Y:S01]  /*6f30*/  PRMT R25, RZ, 0x7610, R25 ;  /* 0x00007610ff197816 */ /* 0x000fe20000000019 */
[----:B------:R0:W-:Y:S01]  /*6f40*/  STL.64 [R1+0x2c8], R28 ;  /* 0x0002c81c01007387 */ /* 0x0001e20000100a00 */
[----:B------:R-:W-:-:S03]  /*6f50*/  PRMT R23, RZ, 0x7610, R23 ;  /* 0x00007610ff177816 */ /* 0x000fc60000000017 */
[----:B------:R0:W4:Y:S01]  /*6f60*/  @!P4 LDG.E.U16 R27, desc[UR22][R28.64] ;  /* 0x000000161c1bc981 */ /* 0x000122000c1e1500 */
[----:B------:R-:W-:-:S03]  /*6f70*/  PRMT R24, RZ, 0x7610, R24 ;  /* 0x00007610ff187816 */ /* 0x000fc60000000018 */
[----:B------:R1:W-:Y:S01]  /*6f80*/  STL.64 [R1+0x2c0], R20 ;  /* 0x0002c01401007387 */ /* 0x0003e20000100a00 */
[----:B------:R-:W-:-:S03]  /*6f90*/  PRMT R22, RZ, 0x7610, R22 ;  /* 0x00007610ff167816 */ /* 0x000fc60000000016 */
[----:B------:R1:W2:Y:S01]  /*6fa0*/  @!P4 LDG.E.U16 R26, desc[UR22][R20.64] ;  /* 0x00000016141ac981 */ /* 0x0002a2000c1e1500 */
[----:B0-----:R-:W-:-:S03]  /*6fb0*/  IMAD.WIDE R28, R86, 0x2, R6 ;  /* 0x00000002561c7825 */ /* 0x001fc600078e0206 */
[----:B------:R0:W2:Y:S01]  /*6fc0*/  @P3 LDG.E.U16 R93, desc[UR22][R30.64] ;  /* 0x000000161e5d3981 */ /* 0x0000a2000c1e1500 */
[----:B------:R-:W-:-:S03]  /*6fd0*/  PRMT R19, RZ, 0x7610, R19 ;  /* 0x00007610ff137816 */ /* 0x000fc60000000013 */
[----:B------:R-:W-:Y:S01]  /*6fe0*/  STL [R1+0x638], R84 ;  /* 0x0006385401007387 */ /* 0x000fe20000100800 */
[----:B-1----:R-:W-:-:S03]  /*6ff0*/  IMAD.WIDE R20, R86, 0x2, R8 ;  /* 0x0000000256147825 */ /* 0x002fc600078e0208 */
[----:B------:R-:W-:Y:S01]  /*7000*/  STL [R1+0x634], R85 ;  /* 0x0006345501007387 */ /* 0x000fe20000100800 */
[----:B0-----:R-:W-:-:S03]  /*7010*/  IMAD.WIDE R30, R86, 0x2, R10 ;  /* 0x00000002561e7825 */ /* 0x001fc600078e020a */
[----:B------:R0:W-:Y:S01]  /*7020*/  STL.64 [R1+0x1d0], R28 ;  /* 0x0001d01c01007387 */ /* 0x0001e20000100a00 */
[----:B------:R-:W-:-:S03]  /*7030*/  PRMT R18, RZ, 0x7610, R18 ;  /* 0x00007610ff127816 */ /* 0x000fc60000000012 */
[----:B------:R0:W2:Y:S01]  /*7040*/  @!P5 LDG.E.U16 R25, desc[UR22][R28.64] ;  /* 0x000000161c19d981 */ /* 0x0000a2000c1e1500 */
[----:B------:R-:W-:-:S03]  /*7050*/  PRMT R17, RZ, 0x7610, R17 ;  /* 0x00007610ff117816 */ /* 0x000fc60000000011 */
[----:B------:R1:W-:Y:S04]  /*7060*/  STL.64 [R1+0x1c8], R20 ;  /* 0x0001c81401007387 */ /* 0x0003e80000100a00 */
[----:B------:R1:W2:Y:S01]  /*7070*/  @!P5 LDG.E.U16 R23, desc[UR22][R20.64] ;  /* 0x000000161417d981 */ /* 0x0002a2000c1e1500 */
[----:B0-----:R-:W-:-:S03]  /*7080*/  IMAD.WIDE R28, R87, 0x2, R6 ;  /* 0x00000002571c7825 */ /* 0x001fc600078e0206 */
[----:B------:R0:W2:Y:S04]  /*7090*/  @!P5 LDG.E.U16 R24, desc[UR22][R88.64] ;  /* 0x000000165818d981 */ /* 0x0000a8000c1e1500 */
[----:B------:R0:W-:Y:S01]  /*70a0*/  STL.64 [R1+0x1c0], R30 ;  /* 0x0001c01e01007387 */ /* 0x0001e20000100a00 */
[----:B-1----:R-:W-:-:S03]  /*70b0*/  IMAD.WIDE R20, R87, 0x2, R8 ;  /* 0x0000000257147825 */ /* 0x002fc600078e0208 */
[----:B------:R-:W2:Y:S01]  /*70c0*/  @!P5 LDG.E.U16 R22, desc[UR22][R30.64] ;  /* 0x000000161e16d981 */ /* 0x000ea2000c1e1500 */
[----:B0-----:R-:W-:-:S03]  /*70d0*/  IMAD.WIDE R88, R87, 0x2, R10 ;  /* 0x0000000257587825 */ /* 0x001fc600078e020a */
[----:B------:R-:W2:Y:S01]  /*70e0*/  @P3 LDG.E.U16 R19, desc[UR22][R28.64] ;  /* 0x000000161c133981 */ /* 0x000ea2000c1e1500 */
[----:B------:R-:W-:Y:S02]  /*70f0*/  PRMT R16, RZ, 0x7610, R16 ;  /* 0x00007610ff107816 */ /* 0x000fe40000000010 */
[----:B------:R-:W-:Y:S01]  /*7100*/  PRMT R15, RZ, 0x7610, R15 ;  /* 0x00007610ff0f7816 */ /* 0x000fe2000000000f */
[----:B------:R-:W2:Y:S04]  /*7110*/  @P3 LDG.E.U16 R18, desc[UR22][R20.64] ;  /* 0x0000001614123981 */ /* 0x000ea8000c1e1500 */
[----:B------:R-:W2:Y:S04]  /*7120*/  LDL.LU.64 R30, [R1+0x6c8] ;  /* 0x0006c800011e7983 */ /* 0x000ea80000300a00 */
[----:B------:R0:W-:Y:S01]  /*7130*/  STL.64 [R1+0xd0], R28 ;  /* 0x0000d01c01007387 */ /* 0x0001e20000100a00 */
[----:B------:R-:W-:Y:S01]  /*7140*/  PRMT R14, RZ, 0x7610, R14 ;  /* 0x00007610ff0e7816 */ /* 0x000fe2000000000e */
[----:B------:R-:W-:-:S02]  /*7150*/  IMAD.WIDE R86, R90, 0x2, R6 ;  /* 0x000000025a567825 */ /* 0x000fc400078e0206 */
[----:B------:R1:W2:Y:S04]  /*7160*/  @P3 LDG.E.U16 R17, desc[UR22][R88.64] ;  /* 0x0000001658113981 */ /* 0x0002a8000c1e1500 */
[----:B------:R-:W2:Y:S04]  /*7170*/  @!P2 LDG.E.U16 R16, desc[UR22][R84.64] ;  /* 0x000000165410a981 */ /* 0x000ea8000c1e1500 */
[----:B0-----:R-:W2:Y:S04]  /*7180*/  LDL.LU.64 R28, [R1+0x6c0] ;  /* 0x0006c000011c7983 */ /* 0x001ea80000300a00 */
[----:B------:R0:W-:Y:S04]  /*7190*/  STL.64 [R1+0xc8], R20 ;  /* 0x0000c81401007387 */ /* 0x0001e80000100a00 */
[----:B------:R-:W2:Y:S04]  /*71a0*/  @!P2 LDG.E.U16 R15, desc[UR22][R86.64] ;  /* 0x00000016560fa981 */ /* 0x000ea8000c1e1500 */
[----:B0-----:R-:W2:Y:S04]  /*71b0*/  LDL.LU.64 R20, [R1+0x6b8] ;  /* 0x0006b80001147983 */ /* 0x001ea80000300a00 */
[----:B------:R1:W-:Y:S02]  /*71c0*/  STL.64 [R1+0xc0], R88 ;  /* 0x0000c05801007387 */ /* 0x0003e40000100a00 */
[----:B-1----:R-:W-:-:S04]  /*71d0*/  IMAD.WIDE R88, R90, 0x2, R8 ;  /* 0x000000025a587825 */ /* 0x002fc800078e0208 */
[----:B------:R-:W-:Y:S01]  /*71e0*/  IMAD.WIDE R90, R90, 0x2, R10 ;  /* 0x000000025a5a7825 */ /* 0x000fe200078e020a */
[----:B------:R-:W2:Y:S01]  /*71f0*/  @!P2 LDG.E.U16 R14, desc[UR22][R88.64] ;  /* 0x00000016580ea981 */ /* 0x000ea2000c1e1500 */
[----:B---3--:R-:W-:-:S06]  /*7200*/  PRMT R2, RZ, 0x7610, R2 ;  /* 0x00007610ff027816 */ /* 0x008fcc0000000002 */
[----:B------:R-:W3:Y:S04]  /*7210*/  @!P2 LDG.E.U16 R2, desc[UR22][R90.64] ;  /* 0x000000165a02a981 */ /* 0x000ee8000c1e1500 */
[----:B------:R-:W-:Y:S04]  /*7220*/  STL [R1+0x63c], R7 ;  /* 0x00063c0701007387 */ /* 0x000fe80000100800 */
[----:B----4-:R0:W-:Y:S04]  /*7230*/  STS.U16 [R12+UR9+0x4380], R27 ;  /* 0x0043801b0c007988 */ /* 0x0101e80008000409 */
[----:B--2---:R1:W-:Y:S04]  /*7240*/  STS.U16 [R12+UR9+0x6380], R26 ;  /* 0x0063801a0c007988 */ /* 0x0043e80008000409 */
[----:B0-----:R-:W2:Y:S04]  /*7250*/  LDL.LU R27, [R1+0x6b4] ;  /* 0x0006b400011b7983 */ /* 0x001ea80000300800 */
[----:B-1----:R-:W4:Y:S01]  /*7260*/  LDL.LU R26, [R1+0x6b0] ;  /* 0x0006b000011a7983 */ /* 0x002f220000300800 */
[----:B------:R-:W-:-:S03]  /*7270*/  PRMT R0, RZ, 0x7610, R0 ;  /* 0x00007610ff007816 */ /* 0x000fc60000000000 */
[----:B------:R0:W-:Y:S04]  /*7280*/  STS.U16 [R12+UR9+0x780], R24 ;  /* 0x000780180c007988 */ /* 0x0001e80008000409 */
[----:B------:R1:W-:Y:S04]  /*7290*/  STS.U16 [R12+UR9+0x2780], R25 ;  /* 0x002780190c007988 */ /* 0x0003e80008000409 */
[----:B------:R1:W-:Y:S04]  /*72a0*/  STS.U16 [R12+UR9+0x4780], R23 ;  /* 0x004780170c007988 */ /* 0x0003e80008000409 */
[----:B0-----:R-:W4:Y:S04]  /*72b0*/  LDL.LU R24, [R1+0x6ac] ;  /* 0x0006ac0001187983 */ /* 0x001f280000300800 */
[----:B-1----:R-:W4:Y:S04]  /*72c0*/  LDL.LU R25, [R1+0x6a8] ;  /* 0x0006a80001197983 */ /* 0x002f280000300800 */
[----:B------:R-:W4:Y:S04]  /*72d0*/  LDL.LU R23, [R1+0x6a4] ;  /* 0x0006a40001177983 */ /* 0x000f280000300800 */
        /* <DEDUP_REMOVED lines=14> */
[----:B------:R-:W4:Y:S04]  /*73c0*/  @P0 LDG.E.U16 R0, desc[UR22][R20.64] ;  /* 0x0000001614000981 */ /* 0x000f28000c1e1500 */
[----:B0-----:R-:W4:Y:S04]  /*73d0*/  LDL.LU R15, [R1+0x688] ;  /* 0x00068800010f7983 */ /* 0x001f280000300800 */
[----:B-1----:R-:W4:Y:S04]  /*73e0*/  LDL.LU R14, [R1+0x684] ;  /* 0x00068400010e7983 */ /* 0x002f280000300800 */
[----:B---3--:R0:W-:Y:S04]  /*73f0*/  STS.U16 [R12+UR9+0x6f80], R2 ;  /* 0x006f80020c007988 */ /* 0x0081e80008000409 */
[----:B0-----:R-:W3:Y:S04]  /*7400*/  LDL.LU R12, [R1+0x680] ;  /* 0x00068000010c7983 */ /* 0x001ee80000300800 */
[----:B------:R-:W3:Y:S01]  /*7410*/  LDL.LU R2, [R1+0x67c] ;  /* 0x00067c0001027983 */ /* 0x000ee20000300800 */
[----:B------:R-:W-:-:S02]  /*7420*/  PRMT R30, RZ, 0x7610, R30 ;  /* 0x00007610ff1e7816 */ /* 0x000fc4000000001e */
[----:B------:R-:W-:Y:S02]  /*7430*/  PRMT R31, RZ, 0x7610, R31 ;  /* 0x00007610ff1f7816 */ /* 0x000fe4000000001f */
[----:B--2---:R-:W-:-:S04]  /*7440*/  PRMT R27, RZ, 0x7610, R27 ;  /* 0x00007610ff1b7816 */ /* 0x004fc8000000001b */
[----:B------:R-:W2:Y:S01]  /*7450*/  @P0 LDG.E.U16 R31, desc[UR22][R28.64] ;  /* 0x000000161c1f0981 */ /* 0x000ea2000c1e1500 */
[----:B----4-:R-:W-:-:S03]  /*7460*/  PRMT R26, RZ, 0x7610, R26 ;  /* 0x00007610ff1a7816 */ /* 0x010fc6000000001a */
[----:B------:R-:W4:Y:S04]  /*7470*/  @P0 LDG.E.U16 R27, desc[UR22][R36.64] ;  /* 0x00000016241b0981 */ /* 0x000f28000c1e1500 */
[----:B------:R-:W2:Y:S04]  /*7480*/  @P0 LDG.E.U16 R26, desc[UR22][R32.64] ;  /* 0x00000016201a0981 */ /* 0x000ea8000c1e1500 */
[----:B------:R-:W4:Y:S01]  /*7490*/  @P0 LDG.E.U16 R30, desc[UR22][R24.64] ;  /* 0x00000016181e0981 */ /* 0x000f22000c1e1500 */
[----:B------:R-:W-:-:S06]  /*74a0*/  PRMT R23, RZ, 0x7610, R23 ;  /* 0x00007610ff177816 */ /* 0x000fcc0000000017 */
[----:B------:R-:W4:Y:S01]  /*74b0*/  @P0 LDG.E.U16 R23, desc[UR22][R44.64] ;  /* 0x000000162c170981 */ /* 0x000f22000c1e1500 */
[----:B------:R-:W-:-:S06]  /*74c0*/  PRMT R22, RZ, 0x7610, R22 ;  /* 0x00007610ff167816 */ /* 0x000fcc0000000016 */
[----:B------:R-:W4:Y:S04]  /*74d0*/  @P0 LDG.E.U16 R22, desc[UR22][R40.64] ;  /* 0x0000001628160981 */ /* 0x000f28000c1e1500 */
[----:B---3--:R0:W-:Y:S04]  /*74e0*/  STS.U16 [R2+UR9+0x10000], R0 ;  /* 0x0100000002007988 */ /* 0x0081e80008000409 */
[----:B0-----:R-:W3:Y:S01]  /*74f0*/  LDL.LU R0, [R1+0x678] ;  /* 0x0006780001007983 */ /* 0x001ee20000300800 */
[----:B------:R-:W-:Y:S02]  /*7500*/  PRMT R93, RZ, 0x7610, R93 ;  /* 0x00007610ff5d7816 */ /* 0x000fe4000000005d */
[----:B------:R-:W-:-:S02]  /*7510*/  PRMT R19, RZ, 0x7610, R19 ;  /* 0x00007610ff137816 */ /* 0x000fc40000000013 */
[----:B------:R-:W-:Y:S02]  /*7520*/  PRMT R18, RZ, 0x7610, R18 ;  /* 0x00007610ff127816 */ /* 0x000fe40000000012 */
[----:B------:R-:W-:Y:S01]  /*7530*/  PRMT R17, RZ, 0x7610, R17 ;  /* 0x00007610ff117816 */ /* 0x000fe20000000011 */
[----:B------:R-:W3:Y:S01]  /*7540*/  @P0 LDG.E.U16 R93, desc[UR22][R48.64] ;  /* 0x00000016305d0981 */ /* 0x000ee2000c1e1500 */
[----:B------:R-:W-:Y:S02]  /*7550*/  PRMT R16, RZ, 0x7610, R16 ;  /* 0x00007610ff107816 */ /* 0x000fe40000000010 */
[----:B------:R-:W-:Y:S01]  /*7560*/  PRMT R15, RZ, 0x7610, R15 ;  /* 0x00007610ff0f7816 */ /* 0x000fe2000000000f */
[----:B------:R-:W3:Y:S01]  /*7570*/  @P0 LDG.E.U16 R19, desc[UR22][R52.64] ;  /* 0x0000001634130981 */ /* 0x000ee2000c1e1500 */
[----:B------:R-:W-:-:S03]  /*7580*/  PRMT R14, RZ, 0x7610, R14 ;  /* 0x00007610ff0e7816 */ /* 0x000fc6000000000e */
[----:B------:R-:W3:Y:S04]  /*7590*/  @P0 LDG.E.U16 R18, desc[UR22][R56.64] ;  /* 0x0000001638120981 */ /* 0x000ee8000c1e1500 */
[----:B------:R-:W3:Y:S04]  /*75a0*/  @P0 LDG.E.U16 R17, desc[UR22][R60.64] ;  /* 0x000000163c110981 */ /* 0x000ee8000c1e1500 */
[----:B--2---:R-:W-:Y:S04]  /*75b0*/  STS.U16 [R2+UR9+0x10400], R31 ;  /* 0x0104001f02007988 */ /* 0x004fe80008000409 */
[----:B------:R-:W2:Y:S04]  /*75c0*/  @P0 LDG.E.U16 R16, desc[UR22][R64.64] ;  /* 0x0000001640100981 */ /* 0x000ea8000c1e1500 */
[----:B------:R-:W-:Y:S04]  /*75d0*/  STS.U16 [R2+UR9+0x10600], R26 ;  /* 0x0106001a02007988 */ /* 0x000fe80008000409 */
[----:B------:R-:W2:Y:S04]  /*75e0*/  @P0 LDG.E.U16 R15, desc[UR22][R68.64] ;  /* 0x00000016440f0981 */ /* 0x000ea8000c1e1500 */
[----:B----4-:R0:W-:Y:S04]  /*75f0*/  STS.U16 [R2+UR9+0x10200], R30 ;  /* 0x0102001e02007988 */ /* 0x0101e80008000409 */
[----:B------:R1:W-:Y:S04]  /*7600*/  STS.U16 [R2+UR9+0x10800], R27 ;  /* 0x0108001b02007988 */ /* 0x0003e80008000409 */
[----:B------:R-:W4:Y:S04]  /*7610*/  @P0 LDG.E.U16 R14, desc[UR22][R72.64] ;  /* 0x00000016480e0981 */ /* 0x000f28000c1e1500 */
[----:B0-----:R-:W4:Y:S04]  /*7620*/  LDL.LU R30, [R1+0x674] ;  /* 0x00067400011e7983 */ /* 0x001f280000300800 */
[----:B------:R-:W4:Y:S04]  /*7630*/  LDL.LU R31, [R1+0x670] ;  /* 0x00067000011f7983 */ /* 0x000f280000300800 */
[----:B------:R-:W4:Y:S04]  /*7640*/  LDL.LU R26, [R1+0x66c] ;  /* 0x00066c00011a7983 */ /* 0x000f280000300800 */
[----:B-1----:R-:W4:Y:S04]  /*7650*/  LDL.LU R27, [R1+0x668] ;  /* 0x00066800011b7983 */ /* 0x002f280000300800 */
[----:B------:R0:W-:Y:S04]  /*7660*/  STS.U16 [R2+UR9+0x10a00], R22 ;  /* 0x010a001602007988 */ /* 0x0001e80008000409 */
[----:B------:R1:W-:Y:S04]  /*7670*/  STS.U16 [R2+UR9+0x10c00], R23 ;  /* 0x010c001702007988 */ /* 0x0003e80008000409 */
[----:B0-----:R-:W4:Y:S04]  /*7680*/  LDL.LU R22, [R1+0x664] ;  /* 0x0006640001167983 */ /* 0x001f280000300800 */
[----:B-1----:R-:W4:Y:S01]  /*7690*/  LDL.LU R23, [R1+0x660] ;  /* 0x0006600001177983 */ /* 0x002f220000300800 */
[----:B---3--:R-:W-:-:S06]  /*76a0*/  PRMT R0, RZ, 0x7610, R0 ;  /* 0x00007610ff007816 */ /* 0x008fcc0000000000 */
[----:B------:R-:W3:Y:S01]  /*76b0*/  @P0 LDG.E.U16 R0, desc[UR22][R76.64] ;  /* 0x000000164c000981 */ /* 0x000ee2000c1e1500 */
[----:B------:R-:W-:-:S03]  /*76c0*/  PRMT R12, RZ, 0x7610, R12 ;  /* 0x00007610ff0c7816 */ /* 0x000fc6000000000c */
[----:B------:R0:W-:Y:S01]  /*76d0*/  STS.U16 [R2+UR9+0x10e00], R93 ;  /* 0x010e005d02007988 */ /* 0x0001e20008000409 */
[----:B------:R-:W-:-:S03]  /*76e0*/  PRMT R7, RZ, 0x7610, R7 ;  /* 0x00007610ff077816 */ /* 0x000fc60000000007 */
[----:B------:R1:W-:Y:S01]  /*76f0*/  STS.U16 [R2+UR9+0x11000], R19 ;  /* 0x0110001302007988 */ /* 0x0003e20008000409 */
[----:B------:R-:W-:-:S03]  /*7700*/  PRMT R84, RZ, 0x7610, R84 ;  /* 0x00007610ff547816 */ /* 0x000fc60000000054 */
[----:B------:R-:W3:Y:S01]  /*7710*/  @P0 LDG.E.U16 R12, desc[UR22][R80.64] ;  /* 0x00000016500c0981 */ /* 0x000ee2000c1e1500 */
[----:B------:R-:W-:-:S03]  /*7720*/  PRMT R85, RZ, 0x7610, R85 ;  /* 0x00007610ff557816 */ /* 0x000fc60000000055 */
[----:B0-----:R-:W3:Y:S01]  /*7730*/  LDL.LU R93, [R1+0x65c] ;  /* 0x00065c00015d7983 */ /* 0x001ee20000300800 */
[----:B------:R-:W-:-:S03]  /*7740*/  PRMT R4, RZ, 0x7610, R4 ;  /* 0x00007610ff047816 */ /* 0x000fc60000000004 */
[----:B-1----:R-:W3:Y:S04]  /*7750*/  LDL.LU R19, [R1+0x658] ;  /* 0x0006580001137983 */ /* 0x002ee80000300800 */
[----:B------:R0:W-:Y:S01]  /*7760*/  STS.U16 [R2+UR9+0x11200], R18 ;  /* 0x0112001202007988 */ /* 0x0001e20008000409 */
[----:B------:R-:W-:-:S03]  /*7770*/  PRMT R5, RZ, 0x7610, R5 ;  /* 0x00007610ff057816 */ /* 0x000fc60000000005 */
[----:B------:R1:W-:Y:S01]  /*7780*/  STS.U16 [R2+UR9+0x11400], R17 ;  /* 0x0114001102007988 */ /* 0x0003e20008000409 */
[----:B------:R-:W-:-:S03]  /*7790*/  PRMT R92, RZ, 0x7610, R92 ;  /* 0x00007610ff5c7816 */ /* 0x000fc6000000005c */
[----:B--2---:R2:W-:Y:S04]  /*77a0*/  STS.U16 [R2+UR9+0x11600], R16 ;  /* 0x0116001002007988 */ /* 0x0045e80008000409 */
[----:B0-----:R-:W3:Y:S04]  /*77b0*/  LDL.LU R18, [R1+0x654] ;  /* 0x0006540001127983 */ /* 0x001ee80000300800 */
[----:B-1----:R-:W3:Y:S01]  /*77c0*/  LDL.LU R17, [R1+0x650] ;  /* 0x0006500001117983 */ /* 0x002ee20000300800 */
[----:B------:R-:W-:-:S03]  /*77d0*/  PRMT R3, RZ, 0x7610, R3 ;  /* 0x00007610ff037816 */ /* 0x000fc60000000003 */
[----:B--2---:R-:W2:Y:S04]  /*77e0*/  LDL.LU R16, [R1+0x64c] ;  /* 0x00064c0001107983 */ /* 0x004ea80000300800 */
[----:B------:R0:W-:Y:S01]  /*77f0*/  STS.U16 [R2+UR9+0x11800], R15 ;  /* 0x0118000f02007988 */ /* 0x0001e20008000409 */
[----:B------:R-:W-:-:S03]  /*7800*/  PRMT R13, RZ, 0x7610, R13 ;  /* 0x00007610ff0d7816 */ /* 0x000fc6000000000d */
[----:B----4-:R1:W-:Y:S04]  /*7810*/  STS.U16 [R2+UR9+0x11a00], R14 ;  /* 0x011a000e02007988 */ /* 0x0103e80008000409 */
[----:B------:R-:W4:Y:S04]  /*7820*/  @P0 LDG.E.U16 R85, desc[UR22][R30.64] ;  /* 0x000000161e550981 */ /* 0x000f28000c1e1500 */
[----:B0-----:R-:W4:Y:S04]  /*7830*/  LDL.LU R15, [R1+0x648] ;  /* 0x00064800010f7983 */ /* 0x001f280000300800 */
[----:B-1----:R-:W4:Y:S04]  /*7840*/  LDL.LU R14, [R1+0x644] ;  /* 0x00064400010e7983 */ /* 0x002f280000300800 */
[----:B------:R-:W4:Y:S04]  /*7850*/  @P0 LDG.E.U16 R84, desc[UR22][R26.64] ;  /* 0x000000161a540981 */ /* 0x000f28000c1e1500 */
[----:B------:R-:W4:Y:S04]  /*7860*/  @P0 LDG.E.U16 R4, desc[UR22][R34.64] ;  /* 0x0000001622040981 */ /* 0x000f28000c1e1500 */
[----:B------:R-:W4:Y:S04]  /*7870*/  @P0 LDG.E.U16 R7, desc[UR22][R22.64] ;  /* 0x0000001616070981 */ /* 0x000f28000c1e1500 */
[----:B------:R-:W4:Y:S04]  /*7880*/  @P0 LDG.E.U16 R5, desc[UR22][R38.64] ;  /* 0x0000001626050981 */ /* 0x000f28000c1e1500 */
[----:B------:R-:W4:Y:S04]  /*7890*/  @P0 LDG.E.U16 R92, desc[UR22][R42.64] ;  /* 0x000000162a5c0981 */ /* 0x000f28000c1e1500 */
[----:B------:R-:W4:Y:S04]  /*78a0*/  @P0 LDG.E.U16 R3, desc[UR22][R46.64] ;  /* 0x000000162e030981 */ /* 0x000f28000c1e1500 */
[----:B------:R-:W4:Y:S04]  /*78b0*/  @P0 LDG.E.U16 R13, desc[UR22][R50.64] ;  /* 0x00000016320d0981 */ /* 0x000f28000c1e1500 */
[----:B---3--:R0:W-:Y:S04]  /*78c0*/  STS.U16 [R2+UR9+0x11c00], R0 ;  /* 0x011c000002007988 */ /* 0x0081e80008000409 */
[----:B0-----:R-:W3:Y:S04]  /*78d0*/  LDL.LU R0, [R1+0x640] ;  /* 0x0006400001007983 */ /* 0x001ee80000300800 */
[----:B------:R0:W-:Y:S01]  /*78e0*/  STS.U16 [R2+UR9+0x11e00], R12 ;  /* 0x011e000c02007988 */ /* 0x0001e20008000409 */
[----:B------:R-:W-:-:S02]  /*78f0*/  PRMT R93, RZ, 0x7610, R93 ;  /* 0x00007610ff5d7816 */ /* 0x000fc4000000005d */
[----:B------:R-:W-:-:S04]  /*7900*/  PRMT R19, RZ, 0x7610, R19 ;  /* 0x00007610ff137816 */ /* 0x000fc80000000013 */
[----:B------:R-:W3:Y:S01]  /*7910*/  @P0 LDG.E.U16 R93, desc[UR22][R54.64] ;  /* 0x00000016365d0981 */ /* 0x000ee2000c1e1500 */
[----:B0-----:R-:W-:-:S03]  /*7920*/  LOP3.LUT R12, R2, 0x20, RZ, 0x3c, !PT ;  /* 0x00000020020c7812 */ /* 0x001fc600078e3cff */
[----:B------:R-:W3:Y:S01]  /*7930*/  @P0 LDG.E.U16 R19, desc[UR22][R62.64] ;  /* 0x000000163e130981 */ /* 0x000ee2000c1e1500 */
[----:B------:R-:W-:Y:S02]  /*7940*/  PRMT R18, RZ, 0x7610, R18 ;  /* 0x00007610ff127816 */ /* 0x000fe40000000012 */
[----:B------:R-:W-:-:S04]  /*7950*/  PRMT R17, RZ, 0x7610, R17 ;  /* 0x00007610ff117816 */ /* 0x000fc80000000011 */
[----:B------:R-:W3:Y:S01]  /*7960*/  @P0 LDG.E.U16 R18, desc[UR22][R58.64] ;  /* 0x000000163a120981 */ /* 0x000ee2000c1e1500 */
[----:B--2---:R-:W-:-:S03]  /*7970*/  PRMT R16, RZ, 0x7610, R16 ;  /* 0x00007610ff107816 */ /* 0x004fc60000000010 */
[----:B------:R-:W2:Y:S04]  /*7980*/  @P0 LDG.E.U16 R17, desc[UR22][R70.64] ;  /* 0x0000001646110981 */ /* 0x000ea8000c1e1500 */
[----:B------:R-:W2:Y:S01]  /*7990*/  @P0 LDG.E.U16 R16, desc[UR22][R66.64] ;  /* 0x0000001642100981 */ /* 0x000ea2000c1e1500 */
[----:B----4-:R-:W-:Y:S02]  /*79a0*/  PRMT R15, RZ, 0x7610, R15 ;  /* 0x00007610ff0f7816 */ /* 0x010fe4000000000f */
[----:B------:R-:W-:-:S04]  /*79b0*/  PRMT R14, RZ, 0x7610, R14 ;  /* 0x00007610ff0e7816 */ /* 0x000fc8000000000e */
[----:B------:R-:W4:Y:S04]  /*79c0*/  @P0 LDG.E.U16 R15, desc[UR22][R78.64] ;  /* 0x000000164e0f0981 */ /* 0x000f28000c1e1500 */
[----:B------:R-:W4:Y:S04]  /*79d0*/  @P0 LDG.E.U16 R14, desc[UR22][R74.64] ;  /* 0x000000164a0e0981 */ /* 0x000f28000c1e1500 */
[----:B------:R0:W-:Y:S04]  /*79e0*/  STS.U16 [R12+UR9+0x10100], R7 ;  /* 0x010100070c007988 */ /* 0x0001e80008000409 */
[----:B------:R1:W-:Y:S04]  /*79f0*/  STS.U16 [R12+UR9+0x10300], R84 ;  /* 0x010300540c007988 */ /* 0x0003e80008000409 */
[----:B------:R1:W-:Y:S04]  /*7a00*/  STS.U16 [R12+UR9+0x10500], R85 ;  /* 0x010500550c007988 */ /* 0x0003e80008000409 */
[----:B0-----:R0:W5:Y:S04]  /*7a10*/  LDL.LU R7, [R1+0x63c] ;  /* 0x00063c0001077983 */ /* 0x0011680000300800 */
[----:B-1----:R0:W5:Y:S04]  /*7a20*/  LDL.LU R84, [R1+0x638] ;  /* 0x0006380001547983 */ /* 0x0021680000300800 */
[----:B------:R0:W5:Y:S04]  /*7a30*/  LDL.LU R85, [R1+0x634] ;  /* 0x0006340001557983 */ /* 0x0001680000300800 */
[----:B------:R1:W-:Y:S04]  /*7a40*/  STS.U16 [R12+UR9+0x10700], R4 ;  /* 0x010700040c007988 */ /* 0x0003e80008000409 */
[----:B------:R0:W-:Y:S04]  /*7a50*/  STS.U16 [R12+UR9+0x10900], R5 ;  /* 0x010900050c007988 */ /* 0x0001e80008000409 */
[----:B------:R0:W-:Y:S04]  /*7a60*/  STS.U16 [R12+UR9+0x10b00], R92 ;  /* 0x010b005c0c007988 */ /* 0x0001e80008000409 */
[----:B-1----:R1:W5:Y:S04]  /*7a70*/  LDL.LU R4, [R1+0x630] ;  /* 0x0006300001047983 */ /* 0x0023680000300800 */
[----:B0-----:R1:W5:Y:S04]  /*7a80*/  LDL.LU R5, [R1+0x62c] ;  /* 0x00062c0001057983 */ /* 0x0013680000300800 */
[----:B------:R1:W5:Y:S04]  /*7a90*/  LDL.LU R92, [R1+0x628] ;  /* 0x00062800015c7983 */ /* 0x0003680000300800 */
[----:B------:R0:W-:Y:S04]  /*7aa0*/  STS.U16 [R12+UR9+0x10d00], R3 ;  /* 0x010d00030c007988 */ /* 0x0001e80008000409 */
[----:B------:R1:W-:Y:S04]  /*7ab0*/  STS.U16 [R12+UR9+0x10f00], R13 ;  /* 0x010f000d0c007988 */ /* 0x0003e80008000409 */
[----:B0-----:R0:W5:Y:S04]  /*7ac0*/  LDL.LU R3, [R1+0x624] ;  /* 0x0006240001037983 */ /* 0x0011680000300800 */
[----:B-1----:R-:W4:Y:S01]  /*7ad0*/  LDL.LU R13, [R1+0x620] ;  /* 0x00062000010d7983 */ /* 0x002f220000300800 */
[----:B---3--:R-:W-:-:S06]  /*7ae0*/  PRMT R0, RZ, 0x7610, R0 ;  /* 0x00007610ff007816 */ /* 0x008fcc0000000000 */
[----:B------:R-:W3:Y:S04]  /*7af0*/  @P0 LDG.E.U16 R0, desc[UR22][R82.64] ;  /* 0x0000001652000981 */ /* 0x000ee8000c1e1500 */
[----:B------:R1:W-:Y:S01]  /*7b00*/  STS.U16 [R12+UR9+0x11100], R93 ;  /* 0x0111005d0c007988 */ /* 0x0003e20008000409 */
[----:B------:R-:W-:-:S03]  /*7b10*/  ISETP.NE.U32.AND P0, PT, RZ, UR6, PT ;  /* 0x00000006ff007c0c */ /* 0x000fc6000bf05070 */
[----:B-1----:R0:W5:Y:S04]  /*7b20*/  LDL.LU R93, [R1+0x61c] ;  /* 0x00061c00015d7983 */ /* 0x0021680000300800 */
[----:B------:R1:W-:Y:S04]  /*7b30*/  STS.U16 [R12+UR9+0x11300], R18 ;  /* 0x011300120c007988 */ /* 0x0003e80008000409 */
[----:B------:R0:W-:Y:S04]  /*7b40*/  STS.U16 [R12+UR9+0x11500], R19 ;  /* 0x011500130c007988 */ /* 0x0001e80008000409 */
[----:B--2---:R2:W-:Y:S04]  /*7b50*/  STS.U16 [R12+UR9+0x11700], R16 ;  /* 0x011700100c007988 */ /* 0x0045e80008000409 */
[----:B------:R2:W-:Y:S04]  /*7b60*/  STS.U16 [R12+UR9+0x11900], R17 ;  /* 0x011900110c007988 */ /* 0x0005e80008000409 */
[----:B-1----:R1:W5:Y:S04]  /*7b70*/  LDL.LU R18, [R1+0x618] ;  /* 0x0006180001127983 */ /* 0x0023680000300800 */
[----:B0-----:R1:W5:Y:S04]  /*7b80*/  LDL.LU R19, [R1+0x614] ;  /* 0x0006140001137983 */ /* 0x0013680000300800 */
[----:B--2---:R1:W5:Y:S04]  /*7b90*/  LDL.LU R16, [R1+0x610] ;  /* 0x0006100001107983 */ /* 0x0043680000300800 */
[----:B----4-:R0:W-:Y:S04]  /*7ba0*/  STS.U16 [R12+UR9+0x11b00], R14 ;  /* 0x011b000e0c007988 */ /* 0x0101e80008000409 */
[----:B------:R2:W-:Y:S04]  /*7bb0*/  STS.U16 [R12+UR9+0x11d00], R15 ;  /* 0x011d000f0c007988 */ /* 0x0005e80008000409 */
[----:B------:R1:W5:Y:S04]  /*7bc0*/  LDL.LU R17, [R1+0x60c] ;  /* 0x00060c0001117983 */ /* 0x0003680000300800 */
[----:B0-----:R1:W5:Y:S04]  /*7bd0*/  LDL.LU R14, [R1+0x608] ;  /* 0x00060800010e7983 */ /* 0x0013680000300800 */
[----:B--2---:R1:W5:Y:S01]  /*7be0*/  LDL.LU R15, [R1+0x604] ;  /* 0x00060400010f7983 */ /* 0x0043620000300800 */
[----:B------:R-:W-:-:S03]  /*7bf0*/  ISETP.LT.OR P2, PT, R13, 0x20, P0 ;  /* 0x000000200d00780c */ /* 0x000fc60000741670 */
[----:B---3--:R0:W-:Y:S01]  /*7c00*/  STS.U16 [R12+UR9+0x11f00], R0 ;  /* 0x011f00000c007988 */ /* 0x0081e20008000409 */
[----:B------:R2:W-:Y:S06]  /*7c10*/  MEMBAR.ALL.CTA ;  /* 0x0000000000007992 */ /* 0x0005ec0000008000 */
[----:B--2---:R-:W2:Y:S01]  /*7c20*/  FENCE.VIEW.ASYNC.S ;  /* 0x00000000000073c6 */ /* 0x004ea20000000000 */
[----:B0-----:R-:W-:-:S03]  /*7c30*/  SHF.R.S32.HI R0, RZ, 0x1f, R13 ;  /* 0x0000001fff007819 */ /* 0x001fc6000001140d */
[----:B------:R1:W5:Y:S01]  /*7c40*/  LDL.LU R12, [R1+0x600] ;  /* 0x00060000010c7983 */ /* 0x0003620000300800 */
[----:B------:R-:W-:-:S03]  /*7c50*/  LEA.HI R0, R0, R13, RZ, 0x5 ;  /* 0x0000000d00007211 */ /* 0x000fc600078f28ff */
[----:B------:R1:W5:Y:S01]  /*7c60*/  LDL.LU R13, [R1+0x5fc] ;  /* 0x0005fc00010d7983 */ /* 0x0003620000300800 */
[----:B------:R-:W-:-:S04]  /*7c70*/  SHF.R.S32.HI R0, RZ, 0x5, R0 ;  /* 0x00000005ff007819 */ /* 0x000fc80000011400 */
[----:B------:R-:W-:-:S05]  /*7c80*/  VIMNMX R0, PT, PT, R0, 0x1, !PT ;  /* 0x0000000100007848 */ /* 0x000fca0007fe0100 */
[----:B------:R-:W-:-:S05]  /*7c90*/  VIADD R0, R0, 0xffffffff ;  /* 0xffffffff00007836 */ /* 0x000fca0000000000 */
[----:B------:R0:W-:Y:S01]  /*7ca0*/  STL [R1+0x3b4], R0 ;  /* 0x0003b40001007387 */ /* 0x0001e20000100800 */
[----:B--2---:R-:W-:Y:S01]  /*7cb0*/  BAR.SYNC.DEFER_BLOCKING 0x0 ;  /* 0x0000000000007b1d */ /* 0x004fe20000010000 */
[----:B------:R-:W-:-:S05]  /*7cc0*/  ISETP.NE.U32.AND P3, PT, R0, RZ, PT ;  /* 0x000000ff0000720c */ /* 0x000fca0003f65070 */
[----:B0-----:R1:W5:Y:S01]  /*7cd0*/  LDL.LU R0, [R1+0x5f8] ;  /* 0x0005f80001007983 */ /* 0x0013620000300800 */
[----:B------:R-:W-:-:S04]  /*7ce0*/  UIADD3 UR4, UPT, UPT, UR9, 0x8000, URZ ;  /* 0x0000800009047890 */ /* 0x000fc8000fffe0ff */
[----:B------:R-:W-:-:S04]  /*7cf0*/  USHF.R.U32.HI UR4, URZ, 0x4, UR4 ;  /* 0x00000004ff047899 */ /* 0x000fc80008011604 */
[----:B------:R-:W-:-:S04]  /*7d00*/  USGXT.U32 UR16, UR4, 0xe ;  /* 0x0000000e0410789a */ /* 0x000fc80008000000 */
[----:B------:R-:W-:Y:S01]  /*7d10*/  UIADD3 UR18, UP1, UPT, UR16, 0x1000080, URZ ;  /* 0x0100008010127890 */ /* 0x000fe2000ff3e0ff */
[----:B------:R-:W-:-:S03]  /*7d20*/  UMOV UR4, URZ ;  /* 0x000000ff00047c82 */ /* 0x000fc60008000000 */
[----:B------:R-:W-:Y:S01]  /*7d30*/  UIADD3.X UR19, UPT, UPT, UR4, 0x40004040, URZ, UP1, !UPT ;  /* 0x4000404004137890 */ /* 0x000fe20008ffe4ff */
[----:B-1----:R-:W-:Y:S11]  /*7d40*/  @P2 BRA `(.L_x_6) ;  /* 0x0000000000e02947 */ /* 0x002ff60003800000 */
[----:B------:R-:W-:Y:S02]  /*7d50*/  USHF.R.U32.HI UR12, URZ, 0x4, UR9 ;  /* 0x00000004ff0c7899 */ /* 0x000fe40008011609 */
[----:B------:R-:W-:Y:S02]  /*7d60*/  UIADD3 UR5, UPT, UPT, UR9, 0x10000, URZ ;  /* 0x0001000009057890 */ /* 0x000fe4000fffe0ff */
[----:B------:R-:W-:Y:S02]  /*7d70*/  USGXT.U32 UR12, UR12, 0xe ;  /* 0x0000000e0c0c789a */ /* 0x000fe40008000000 */
[----:B------:R-:W-:Y:S02]  /*7d80*/  USHF.R.U32.HI UR5, URZ, 0x4, UR5 ;  /* 0x00000004ff057899 */ /* 0x000fe40008011605 */
[----:B------:R-:W-:Y:S01]  /*7d90*/  UIADD3 UR38, UP1, UPT, UR12, 0x1000080, URZ ;  /* 0x010000800c267890 */ /* 0x000fe2000ff3e0ff */
[----:B------:R-:W-:Y:S01]  /*7da0*/  UMOV UR4, URZ ;  /* 0x000000ff00047c82 */ /* 0x000fe20008000000 */
[----:B------:R-:W-:-:S02]  /*7db0*/  USGXT.U32 UR6, UR5, 0xe ;  /* 0x0000000e0506789a */ /* 0x000fc40008000000 */
[----:B------:R-:W-:Y:S01]  /*7dc0*/  UIADD3.X UR39, UPT, UPT, UR4, 0x40004040, URZ, UP1, !UPT ;  /* 0x4000404004277890 */ /* 0x000fe20008ffe4ff */
[----:B------:R-:W-:Y:S02]  /*7dd0*/  UMOV UR5, URZ ;  /* 0x000000ff00057c82 */ /* 0x000fe40008000000 */
[----:B------:R-:W-:Y:S01]  /*7de0*/  UMOV UR4, UR11 ;  /* 0x0000000b00047c82 */ /* 0x000fe20008000000 */
[----:B------:R-:W-:Y:S01]  /*7df0*/  UMOV UR14, 0xfffffffe ;  /* 0xfffffffe000e7882 */ /* 0x000fe20000000000 */
[----:B------:R-:W-:Y:S01]  /*7e00*/  UMOV UR15, 0x7fffbfdf ;  /* 0x7fffbfdf000f7882 */ /* 0x000fe20000000000 */
[----:B------:R-:W-:Y:S01]  /*7e10*/  UMOV UR7, URZ ;  /* 0x000000ff00077c82 */ /* 0x000fe20008000000 */
[----:B------:R-:W-:Y:S01]  /*7e20*/  UMOV UR17, UR4 ;  /* 0x0000000400117c82 */ /* 0x000fe20008000000 */
[----:B------:R-:W-:Y:S02]  /*7e30*/  ULOP3.LUT UR12, UR12, 0x1000000, URZ, 0xfc, !UPT ;  /* 0x010000000c0c7892 */ /* 0x000fe4000f8efcff */
[----:B------:R-:W-:-:S02]  /*7e40*/  UIADD3.64 UR4, UPT, UPT, UR6, -UR14, URZ ;  /* 0x8000000e06047297 */ /* 0x000fc4000fffe0ff */
[----:B------:R-:W-:Y:S02]  /*7e50*/  UIADD3 UR40, UPT, UPT, UR8, 0x80, URZ ;  /* 0x0000008008287890 */ /* 0x000fe4000fffe0ff */
[----:B------:R-:W-:Y:S02]  /*7e60*/  UIADD3.64 UR14, UPT, UPT, UR38, 0x180, URZ ;  /* 0x00000180260e7897 */ /* 0x000fe4000fffe0ff */
[----:B------:R-:W-:Y:S02]  /*7e70*/  UIADD3 UR51, UPT, UPT, UR8, 0x80, URZ ;  /* 0x0000008008337890 */ /* 0x000fe4000fffe0ff */
[----:B------:R-:W-:Y:S02]  /*7e80*/  UIADD3.64 UR42, UPT, UPT, UR38, 0x200, URZ ;  /* 0x00000200262a7897 */ /* 0x000fe4000fffe0ff */
[----:B------:R-:W-:Y:S02]  /*7e90*/  UIADD3 UR41, UPT, UPT, UR8, 0x100, URZ ;  /* 0x0000010008297890 */ /* 0x000fe4000fffe0ff */
[----:B------:R-:W-:-:S02]  /*7ea0*/  UIADD3.64 UR44, UPT, UPT, UR38, 0x380, URZ ;  /* 0x00000380262c7897 */ /* 0x000fc4000fffe0ff */
[----:B------:R-:W-:Y:S02]  /*7eb0*/  UIADD3 UR54, UPT, UPT, UR8, 0x100, URZ ;  /* 0x0000010008367890 */ /* 0x000fe4000fffe0ff */
[----:B------:R-:W-:Y:S02]  /*7ec0*/  UIADD3.64 UR46, UPT, UPT, UR38, 0x400, URZ ;  /* 0x00000400262e7897 */ /* 0x000fe4000fffe0ff */
[----:B------:R-:W-:Y:S02]  /*7ed0*/  UIADD3 UR50, UPT, UPT, UR8, 0x180, URZ ;  /* 0x0000018008327890 */ /* 0x000fe4000fffe0ff */
[----:B------:R-:W-:Y:S01]  /*7ee0*/  UIADD3.64 UR48, UPT, UPT, UR38, 0x580, URZ ;  /* 0x0000058026307897 */ /* 0x000fe2000fffe0ff */
[----:B------:R-:W-:Y:S01]  /*7ef0*/  UMOV UR24, 0x0 ;  /* 0x0000000000187882 */ /* 0x000fe20000000000 */
[----:B------:R-:W-:Y:S01]  /*7f00*/  UMOV UR25, 0x8208010 ;  /* 0x0820801000197882 */ /* 0x000fe20000000000 */
[----:B------:R-:W-:Y:S01]  /*7f10*/  UIADD3 UR55, UPT, UPT, UR8, 0x180, URZ ;  /* 0x0000018008377890 */ /* 0x000fe2000fffe0ff */
[----:B------:R-:W-:Y:S01]  /*7f20*/  UMOV UR7, 0x80004020 ;  /* 0x8000402000077882 */ /* 0x000fe20000000000 */
[----:B------:R-:W-:Y:S01]  /*7f30*/  UIADD3.64 UR52, UPT, UPT, UR38, 0x600, URZ ;  /* 0x0000060026347897 */ /* 0x000fe2000fffe0ff */
[----:B------:R-:W-:Y:S01]  /*7f40*/  UMOV UR13, 0x40004040 ;  /* 0x40004040000d7882 */ /* 0x000fe20000000000 */
[----:B------:R-:W-:Y:S01]  /*7f50*/  UMOV UR26, 0x0 ;  /* 0x00000000001a7882 */ /* 0x000fe20000000000 */
[----:B------:R-:W-:Y:S01]  /*7f60*/  UMOV UR27, 0x8208010 ;  /* 0x08208010001b7882 */ /* 0x000fe20000000000 */
[----:B------:R-:W-:Y:S01]  /*7f70*/  UMOV UR32, 0x0 ;  /* 0x0000000000207882 */ /* 0x000fe20000000000 */
[----:B------:R-:W-:Y:S01]  /*7f80*/  UMOV UR33, 0x8208010 ;  /* 0x0820801000217882 */ /* 0x000fe20000000000 */
[----:B------:R0:W-:Y:S01]  /*7f90*/  UTCHMMA gdesc[UR12], gdesc[UR6], tmem[UR8], tmem[UR24], idesc[UR25], !UPT ;  /* 0x00ff18060c0075ea */ /* 0x0001e2000f800008 */
[----:B------:R-:W-:Y:S01]  /*7fa0*/  UMOV UR20, 0x0 ;  /* 0x0000000000147882 */ /* 0x000fe20000000000 */
[----:B------:R-:W-:Y:S01]  /*7fb0*/  UMOV UR21, 0x8208010 ;  /* 0x0820801000157882 */ /* 0x000fe20000000000 */
[----:B------:R0:W-:Y:S01]  /*7fc0*/  UTCHMMA gdesc[UR38], gdesc[UR4], tmem[UR8], tmem[UR26], idesc[UR27], UPT ;  /* 0x00ff1a04260075ea */ /* 0x0001e2000b800008 */
        /* <DEDUP_REMOVED lines=12> */
[----:B------:R0:W-:Y:S01]  /*8090*/  UTCHMMA gdesc[UR48], gdesc[UR6], tmem[UR50], tmem[UR34], idesc[UR35], !UPT ;  /* 0x00ff2206300075ea */ /* 0x0001e2000f800032 */
[----:B------:R0:W-:Y:S01]  /*80a0*/  UTCHMMA gdesc[UR52], gdesc[UR4], tmem[UR55], tmem[UR36], idesc[UR37], UPT ;  /* 0x00ff2404340075ea */ /* 0x0001e2000b800037 */
[----:B------:R0:W-:Y:S01]  /*80b0*/  UTCBAR [UR17], URZ ;  /* 0x000000ff110073e9 */ /* 0x0001e200080000ff */
[----:B------:R-:W-:Y:S01]  /*80c0*/  NOP ;  /* 0x0000000000007918 */ /* 0x000fe20000000000 */
.L_x_6:
[----:B0-----:R-:W-:Y:S01]  /*80d0*/  UMOV UR4, URZ ;  /* 0x000000ff00047c82 */ /* 0x001fe20008000000 */
[----:B------:R-:W-:Y:S01]  /*80e0*/  UMOV UR12, UR18 ;  /* 0x00000012000c7c82 */ /* 0x000fe20008000000 */
[----:B------:R-:W-:Y:S01]  /*80f0*/  UMOV UR13, UR19 ;  /* 0x00000013000d7c82 */ /* 0x000fe20008000000 */
[----:B-----5:R-:W-:Y:S02]  /*8100*/  IMAD.SHL.U32 R92, R92, 0x20, RZ ;  /* 0x000000205c5c7824 */ /* 0x020fe400078e00ff */
[----:B------:R-:W-:Y:S01]  /*8110*/  IMAD.SHL.U32 R93, R93, 0x20, RZ ;  /* 0x000000205d5d7824 */ /* 0x000fe200078e00ff */
[----:B------:R-:W-:Y:S06]  /*8120*/  @!P3 BRA `(.L_x_7) ;  /* 0x000000700078b947 */ /* 0x000fec0003800000 */
[----:B------:R0:W-:Y:S01]  /*8130*/  STL [R1+0x5f8], R0 ;  /* 0x0005f80001007387 */ /* 0x0001e20000100800 */
[----:B------:R-:W-:Y:S01]  /*8140*/  UIADD3 UR5, UPT, UPT, UR9, 0x12000, URZ ;  /* 0x0001200009057890 */ /* 0x000fe2000fffe0ff */
[----:B------:R-:W-:Y:S01]  /*8150*/  UMOV UR14, 0xfffffffe ;  /* 0xfffffffe000e7882 */ /* 0x000fe20000000000 */
[----:B------:R-:W-:Y:S02]  /*8160*/  UMOV UR15, 0x7fffbfdf ;  /* 0x7fffbfdf000f7882 */ /* 0x000fe40000000000 */
[----:B------:R-:W-:Y:S01]  /*8170*/  USHF.R.U32.HI UR5, URZ, 0x4, UR5 ;  /* 0x00000004ff057899 */ /* 0x000fe20008011605 */
[----:B------:R-:W-:Y:S01]  /*8180*/  UMOV UR7, URZ ;  /* 0x000000ff00077c82 */ /* 0x000fe20008000000 */
[----:B------:R-:W-:Y:S01]  /*8190*/  ULOP3.LUT UR18, UR16, 0x1000000, URZ, 0xfc, !UPT ;  /* 0x0100000010127892 */ /* 0x000fe2000f8efcff */
[----:B0-----:R-:W2:Y:S01]  /*81a0*/  LDL.LU R0, [R1+0x3b4] ;  /* 0x0003b40001007983 */ /* 0x001ea20000300800 */
[----:B------:R-:W-:Y:S02]  /*81b0*/  USGXT.U32 UR6, UR5, 0xe ;  /* 0x0000000e0506789a */ /* 0x000fe40008000000 */
[----:B------:R-:W-:-:S02]  /*81c0*/  UIADD3.64 UR26, UPT, UPT, UR12, 0x180, URZ ;  /* 0x000001800c1a7897 */ /* 0x000fc4000fffe0ff */
[----:B------:R-:W-:Y:S02]  /*81d0*/  UIADD3.64 UR28, UPT, UPT, UR12, 0x200, URZ ;  /* 0x000002000c1c7897 */ /* 0x000fe4000fffe0ff */
[----:B------:R-:W-:Y:S02]  /*81e0*/  UIADD3.64 UR30, UPT, UPT, UR12, 0x380, URZ ;  /* 0x000003800c1e7897 */ /* 0x000fe4000fffe0ff */
[----:B------:R-:W-:Y:S02]  /*81f0*/  UIADD3.64 UR32, UPT, UPT, UR12, 0x400, URZ ;  /* 0x000004000c207897 */ /* 0x000fe4000fffe0ff */
[----:B------:R-:W-:Y:S02]  /*8200*/  UIADD3.64 UR34, UPT, UPT, UR12, 0x580, URZ ;  /* 0x000005800c227897 */ /* 0x000fe4000fffe0ff */
[----:B------:R-:W-:Y:S02]  /*8210*/  UIADD3.64 UR36, UPT, UPT, UR12, 0x600, URZ ;  /* 0x000006000c247897 */ /* 0x000fe4000fffe0ff */
[----:B------:R-:W-:Y:S01]  /*8220*/  UIADD3.64 UR14, UPT, UPT, UR6, -UR14, URZ ;  /* 0x8000000e060e7297 */ /* 0x000fe2000fffe0ff */
[----:B--2---:R0:W-:Y:S04]  /*8230*/  STL [R1+0x434], R0 ;  /* 0x0004340001007387 */ /* 0x0041e80000100800 */
[----:B0-----:R0:W5:Y:S01]  /*8240*/  LDL.LU R0, [R1+0x5f8] ;  /* 0x0005f80001007983 */ /* 0x0011620000300800 */
[----:B------:R-:W-:Y:S01]  /*8250*/  UMOV UR24, 0x1 ;  /* 0x0000000100187882 */ /* 0x000fe20000000000 */
[----:B------:R-:W-:Y:S01]  /*8260*/  UMOV UR5, URZ ;  /* 0x000000ff00057c82 */ /* 0x000fe20008000000 */
[----:B------:R-:W-:Y:S01]  /*8270*/  UMOV UR16, UR6 ;  /* 0x0000000600107c82 */ /* 0x000fe20008000000 */
[----:B------:R-:W-:-:S05]  /*8280*/  UMOV UR17, 0x80004020 ;  /* 0x8000402000117882 */ /* 0x000fca0000000000 */
.L_x_10:
[----:B------:R-:W-:Y:S01]  /*8290*/  USHF.L.U32 UR4, UR4, 0x1f, URZ ;  /* 0x0000001f04047899 */ /* 0x000fe200080006ff */
[----:B-1---5:R1:W-:Y:S05]  /*82a0*/  STL [R1+0x5f8], R0 ;  /* 0x0005f80001007387 */ /* 0x0223ea0000100800 */
[----:B-1----:R-:W-:-:S04]  /*82b0*/  IMAD.U32 R0, RZ, RZ, UR4 ;  /* 0x00000004ff007e24 */ /* 0x002fc8000f8e00ff */
[----:B------:R1:W2:Y:S01]  /*82c0*/  SYNCS.PHASECHK.TRANS64.TRYWAIT P2, [UR11], R0 ;  /* 0x00000000ff0075a7 */ /* 0x0002a2000804110b */
[----:B------:R1:W-:Y:S04]  /*82d0*/  STL [R1+0x3b4], R0 ;  /* 0x0003b40001007387 */ /* 0x0003e80000100800 */
[----:B-1----:R1:W5:Y:S01]  /*82e0*/  LDL.LU R0, [R1+0x5f8] ;  /* 0x0005f80001007983 */ /* 0x0023620000300800 */
[----:B------:R-:W-:-:S04]  /*82f0*/  IMAD.WIDE R90, R92, 0x2, R90 ;  /* 0x000000025c5a7825 */ /* 0x000fc800078e025a */
[----:B------:R-:W-:Y:S01]  /*8300*/  IMAD.WIDE R88, R92, 0x2, R88 ;  /* 0x000000025c587825 */ /* 0x000fe200078e0258 */
[----:B-12---:R-:W-:Y:S06]  /*8310*/  @!P2 BRA `(.L_x_8) ;  /* 0x000001980048a947 */ /* 0x006fec0003800000 */
.L_x_16:
[----:B------:R1:W-:Y:S04]  /*8320*/  STL.64 [R1+0xd88], R10 ;  /* 0x000d880a01007387 */ /* 0x0003e80000100a00 */
[----:B-1----:R-:W2:Y:S04]  /*8330*/  LDL.LU.64 R10, [R1+0xa0] ;  /* 0x0000a000010a7983 */ /* 0x002ea80000300a00 */
[----:B------:R1:W-:Y:S04]  /*8340*/  STL.64 [R1+0xd80], R8 ;  /* 0x000d800801007387 */ /* 0x0003e80000100a00 */
[----:B-1----:R-:W3:Y:S04]  /*8350*/  LDL.LU.64 R8, [R1+0xa8] ;  /* 0x0000a80001087983 */ /* 0x002ee80000300a00 */
[----:B------:R1:W-:Y:S04]  /*8360*/  STL.64 [R1+0xd78], R6 ;  /* 0x000d780601007387 */ /* 0x0003e80000100a00 */
[----:B-1----:R-:W4:Y:S04]  /*8370*/  LDL.LU.64 R6, [R1+0xb0] ;  /* 0x0000b00001067983 */ /* 0x002f280000300a00 */
[----:B------:R1:W-:Y:S04]  /*8380*/  STL.64 [R1+0xd70], R4 ;  /* 0x000d700401007387 */ /* 0x0003e80000100a00 */
[----:B-1----:R-:W2:Y:S04]  /*8390*/  LDL.LU.64 R4, [R1+0xb8] ;  /* 0x0000b80001047983 */ /* 0x002ea80000300a00 */
        /* <DEDUP_REMOVED lines=24> */
[----:B------:R1:W-:Y:S04]  /*8520*/  STL.64 [R1+0x838], R90 ;  /* 0x0008385a01007387 */ /* 0x0003e80000100a00 */
[----:B-1----:R-:W2:Y:S04]  /*8530*/  LDL.LU.64 R90, [R1+0x58] ;  /* 0x00005800015a7983 */ /* 0x002ea80000300a00 */
        /* <DEDUP_REMOVED lines=21> */
[----:B------:R1:W-:Y:S04]  /*8690*/  STL.64 [R1+0x808], R76 ;  /* 0x0008084c01007387 */ /* 0x0003e80000100a00 */
[----:B-1----:R-:W2:Y:S04]  /*86a0*/  LDL.LU.64 R76, [R1+0x40] ;  /* 0x00004000014c7983 */ /* 0x002ea80000300a00 */
[----:B------:R-:W-:Y:S04]  /*86b0*/  STL [R1+0x800], R75 ;  /* 0x0008004b01007387 */ /* 0x000fe80000100800 */
[----:B------:R1:W-:Y:S04]  /*86c0*/  STL.64 [R1+0x848], R74 ;  /* 0x0008484a01007387 */ /* 0x0003e80000100a00 */
[----:B-1----:R-:W2:Y:S04]  /*86d0*/  LDL.LU.64 R74, [R1+0x60] ;  /* 0x00006000014a7983 */ /* 0x002ea80000300a00 */
        /* <DEDUP_REMOVED lines=28> */
[----:B-1----:R-:W3:Y:S04]  /*88a0*/  LDL.LU.64 R52, [R1] ;  /* 0x0000000001347983 */ /* 0x002ee80000300a00 */
[----:B------:R-:W-:Y:S04]  /*88b0*/  STL [R1+0x780], R51 ;  /* 0x0007803301007387 */ /* 0x000fe80000100800 */
[----:B------:R1:W-:Y:S04]  /*88c0*/  STL.64 [R1+0x888], R50 ;  /* 0x0008883201007387 */ /* 0x0003e80000100a00 */
[----:B-1----:R-:W4:Y:S04]  /*88d0*/  LDL.LU.64 R50, [R1+0x80] ;  /* 0x0000800001327983 */ /* 0x002f280000300a00 */
[----:B------:R-:W-:Y:S04]  /*88e0*/  STL [R1+0x77c], R48 ;  /* 0x00077c3001007387 */ /* 0x000fe80000100800 */
        /* <DEDUP_REMOVED lines=40> */
[----:B------:R-:W-:-:S03]  /*8b70*/  IMAD.WIDE R86, R92, 0x2, R86 ;  /* 0x000000025c567825 */ /* 0x000fc600078e0256 */
        /* <DEDUP_REMOVED lines=9> */
[----:B------:R1:W-:Y:S01]  /*8c10*/  STL.64 [R1+0x8c8], R2 ;  /* 0x0008c80201007387 */ /* 0x0003e20000100a00 */
[----:B------:R-:W-:-:S03]  /*8c20*/  IMAD.WIDE R14, R92, 0x2, R14 ;  /* 0x000000025c0e7825 */ /* 0x000fc600078e020e */
[----:B-1----:R-:W4:Y:S04]  /*8c30*/  LDL.LU.64 R2, [R1+0xc0] ;  /* 0x0000c00001027983 */ /* 0x002f280000300a00 */
[----:B------:R1:W-:Y:S01]  /*8c40*/  STL.64 [R1+0x8d8], R86 ;  /* 0x0008d85601007387 */ /* 0x0003e20000100a00 */
[----:B------:R-:W-:-:S03]  /*8c50*/  IMAD.WIDE R12, R92, 0x2, R12 ;  /* 0x000000025c0c7825 */ /* 0x000fc600078e020c */
[----:B-1----:R-:W4:Y:S04]  /*8c60*/  LDL.LU.64 R86, [R1+0xc8] ;  /* 0x0000c80001567983 */ /* 0x002f280000300a00 */
[----:B------:R1:W-:Y:S04]  /*8c70*/  STL.64 [R1+0x8e8], R84 ;  /* 0x0008e85401007387 */ /* 0x0003e80000100a00 */
[----:B-1----:R-:W4:Y:S04]  /*8c80*/  LDL.LU.64 R84, [R1+0xd0] ;  /* 0x0000d00001547983 */ /* 0x002f280000300a00 */
[----:B------:R1:W-:Y:S01]  /*8c90*/  STL.64 [R1+0x8f8], R18 ;  /* 0x0008f81201007387 */ /* 0x0003e20000100a00 */
[----:B--2---:R-:W-:-:S03]  /*8ca0*/  IMAD.WIDE R54, R92, 0x2, R54 ;  /* 0x000000025c367825 */ /* 0x004fc600078e0236 */
[----:B-1----:R-:W2:Y:S04]  /*8cb0*/  LDL.LU.64 R18, [R1+0xd8] ;  /* 0x0000d80001127983 */ /* 0x002ea80000300a00 */
[----:B------:R-:W-:Y:S01]  /*8cc0*/  STL [R1+0x910], R16 ;  /* 0x0009101001007387 */ /* 0x000fe20000100800 */
[----:B---3--:R-:W-:-:S03]  /*8cd0*/  IMAD.WIDE R52, R92, 0x2, R52 ;  /* 0x000000025c347825 */ /* 0x008fc600078e0234 */
[----:B------:R-:W-:Y:S04]  /*8ce0*/  STL [R1+0x900], R17 ;  /* 0x0009001101007387 */ /* 0x000fe80000100800 */
[----:B------:R1:W-:Y:S01]  /*8cf0*/  STL.64 [R1+0x948], R16 ;  /* 0x0009481001007387 */ /* 0x0003e20000100a00 */
[----:B------:R-:W-:-:S03]  /*8d00*/  IMAD.WIDE R58, R92, 0x2, R58 ;  /* 0x000000025c3a7825 */ /* 0x000fc600078e023a */
[----:B-1----:R-:W3:Y:S04]  /*8d10*/  LDL.LU.64 R16, [R1+0x100] ;  /* 0x0001000001107983 */ /* 0x002ee80000300a00 */
[----:B------:R1:W-:Y:S01]  /*8d20*/  STL.64 [R1+0x908], R14 ;  /* 0x0009080e01007387 */ /* 0x0003e20000100a00 */
[----:B------:R-:W-:-:S03]  /*8d30*/  IMAD.WIDE R60, R92, 0x2, R60 ;  /* 0x000000025c3c7825 */ /* 0x000fc600078e023c */
[----:B-1----:R-:W2:Y:S04]  /*8d40*/  LDL.LU.64 R14, [R1+0xe0] ;  /* 0x0000e000010e7983 */ /* 0x002ea80000300a00 */
[----:B------:R1:W-:Y:S01]  /*8d50*/  STL.64 [R1+0x918], R12 ;  /* 0x0009180c01007387 */ /* 0x0003e20000100a00 */
[----:B------:R-:W-:-:S03]  /*8d60*/  IMAD.WIDE R64, R92, 0x2, R64 ;  /* 0x000000025c407825 */ /* 0x000fc600078e0240 */
[----:B-1----:R-:W2:Y:S04]  /*8d70*/  LDL.LU.64 R12, [R1+0xe8] ;  /* 0x0000e800010c7983 */ /* 0x002ea80000300a00 */
[----:B------:R-:W-:Y:S04]  /*8d80*/  STL.64 [R1], R52 ;  /* 0x0000003401007387 */ /* 0x000fe80000100a00 */
[----:B------:R-:W-:Y:S04]  /*8d90*/  STL [R1+0x930], R52 ;  /* 0x0009303401007387 */ /* 0x000fe80000100800 */
[----:B------:R-:W-:Y:S04]  /*8da0*/  STL [R1+0x920], R53 ;  /* 0x0009203501007387 */ /* 0x000fe80000100800 */
[----:B------:R1:W-:Y:S01]  /*8db0*/  STL.64 [R1+0x958], R52 ;  /* 0x0009583401007387 */ /* 0x0003e20000100a00 */
[----:B------:R-:W-:-:S03]  /*8dc0*/  IMAD.WIDE R66, R92, 0x2, R66 ;  /* 0x000000025c427825 */ /* 0x000fc600078e0242 */
[----:B-1----:R-:W2:Y:S04]  /*8dd0*/  LDL.LU.64 R52, [R1+0x108] ;  /* 0x0001080001347983 */ /* 0x002ea80000300a00 */
[----:B------:R-:W-:Y:S04]  /*8de0*/  STL.64 [R1+0x8], R54 ;  /* 0x0000083601007387 */ /* 0x000fe80000100a00 */
        /* <DEDUP_REMOVED lines=12> */
[----:B------:R1:W-:Y:S04]  /*8eb0*/  STL.64 [R1+0x978], R64 ;  /* 0x0009784001007387 */ /* 0x0003e80000100a00 */
[----:B-1----:R-:W2:Y:S04]  /*8ec0*/  LDL.LU.64 R64, [R1+0x118] ;  /* 0x0001180001407983 */ /* 0x002ea80000300a00 */
[----:B------:R-:W-:Y:S04]  /*8ed0*/  STL.64 [R1+0x28], R66 ;  /* 0x0000284201007387 */ /* 0x000fe80000100a00 */
        /* <DEDUP_REMOVED lines=8> */
[----:B-1----:R-:W3:Y:S04]  /*8f60*/  LDL.LU.64 R70, [R1+0x120] ;  /* 0x0001200001467983 */ /* 0x002ee80000300a00 */
[----:B------:R-:W-:Y:S04]  /*8f70*/  STL.64 [R1+0x38], R72 ;  /* 0x0000384801007387 */ /* 0x000fe80000100a00 */
[----:B------:R1:W-:Y:S04]  /*8f80*/  STL.64 [R1+0x998], R72 ;  /* 0x0009984801007387 */ /* 0x0003e80000100a00 */
[----:B-1----:R-:W3:Y:S01]  /*8f90*/  LDL.LU.64 R72, [R1+0x128] ;  /* 0x0001280001487983 */ /* 0x002ee20000300a00 */
[----:B------:R-:W-:-:S03]  /*8fa0*/  IMAD.WIDE R90, R92, 0x2, R90 ;  /* 0x000000025c5a7825 */ /* 0x000fc600078e025a */
[----:B------:R-:W-:Y:S04]  /*8fb0*/  STL.64 [R1+0x40], R76 ;  /* 0x0000404c01007387 */ /* 0x000fe80000100a00 */
[----:B------:R-:W-:Y:S04]  /*8fc0*/  STL [R1+0x9b0], R76 ;  /* 0x0009b04c01007387 */ /* 0x000fe80000100800 */
[----:B------:R-:W-:Y:S04]  /*8fd0*/  STL [R1+0x9a0], R77 ;  /* 0x0009a04d01007387 */ /* 0x000fe80000100800 */
[----:B------:R1:W-:Y:S04]  /*8fe0*/  STL.64 [R1+0x9d8], R76 ;  /* 0x0009d84c01007387 */ /* 0x0003e80000100a00 */
[----:B-1----:R-:W3:Y:S04]  /*8ff0*/  LDL.LU.64 R76, [R1+0x148] ;  /* 0x00014800014c7983 */ /* 0x002ee80000300a00 */
[----:B------:R-:W-:Y:S04]  /*9000*/  STL.64 [R1+0x48], R78 ;  /* 0x0000484e01007387 */ /* 0x000fe80000100a00 */
[----:B------:R1:W-:Y:S04]  /*9010*/  STL.64 [R1+0x9a8], R78 ;  /* 0x0009a84e01007387 */ /* 0x0003e80000100a00 */
[----:B-1----:R-:W3:Y:S04]  /*9020*/  LDL.LU.64 R78, [R1+0x130] ;  /* 0x00013000014e7983 */ /* 0x002ee80000300a00 */
[----:B------:R-:W-:Y:S04]  /*9030*/  STL.64 [R1+0x50], R80 ;  /* 0x0000505001007387 */ /* 0x000fe80000100a00 */
[----:B------:R1:W-:Y:S04]  /*9040*/  STL.64 [R1+0x9b8], R80 ;  /* 0x0009b85001007387 */ /* 0x0003e80000100a00 */
[----:B-1----:R-:W3:Y:S01]  /*9050*/  LDL.LU.64 R80, [R1+0x138] ;  /* 0x0001380001507983 */ /* 0x002ee20000300a00 */
[----:B------:R-:W-:-:S03]  /*9060*/  IMAD.WIDE R74, R92, 0x2, R74 ;  /* 0x000000025c4a7825 */ /* 0x000fc600078e024a */
[----:B------:R-:W-:Y:S01]  /*9070*/  STL.64 [R1+0x58], R90 ;  /* 0x0000585a01007387 */ /* 0x000fe20000100a00 */
[----:B------:R-:W-:-:S03]  /*9080*/  IMAD.WIDE R68, R92, 0x2, R68 ;  /* 0x000000025c447825 */ /* 0x000fc600078e0244 */
[----:B------:R1:W-:Y:S01]  /*9090*/  STL.64 [R1+0x9e8], R90 ;  /* 0x0009e85a01007387 */ /* 0x0003e20000100a00 */
[----:B------:R-:W-:-:S04]  /*90a0*/  IMAD.WIDE R62, R92, 0x2, R62 ;  /* 0x000000025c3e7825 */ /* 0x000fc800078e023e */
[C---:B------:R-:W-:Y:S01]  /*90b0*/  IMAD.WIDE R56, R92.reuse, 0x2, R56 ;  /* 0x000000025c387825 */ /* 0x040fe200078e0238 */
[----:B-1----:R-:W3:Y:S04]  /*90c0*/  LDL.LU.64 R90, [R1+0x150] ;  /* 0x00015000015a7983 */ /* 0x002ee80000300a00 */
[----:B------:R-:W-:Y:S04]  /*90d0*/  STL.64 [R1+0x60], R74 ;  /* 0x0000604a01007387 */ /* 0x000fe80000100a00 */
[----:B------:R1:W-:Y:S01]  /*90e0*/  STL.64 [R1+0x9f8], R74 ;  /* 0x0009f84a01007387 */ /* 0x0003e20000100a00 */
[----:B----4-:R-:W-:-:S03]  /*90f0*/  IMAD.WIDE R50, R92, 0x2, R50 ;  /* 0x000000025c327825 */ /* 0x010fc600078e0232 */
[----:B-1----:R-:W4:Y:S04]  /*9100*/  LDL.LU.64 R74, [R1+0x158] ;  /* 0x00015800014a7983 */ /* 0x002f280000300a00 */
[----:B------:R-:W-:Y:S04]  /*9110*/  STL.64 [R1+0x68], R68 ;  /* 0x0000684401007387 */ /* 0x000fe80000100a00 */
[----:B------:R-:W-:Y:S04]  /*9120*/  STL [R1+0xa10], R68 ;  /* 0x000a104401007387 */ /* 0x000fe80000100800 */
[----:B------:R-:W-:Y:S04]  /*9130*/  STL [R1+0xa00], R69 ;  /* 0x000a004501007387 */ /* 0x000fe80000100800 */
[----:B------:R1:W-:Y:S01]  /*9140*/  STL.64 [R1+0xa48], R68 ;  /* 0x000a484401007387 */ /* 0x0003e20000100a00 */
[----:B------:R-:W-:-:S03]  /*9150*/  IMAD.WIDE R48, R92, 0x2, R48 ;  /* 0x000000025c307825 */ /* 0x000fc600078e0230 */
[----:B-1----:R-:W4:Y:S04]  /*9160*/  LDL.LU.64 R68, [R1+0x180] ;  /* 0x0001800001447983 */ /* 0x002f280000300a00 */
[----:B------:R-:W-:Y:S04]  /*9170*/  STL.64 [R1+0x70], R62 ;  /* 0x0000703e01007387 */ /* 0x000fe80000100a00 */
        /* <DEDUP_REMOVED lines=8> */
[----:B------:R-:W-:Y:S04]  /*9200*/  STL [R1+0xa30], R50 ;  /* 0x000a303201007387 */ /* 0x000fe80000100800 */
[----:B------:R-:W-:Y:S04]  /*9210*/  STL [R1+0xa20], R51 ;  /* 0x000a203301007387 */ /* 0x000fe80000100800 */
[----:B------:R1:W-:Y:S01]  /*9220*/  STL.64 [R1+0xa58], R50 ;  /* 0x000a583201007387 */ /* 0x0003e20000100a00 */
[----:B------:R-:W-:-:S04]  /*9230*/  IMAD.WIDE R10, R92, 0x2, R10 ;  /* 0x000000025c0a7825 */ /* 0x000fc800078e020a */
[C---:B------:R-:W-:Y:S01]  /*9240*/  IMAD.WIDE R8, R92.reuse, 0x2, R8 ;  /* 0x000000025c087825 */ /* 0x040fe200078e0208 */
[----:B-1----:R-:W4:Y:S04]  /*9250*/  LDL.LU.64 R50, [R1+0x188] ;  /* 0x0001880001327983 */ /* 0x002f280000300a00 */
[----:B------:R-:W-:Y:S04]  /*9260*/  STL.64 [R1+0x88], R48 ;  /* 0x0000883001007387 */ /* 0x000fe80000100a00 */
        /* <DEDUP_REMOVED lines=11> */
[----:B------:R-:W-:-:S03]  /*9320*/  IMAD.WIDE R84, R92, 0x2, R84 ;  /* 0x000000025c547825 */ /* 0x000fc600078e0254 */
[----:B-1----:R-:W4:Y:S04]  /*9330*/  LDL.LU.64 R44, [R1+0x190] ;  /* 0x00019000012c7983 */ /* 0x002f280000300a00 */
[----:B------:R1:W-:Y:S01]  /*9340*/  STL.64 [R1+0xa0], R10 ;  /* 0x0000a00a01007387 */ /* 0x0003e20000100a00 */
[----:B--2---:R-:W-:-:S03]  /*9350*/  IMAD.WIDE R18, R92, 0x2, R18 ;  /* 0x000000025c127825 */ /* 0x004fc600078e0212 */
[----:B-1----:R-:W2:Y:S04]  /*9360*/  LDL.LU.64 R10, [R1+0xd88] ;  /* 0x000d8800010a7983 */ /* 0x002ea80000300a00 */
[----:B------:R-:W-:Y:S04]  /*9370*/  STL.64 [R1+0xa8], R8 ;  /* 0x0000a80801007387 */ /* 0x000fe80000100a00 */
[----:B------:R-:W-:Y:S04]  /*9380*/  STL.64 [R1+0xb8], R4 ;  /* 0x0000b80401007387 */ /* 0x000fe80000100a00 */
[----:B------:R-:W-:Y:S04]  /*9390*/  STL.64 [R1+0xb0], R6 ;  /* 0x0000b00601007387 */ /* 0x000fe80000100a00 */
[----:B------:R-:W-:Y:S04]  /*93a0*/  STL.64 [R1+0xc0], R2 ;  /* 0x0000c00201007387 */ /* 0x000fe80000100a00 */
[----:B------:R1:W-:Y:S01]  /*93b0*/  STL.64 [R1+0xa78], R2 ;  /* 0x000a780201007387 */ /* 0x0003e20000100a00 */
[----:B------:R-:W-:-:S03]  /*93c0*/  IMAD.WIDE R14, R92, 0x2, R14 ;  /* 0x000000025c0e7825 */ /* 0x000fc600078e020e */
        /* <DEDUP_REMOVED lines=16> */
[----:B------:R-:W-:Y:S04]  /*94d0*/  STL [R1+0xaa0], R15 ;  /* 0x000aa00f01007387 */ /* 0x000fe80000100800 */
[----:B------:R1:W-:Y:S01]  /*94e0*/  STL.64 [R1+0xac8], R14 ;  /* 0x000ac80e01007387 */ /* 0x0003e20000100a00 */
[----:B---3--:R-:W-:-:S03]  /*94f0*/  IMAD.WIDE R16, R92, 0x2, R16 ;  /* 0x000000025c107825 */ /* 0x008fc600078e0210 */
[----:B-1----:R-:W3:Y:S04]  /*9500*/  LDL.LU.64 R14, [R1+0x1e8] ;  /* 0x0001e800010e7983 */ /* 0x002ee80000300a00 */
        /* <DEDUP_REMOVED lines=23> */
[----:B------:R1:W-:Y:S01]  /*9680*/  STL.64 [R1+0xb08], R60 ;  /* 0x000b083c01007387 */ /* 0x0003e20000100a00 */
[----:B------:R-:W-:-:S03]  /*9690*/  IMAD.WIDE R78, R92, 0x2, R78 ;  /* 0x000000025c4e7825 */ /* 0x000fc600078e024e */
[----:B-1----:R-:W3:Y:S04]  /*96a0*/  LDL.LU.64 R60, [R1+0x208] ;  /* 0x00020800013c7983 */ /* 0x002ee80000300a00 */
[----:B------:R-:W-:Y:S04]  /*96b0*/  STL.64 [R1+0x118], R64 ;  /* 0x0001184001007387 */ /* 0x000fe80000100a00 */
[----:B------:R-:W-:Y:S04]  /*96c0*/  STL [R1+0xb20], R64 ;  /* 0x000b204001007387 */ /* 0x000fe80000100800 */
[----:B------:R-:W-:Y:S04]  /*96d0*/  STL [R1+0xb10], R65 ;  /* 0x000b104101007387 */ /* 0x000fe80000100800 */
        /* <DEDUP_REMOVED lines=8> */
[----:B------:R1:W-:Y:S04]  /*9760*/  STL.64 [R1+0xb28], R72 ;  /* 0x000b284801007387 */ /* 0x0003e80000100a00 */
[----:B-1----:R-:W3:Y:S04]  /*9770*/  LDL.LU.64 R72, [R1+0x1b0] ;  /* 0x0001b00001487983 */ /* 0x002ee80000300a00 */
[----:B------:R-:W-:Y:S04]  /*9780*/  STL.64 [R1+0x130], R78 ;  /* 0x0001304e01007387 */ /* 0x000fe80000100a00 */
[----:B------:R1:W-:Y:S02]  /*9790*/  STL.64 [R1+0xb58], R78 ;  /* 0x000b584e01007387 */ /* 0x0003e40000100a00 */
[----:B-1----:R-:W-:-:S02]  /*97a0*/  IMAD.MOV.U32 R78, RZ, RZ, R4 ;  /* 0x000000ffff4e7224 */ /* 0x002fc400078e0004 */
[----:B------:R-:W-:Y:S02]  /*97b0*/  IMAD.MOV.U32 R79, RZ, RZ, R5 ;  /* 0x000000ffff4f7224 */ /* 0x000fe400078e0005 */
[----:B------:R-:W3:Y:S04]  /*97c0*/  LDL.LU.64 R4, [R1+0x1b8] ;  /* 0x0001b80001047983 */ /* 0x000ee80000300a00 */
[----:B------:R-:W-:Y:S04]  /*97d0*/  STL.64 [R1+0x138], R80 ;  /* 0x0001385001007387 */ /* 0x000fe80000100a00 */
[----:B------:R1:W-:Y:S04]  /*97e0*/  STL.64 [R1+0xb68], R80 ;  /* 0x000b685001007387 */ /* 0x0003e80000100a00 */
[----:B-1----:R-:W3:Y:S01]  /*97f0*/  LDL.LU.64 R80, [R1+0x390] ;  /* 0x0003900001507983 */ /* 0x002ee20000300a00 */
[----:B------:R-:W-:-:S03]  /*9800*/  IMAD.WIDE R76, R92, 0x2, R76 ;  /* 0x000000025c4c7825 */ /* 0x000fc600078e024c */
[----:B------:R-:W-:Y:S01]  /*9810*/  STL.64 [R1+0x140], R66 ;  /* 0x0001404201007387 */ /* 0x000fe20000100a00 */
[----:B------:R-:W-:-:S03]  /*9820*/  IMAD.WIDE R90, R92, 0x2, R90 ;  /* 0x000000025c5a7825 */ /* 0x000fc600078e025a */
[----:B------:R-:W-:Y:S01]  /*9830*/  STL [R1+0xb80], R66 ;  /* 0x000b804201007387 */ /* 0x000fe20000100800 */
[----:B----4-:R-:W-:-:S03]  /*9840*/  IMAD.WIDE R74, R92, 0x2, R74 ;  /* 0x000000025c4a7825 */ /* 0x010fc600078e024a */
[----:B------:R-:W-:Y:S04]  /*9850*/  STL [R1+0xb70], R67 ;  /* 0x000b704301007387 */ /* 0x000fe80000100800 */
[----:B------:R1:W-:Y:S04]  /*9860*/  STL.64 [R1+0xbb8], R66 ;  /* 0x000bb84201007387 */ /* 0x0003e80000100a00 */
        /* <DEDUP_REMOVED lines=30> */
[----:B--2---:R-:W-:-:S03]  /*9a50*/  IMAD.WIDE R16, R92, 0x2, R16 ;  /* 0x000000025c107825 */ /* 0x004fc600078e0210 */
[----:B-1----:R-:W2:Y:S04]  /*9a60*/  LDL.LU.64 R46, [R1+0x398] ;  /* 0x00039800012e7983 */ /* 0x002ea80000300a00 */
[----:B------:R-:W-:Y:S04]  /*9a70*/  STL.64 [R1+0x180], R68 ;  /* 0x0001804401007387 */ /* 0x000fe80000100a00 */
[----:B------:R-:W-:Y:S04]  /*9a80*/  STL [R1+0xc00], R68 ;  /* 0x000c004401007387 */ /* 0x000fe80000100800 */
[----:B------:R-:W-:Y:S01]  /*9a90*/  STL [R1+0xbf0], R69 ;  /* 0x000bf04501007387 */ /* 0x000fe20000100800 */
[----:B------:R-:W-:-:S04]  /*9aa0*/  IMAD.WIDE R2, R92, 0x2, R2 ;  /* 0x000000025c027825 */ /* 0x000fc800078e0202 */
[----:B------:R-:W-:-:S04]  /*9ab0*/  IMAD.WIDE R84, R92, 0x2, R84 ;  /* 0x000000025c547825 */ /* 0x000fc800078e0254 */
[----:B------:R-:W-:-:S04]  /*9ac0*/  IMAD.WIDE R18, R92, 0x2, R18 ;  /* 0x000000025c127825 */ /* 0x000fc800078e0212 */
[----:B---3--:R-:W-:-:S04]  /*9ad0*/  IMAD.WIDE R64, R92, 0x2, R64 ;  /* 0x000000025c407825 */ /* 0x008fc800078e0240 */
[----:B------:R-:W-:-:S04]  /*9ae0*/  IMAD.WIDE R12, R92, 0x2, R12 ;  /* 0x000000025c0c7825 */ /* 0x000fc800078e020c */
[----:B------:R-:W-:-:S04]  /*9af0*/  IMAD.WIDE R86, R92, 0x2, R86 ;  /* 0x000000025c567825 */ /* 0x000fc800078e0256 */
[----:B------:R-:W-:-:S04]  /*9b00*/  IMAD.WIDE R72, R92, 0x2, R72 ;  /* 0x000000025c487825 */ /* 0x000fc800078e0248 */
[----:B------:R-:W-:-:S04]  /*9b10*/  IMAD.WIDE R4, R92, 0x2, R4 ;  /* 0x000000025c047825 */ /* 0x000fc800078e0204 */
[----:B----4-:R-:W-:-:S05]  /*9b20*/  IMAD.WIDE R66, R92, 0x2, R66 ;  /* 0x000000025c427825 */ /* 0x010fca00078e0242 */
[----:B------:R-:W-:Y:S04]  /*9b30*/  STL.64 [R1+0x198], R66 ;  /* 0x0001984201007387 */ /* 0x000fe80000100a00 */
[----:B------:R1:W-:Y:S04]  /*9b40*/  STL.64 [R1+0xc38], R68 ;  /* 0x000c384401007387 */ /* 0x0003e80000100a00 */
[----:B-1----:R-:W3:Y:S04]  /*9b50*/  LDL.64 R68, [R1+0xa0] ;  /* 0x0000a00001447983 */ /* 0x002ee80000100a00 */
[----:B------:R-:W-:Y:S04]  /*9b60*/  STL.64 [R1+0x188], R50 ;  /* 0x0001883201007387 */ /* 0x000fe80000100a00 */
[----:B------:R1:W-:Y:S02]  /*9b70*/  STL.64 [R1+0xbf8], R50 ;  /* 0x000bf83201007387 */ /* 0x0003e40000100a00 */
[----:B-1----:R-:W-:-:S02]  /*9b80*/  IMAD.MOV.U32 R50, RZ, RZ, R8 ;  /* 0x000000ffff327224 */ /* 0x002fc400078e0008 */
[----:B------:R-:W-:Y:S02]  /*9b90*/  IMAD.MOV.U32 R51, RZ, RZ, R9 ;  /* 0x000000ffff337224 */ /* 0x000fe400078e0009 */
[----:B------:R-:W4:Y:S04]  /*9ba0*/  LDL.LU.64 R8, [R1+0xd80] ;  /* 0x000d800001087983 */ /* 0x000f280000300a00 */
[----:B------:R-:W-:Y:S04]  /*9bb0*/  STL.64 [R1+0x190], R44 ;  /* 0x0001902c01007387 */ /* 0x000fe80000100a00 */
[----:B------:R1:W-:Y:S02]  /*9bc0*/  STL.64 [R1+0xc08], R44 ;  /* 0x000c082c01007387 */ /* 0x0003e40000100a00 */
[----:B-1----:R-:W-:-:S02]  /*9bd0*/  IMAD.MOV.U32 R44, RZ, RZ, R6 ;  /* 0x000000ffff2c7224 */ /* 0x002fc400078e0006 */
[----:B------:R-:W-:Y:S02]  /*9be0*/  IMAD.MOV.U32 R45, RZ, RZ, R7 ;  /* 0x000000ffff2d7224 */ /* 0x000fe400078e0007 */
[----:B------:R-:W2:Y:S04]  /*9bf0*/  LDL.LU.64 R6, [R1+0xd78] ;  /* 0x000d780001067983 */ /* 0x000ea80000300a00 */
[----:B------:R-:W-:Y:S04]  /*9c00*/  STL.64 [R1+0x1a0], R64 ;  /* 0x0001a04001007387 */ /* 0x000fe80000100a00 */
[----:B------:R-:W-:Y:S04]  /*9c10*/  STL.64 [R1+0x1a8], R16 ;  /* 0x0001a81001007387 */ /* 0x000fe80000100a00 */
[----:B------:R-:W-:Y:S04]  /*9c20*/  STL.64 [R1+0x1b0], R72 ;  /* 0x0001b04801007387 */ /* 0x000fe80000100a00 */
[----:B------:R-:W-:Y:S04]  /*9c30*/  STL.64 [R1+0x1b8], R4 ;  /* 0x0001b80401007387 */ /* 0x000fe80000100a00 */
[----:B------:R-:W-:Y:S04]  /*9c40*/  STL.64 [R1+0x1c0], R2 ;  /* 0x0001c00201007387 */ /* 0x000fe80000100a00 */
[----:B------:R-:W-:Y:S04]  /*9c50*/  STL [R1+0xc20], R2 ;  /* 0x000c200201007387 */ /* 0x000fe80000100800 */
[----:B------:R-:W-:Y:S04]  /*9c60*/  STL [R1+0xc10], R3 ;  /* 0x000c100301007387 */ /* 0x000fe80000100800 */
[----:B------:R1:W-:Y:S02]  /*9c70*/  STL.64 [R1+0xc48], R2 ;  /* 0x000c480201007387 */ /* 0x0003e40000100a00 */
[----:B-1----:R-:W-:-:S02]  /*9c80*/  IMAD.MOV.U32 R2, RZ, RZ, R4 ;  /* 0x000000ffff027224 */ /* 0x002fc400078e0004 */
[----:B------:R-:W-:Y:S02]  /*9c90*/  IMAD.MOV.U32 R3, RZ, RZ, R5 ;  /* 0x000000ffff037224 */ /* 0x000fe400078e0005 */
[----:B------:R-:W3:Y:S04]  /*9ca0*/  LDL.LU.64 R4, [R1+0xd70] ;  /* 0x000d700001047983 */ /* 0x000ee80000300a00 */
[----:B------:R-:W-:Y:S04]  /*9cb0*/  STL.64 [R1+0x1c8], R84 ;  /* 0x0001c85401007387 */ /* 0x000fe80000100a00 */
        /* <DEDUP_REMOVED lines=8> */
[----:B-----5:R-:W-:-:S02]  /*9d40*/  ISETP.GT.AND P2, PT, R0, RZ, PT ;  /* 0x000000ff0000720c */ /* 0x020fc40003f44270 */
[----:B------:R-:W-:Y:S01]  /*9d50*/  PRMT R43, RZ, 0x7610, R43 ;  /* 0x00007610ff2b7816 */ /* 0x000fe2000000002b */
[----:B------:R-:W-:Y:S01]  /*9d60*/  STL.64 [R1+0x1e0], R86 ;  /* 0x0001e05601007387 */ /* 0x000fe20000100a00 */
[----:B------:R-:W-:Y:S02]  /*9d70*/  ISETP.GT.AND P4, PT, R0, 0x8, PT ;  /* 0x000000080000780c */ /* 0x000fe40003f84270 */
[----:B------:R-:W-:Y:S01]  /*9d80*/  PRMT R40, RZ, 0x7610, R40 ;  /* 0x00007610ff287816 */ /* 0x000fe20000000028 */
[----:B------:R1:W-:Y:S01]  /*9d90*/  STL.64 [R1+0xc68], R86 ;  /* 0x000c685601007387 */ /* 0x0003e20000100a00 */
[----:B------:R-:W-:Y:S02]  /*9da0*/  PRMT R41, RZ, 0x7610, R41 ;  /* 0x00007610ff297816 */ /* 0x000fe40000000029 */
[----:B------:R-:W-:Y:S02]  /*9db0*/  PRMT R39, RZ, 0x7610, R39 ;  /* 0x00007610ff277816 */ /* 0x000fe40000000027 */
[----:B------:R-:W-:-:S02]  /*9dc0*/  PRMT R36, RZ, 0x7610, R36 ;  /* 0x00007610ff247816 */ /* 0x000fc40000000024 */
[----:B------:R-:W-:Y:S02]  /*9dd0*/  PRMT R37, RZ, 0x7610, R37 ;  /* 0x00007610ff257816 */ /* 0x000fe40000000025 */
[----:B------:R-:W-:Y:S02]  /*9de0*/  PRMT R34, RZ, 0x7610, R34 ;  /* 0x00007610ff227816 */ /* 0x000fe40000000022 */
[----:B------:R-:W-:Y:S01]  /*9df0*/  ISETP.GT.AND P6, PT, R0, 0x10, PT ;  /* 0x000000100000780c */ /* 0x000fe20003fc4270 */
[----:B-1----:R-:W3:Y:S01]  /*9e00*/  LDL.LU.64 R86, [R1+0x2b8] ;  /* 0x0002b80001567983 */ /* 0x002ee20000300a00 */
[----:B------:R-:W-:Y:S01]  /*9e10*/  PRMT R38, RZ, 0x7610, R38 ;  /* 0x00007610ff267816 */ /* 0x000fe20000000026 */
[C---:B------:R-:W-:Y:S01]  /*9e20*/  IMAD.WIDE R10, R92.reuse, 0x2, R10 ;  /* 0x000000025c0a7825 */ /* 0x040fe200078e020a */
[----:B------:R-:W-:Y:S02]  /*9e30*/  PRMT R35, RZ, 0x7610, R35 ;  /* 0x00007610ff237816 */ /* 0x000fe40000000023 */
[----:B------:R-:W-:Y:S01]  /*9e40*/  PRMT R32, RZ, 0x7610, R32 ;  /* 0x00007610ff207816 */ /* 0x000fe20000000020 */
[----:B------:R-:W-:Y:S01]  /*9e50*/  IMAD.WIDE R14, R92, 0x2, R14 ;  /* 0x000000025c0e7825 */ /* 0x000fe200078e020e */
[----:B------:R-:W3:Y:S01]  /*9e60*/  @P2 LDG.E.U16 R38, desc[UR22][R10.64] ;  /* 0x000000160a262981 */ /* 0x000ee2000c1e1500 */
[----:B------:R-:W-:-:S02]  /*9e70*/  PRMT R30, RZ, 0x7610, R30 ;  /* 0x00007610ff1e7816 */ /* 0x000fc4000000001e */
[----:B------:R-:W-:Y:S01]  /*9e80*/  PRMT R31, RZ, 0x7610, R31 ;  /* 0x00007610ff1f7816 */ /* 0x000fe2000000001f */
[C---:B------:R-:W-:Y:S01]  /*9e90*/  IMAD.WIDE R54, R92.reuse, 0x2, R54 ;  /* 0x000000025c367825 */ /* 0x040fe200078e0236 */
[----:B------:R-:W3:Y:S03]  /*9ea0*/  @P6 LDG.E.U16 R35, desc[UR22][R2.64] ;  /* 0x0000001602236981 */ /* 0x000ee6000c1e1500 */
[C---:B------:R-:W-:Y:S01]  /*9eb0*/  IMAD.WIDE R58, R92.reuse, 0x2, R58 ;  /* 0x000000025c3a7825 */ /* 0x040fe200078e023a */
[----:B------:R-:W3:Y:S04]  /*9ec0*/  @P6 LDG.E.U16 R32, desc[UR22][R72.64] ;  /* 0x0000001648206981 */ /* 0x000ee8000c1e1500 */
[----:B------:R-:W3:Y:S01]  /*9ed0*/  @P6 LDG.E.U16 R30, desc[UR22][R64.64] ;  /* 0x00000016401e6981 */ /* 0x000ee2000c1e1500 */
[----:B----4-:R-:W-:-:S05]  /*9ee0*/  IMAD.WIDE R8, R92, 0x2, R8 ;  /* 0x000000025c087825 */ /* 0x010fca00078e0208 */
[----:B------:R-:W4:Y:S01]  /*9ef0*/  @P2 LDG.E.U16 R41, desc[UR22][R8.64] ;  /* 0x0000001608292981 */ /* 0x000f22000c1e1500 */
[----:B--2---:R-:W-:-:S05]  /*9f00*/  IMAD.WIDE R6, R92, 0x2, R6 ;  /* 0x000000025c067825 */ /* 0x004fca00078e0206 */
[----:B------:R-:W4:Y:S01]  /*9f10*/  @P2 LDG.E.U16 R40, desc[UR22][R6.64] ;  /* 0x0000001606282981 */ /* 0x000f22000c1e1500 */
[----:B---3--:R-:W-:-:S05]  /*9f20*/  IMAD.WIDE R4, R92, 0x2, R4 ;  /* 0x000000025c047825 */ /* 0x008fca00078e0204 */
[----:B------:R-:W2:Y:S01]  /*9f30*/  @P2 LDG.E.U16 R43, desc[UR22][R4.64] ;  /* 0x00000016042b2981 */ /* 0x000ea2000c1e1500 */
[----:B------:R-:W-:-:S05]  /*9f40*/  IMAD.WIDE R84, R92, 0x2, R84 ;  /* 0x000000025c547825 */ /* 0x000fca00078e0254 */
[----:B------:R-:W3:Y:S01]  /*9f50*/  @P4 LDG.E.U16 R34, desc[UR22][R84.64] ;  /* 0x0000001654224981 */ /* 0x000ee2000c1e1500 */
[----:B------:R-:W-:-:S05]  /*9f60*/  IMAD.WIDE R18, R92, 0x2, R18 ;  /* 0x000000025c127825 */ /* 0x000fca00078e0212 */
[----:B------:R-:W3:Y:S01]  /*9f70*/  @P4 LDG.E.U16 R37, desc[UR22][R18.64] ;  /* 0x0000001612254981 */ /* 0x000ee2000c1e1500 */
[----:B------:R-:W-:-:S05]  /*9f80*/  IMAD.WIDE R12, R92, 0x2, R12 ;  /* 0x000000025c0c7825 */ /* 0x000fca00078e020c */
[----:B------:R-:W3:Y:S01]  /*9f90*/  @P4 LDG.E.U16 R36, desc[UR22][R12.64] ;  /* 0x000000160c244981 */ /* 0x000ee2000c1e1500 */
[----:B------:R-:W-:-:S05]  /*9fa0*/  IMAD.WIDE R86, R92, 0x2, R86 ;  /* 0x000000025c567825 */ /* 0x000fca00078e0256 */
[----:B------:R-:W3:Y:S01]  /*9fb0*/  @P4 LDG.E.U16 R39, desc[UR22][R86.64] ;  /* 0x0000001656274981 */ /* 0x000ee2000c1e1500 */
[----:B------:R-:W-:-:S13]  /*9fc0*/  ISETP.GT.AND P4, PT, R0, 0x18, PT ;  /* 0x000000180000780c */ /* 0x000fda0003f84270 */
[----:B------:R-:W3:Y:S01]  /*9fd0*/  @P4 LDG.E.U16 R31, desc[UR22][R78.64] ;  /* 0x000000164e1f4981 */ /* 0x000ee2000c1e1500 */
[----:B------:R-:W-:-:S03]  /*9fe0*/  IMAD.WIDE R52, R92, 0x2, R52 ;  /* 0x000000025c347825 */ /* 0x000fc600078e0234 */
[----:B------:R-:W-:Y:S04]  /*9ff0*/  STL.64 [R1+0x1e8], R14 ;  /* 0x0001e80e01007387 */ /* 0x000fe80000100a00 */
[----:B------:R-:W-:Y:S04]  /*a000*/  STL [R1+0xc80], R14 ;  /* 0x000c800e01007387 */ /* 0x000fe80000100800 */
[----:B------:R-:W-:Y:S01]  /*a010*/  STL [R1+0xc70], R15 ;  /* 0x000c700f01007387 */ /* 0x000fe20000100800 */
[----:B------:R-:W-:-:S03]  /*a020*/  IMAD.WIDE R74, R92, 0x2, R74 ;  /* 0x000000025c4a7825 */ /* 0x000fc600078e024a */
[----:B------:R-:W-:Y:S04]  /*a030*/  STL.64 [R1+0xcb8], R14 ;  /* 0x000cb80e01007387 */ /* 0x000fe80000100a00 */
[----:B------:R-:W-:Y:S01]  /*a040*/  STL.64 [R1+0x1f0], R54 ;  /* 0x0001f03601007387 */ /* 0x000fe20000100a00 */
[----:B------:R-:W-:-:S03]  /*a050*/  IMAD.WIDE R60, R92, 0x2, R60 ;  /* 0x000000025c3c7825 */ /* 0x000fc600078e023c */
[----:B------:R-:W-:Y:S04]  /*a060*/  STL.64 [R1+0xc78], R54 ;  /* 0x000c783601007387 */ /* 0x000fe80000100a00 */
[----:B------:R-:W-:Y:S01]  /*a070*/  STL.64 [R1+0x1f8], R58 ;  /* 0x0001f83a01007387 */ /* 0x000fe20000100a00 */
[----:B------:R-:W-:-:S03]  /*a080*/  IMAD.WIDE R70, R92, 0x2, R70 ;  /* 0x000000025c467825 */ /* 0x000fc600078e0246 */
[----:B------:R-:W-:Y:S04]  /*a090*/  STL.64 [R1+0xc88], R58 ;  /* 0x000c883a01007387 */ /* 0x000fe80000100a00 */
[----:B------:R-:W-:Y:S01]  /*a0a0*/  STL.64 [R1+0x200], R52 ;  /* 0x0002003401007387 */ /* 0x000fe20000100a00 */
[----:B------:R-:W-:-:S03]  /*a0b0*/  IMAD.WIDE R56, R92, 0x2, R56 ;  /* 0x000000025c387825 */ /* 0x000fc600078e0238 */
[----:B------:R-:W-:Y:S01]  /*a0c0*/  STL [R1+0xca0], R52 ;  /* 0x000ca03401007387 */ /* 0x000fe20000100800 */
[----:B------:R-:W-:-:S03]  /*a0d0*/  IMAD.WIDE R48, R92, 0x2, R48 ;  /* 0x000000025c307825 */ /* 0x000fc600078e0230 */
[----:B------:R-:W-:Y:S01]  /*a0e0*/  STL [R1+0xc90], R53 ;  /* 0x000c903501007387 */ /* 0x000fe20000100800 */
[----:B------:R-:W-:-:S03]  /*a0f0*/  IMAD.WIDE R62, R92, 0x2, R62 ;  /* 0x000000025c3e7825 */ /* 0x000fc600078e023e */
[----:B------:R-:W-:Y:S04]  /*a100*/  STL.64 [R1+0x280], R74 ;  /* 0x0002804a01007387 */ /* 0x000fe80000100a00 */
[----:B------:R-:W-:Y:S04]  /*a110*/  STL.64 [R1+0xcc8], R52 ;  /* 0x000cc83401007387 */ /* 0x000fe80000100a00 */
[----:B------:R-:W-:Y:S04]  /*a120*/  STL.64 [R1+0x208], R60 ;  /* 0x0002083c01007387 */ /* 0x000fe80000100a00 */
[----:B------:R-:W-:Y:S04]  /*a130*/  STL.64 [R1+0xc98], R60 ;  /* 0x000c983c01007387 */ /* 0x000fe80000100a00 */
[----:B------:R-:W-:Y:S01]  /*a140*/  STL.64 [R1+0x210], R70 ;  /* 0x0002104601007387 */ /* 0x000fe20000100a00 */
[----:B------:R-:W-:-:S03]  /*a150*/  IMAD.WIDE R90, R92, 0x2, R90 ;  /* 0x000000025c5a7825 */ /* 0x000fc600078e025a */
[----:B------:R-:W-:Y:S01]  /*a160*/  STL.64 [R1+0xca8], R70 ;  /* 0x000ca84601007387 */ /* 0x000fe20000100a00 */
[----:B------:R-:W-:-:S03]  /*a170*/  IMAD.WIDE R76, R92, 0x2, R76 ;  /* 0x000000025c4c7825 */ /* 0x000fc600078e024c */
[----:B------:R-:W-:Y:S01]  /*a180*/  STL.64 [R1+0x288], R56 ;  /* 0x0002883801007387 */ /* 0x000fe20000100a00 */
[----:B------:R-:W-:-:S03]  /*a190*/  IMAD.WIDE R80, R92, 0x2, R80 ;  /* 0x000000025c507825 */ /* 0x000fc600078e0250 */
[----:B------:R-:W-:Y:S01]  /*a1a0*/  STL.64 [R1+0x290], R48 ;  /* 0x0002903001007387 */ /* 0x000fe20000100a00 */
[----:B------:R-:W-:-:S03]  /*a1b0*/  IMAD.WIDE R46, R92, 0x2, R46 ;  /* 0x000000025c2e7825 */ /* 0x000fc600078e022e */
[----:B------:R-:W-:Y:S04]  /*a1c0*/  STL.64 [R1+0x298], R62 ;  /* 0x0002983e01007387 */ /* 0x000fe80000100a00 */
[----:B------:R-:W-:Y:S04]  /*a1d0*/  STL.64 [R1+0x2a0], R84 ;  /* 0x0002a05401007387 */ /* 0x000fe80000100a00 */
[----:B------:R-:W-:Y:S04]  /*a1e0*/  STL.64 [R1+0x2a8], R18 ;  /* 0x0002a81201007387 */ /* 0x000fe80000100a00 */
[----:B------:R-:W-:Y:S04]  /*a1f0*/  STL.64 [R1+0x2b0], R12 ;  /* 0x0002b00c01007387 */ /* 0x000fe80000100a00 */
[----:B------:R-:W-:Y:S04]  /*a200*/  STL.64 [R1+0x2b8], R86 ;  /* 0x0002b85601007387 */ /* 0x000fe80000100a00 */
[----:B------:R-:W-:Y:S04]  /*a210*/  STL.64 [R1+0x380], R90 ;  /* 0x0003805a01007387 */ /* 0x000fe80000100a00 */
[----:B------:R-:W-:Y:S04]  /*a220*/  STL.64 [R1+0x388], R76 ;  /* 0x0003884c01007387 */ /* 0x000fe80000100a00 */
[----:B------:R1:W-:Y:S04]  /*a230*/  STL.64 [R1+0x390], R80 ;  /* 0x0003905001007387 */ /* 0x0003e80000100a00 */
[----:B------:R-:W-:Y:S01]  /*a240*/  STL.64 [R1+0x398], R46 ;  /* 0x0003982e01007387 */ /* 0x000fe20000100a00 */
[----:B------:R-:W-:-:S02]  /*a250*/  ISETP.GT.AND P3, PT, R0, 0x1, PT ;  /* 0x000000010000780c */ /* 0x000fc40003f64270 */
[----:B------:R-:W-:Y:S02]  /*a260*/  ISETP.GT.AND P5, PT, R0, 0x9, PT ;  /* 0x000000090000780c */ /* 0x000fe40003fa4270 */
[----:B------:R-:W-:Y:S02]  /*a270*/  PRMT R33, RZ, 0x7610, R33 ;  /* 0x00007610ff217816 */ /* 0x000fe40000000021 */
[----:B------:R-:W-:Y:S02]  /*a280*/  PRMT R27, RZ, 0x7610, R27 ;  /* 0x00007610ff1b7816 */ /* 0x000fe4000000001b */
[----:B------:R-:W-:Y:S02]  /*a290*/  PRMT R24, RZ, 0x7610, R24 ;  /* 0x00007610ff187816 */ /* 0x000fe40000000018 */
[----:B------:R-:W-:Y:S01]  /*a2a0*/  PRMT R25, RZ, 0x7610, R25 ;  /* 0x00007610ff197816 */ /* 0x000fe20000000019 */
[----:B------:R0:W3:Y:S01]  /*a2b0*/  @P6 LDG.E.U16 R33, desc[UR22][R16.64] ;  /* 0x0000001610216981 */ /* 0x0000e2000c1e1500 */
[----:B------:R-:W-:-:S03]  /*a2c0*/  PRMT R22, RZ, 0x7610, R22 ;  /* 0x00007610ff167816 */ /* 0x000fc60000000016 */
[----:B------:R0:W3:Y:S04]  /*a2d0*/  @P3 LDG.E.U16 R27, desc[UR22][R80.64] ;  /* 0x00000016501b3981 */ /* 0x0000e8000c1e1500 */
[----:B------:R0:W3:Y:S04]  /*a2e0*/  @P3 LDG.E.U16 R24, desc[UR22][R76.64] ;  /* 0x000000164c183981 */ /* 0x0000e8000c1e1500 */
[----:B------:R0:W3:Y:S04]  /*a2f0*/  @P3 LDG.E.U16 R25, desc[UR22][R90.64] ;  /* 0x000000165a193981 */ /* 0x0000e8000c1e1500 */
[----:B------:R0:W3:Y:S04]  /*a300*/  @P5 LDG.E.U16 R22, desc[UR22][R62.64] ;  /* 0x000000163e165981 */ /* 0x0000e8000c1e1500 */
[----:B--2---:R-:W-:Y:S04]  /*a310*/  STL.64 [R1+0xcd8], R42 ;  /* 0x000cd82a01007387 */ /* 0x004fe80000100a00 */
[----:B------:R-:W-:Y:S04]  /*a320*/  STL [R1+0x5fc], R4 ;  /* 0x0005fc0401007387 */ /* 0x000fe80000100800 */
[----:B------:R-:W-:Y:S04]  /*a330*/  STL [R1+0x6f4], R4 ;  /* 0x0006f40401007387 */ /* 0x000fe80000100800 */
[----:B------:R-:W-:Y:S04]  /*a340*/  STL [R1+0xce0], R4 ;  /* 0x000ce00401007387 */ /* 0x000fe80000100800 */
[----:B------:R-:W-:Y:S04]  /*a350*/  STL [R1+0x5f8], R5 ;  /* 0x0005f80501007387 */ /* 0x000fe80000100800 */
[----:B------:R-:W-:Y:S04]  /*a360*/  STL [R1+0x6f8], R5 ;  /* 0x0006f80501007387 */ /* 0x000fe80000100800 */
[----:B------:R-:W-:Y:S04]  /*a370*/  STL [R1+0x6fc], R5 ;  /* 0x0006fc0501007387 */ /* 0x000fe80000100800 */
[----:B------:R-:W-:Y:S04]  /*a380*/  STL [R1+0xcf0], R5 ;  /* 0x000cf00501007387 */ /* 0x000fe80000100800 */
[----:B------:R-:W-:Y:S04]  /*a390*/  STL.64 [R1+0xd38], R4 ;  /* 0x000d380401007387 */ /* 0x000fe80000100a00 */
[----:B------:R-:W-:Y:S04]  /*a3a0*/  STL [R1+0x604], R6 ;  /* 0x0006040601007387 */ /* 0x000fe80000100800 */
[----:B------:R-:W-:Y:S04]  /*a3b0*/  STL [R1+0x600], R7 ;  /* 0x0006000701007387 */ /* 0x000fe80000100800 */
[----:B------:R-:W-:Y:S04]  /*a3c0*/  STL.64 [R1+0xce8], R6 ;  /* 0x000ce80601007387 */ /* 0x000fe80000100a00 */
[----:B----4-:R-:W-:Y:S04]  /*a3d0*/  STL.64 [R1+0xcf8], R40 ;  /* 0x000cf82801007387 */ /* 0x010fe80000100a00 */
        /* <DEDUP_REMOVED lines=8> */
[----:B---3--:R-:W-:Y:S04]  /*a460*/  STL.64 [R1+0xd18], R38 ;  /* 0x000d182601007387 */ /* 0x008fe80000100a00 */
[----:B------:R-:W-:Y:S04]  /*a470*/  STL [R1+0xd20], R36 ;  /* 0x000d202401007387 */ /* 0x000fe80000100800 */
[----:B------:R-:W-:Y:S04]  /*a480*/  STL.64 [R1+0xd58], R36 ;  /* 0x000d582401007387 */ /* 0x000fe80000100a00 */
[----:B------:R-:W-:Y:S04]  /*a490*/  STL.64 [R1+0xd28], R34 ;  /* 0x000d282201007387 */ /* 0x000fe80000100a00 */
[----:B------:R-:W-:Y:S04]  /*a4a0*/  STL [R1+0xd60], R32 ;  /* 0x000d602001007387 */ /* 0x000fe80000100800 */
[----:B------:R-:W2:Y:S04]  /*a4b0*/  LDL.LU.64 R72, [R1+0x218] ;  /* 0x0002180001487983 */ /* 0x000ea80000300a00 */
[----:B------:R-:W0:Y:S04]  /*a4c0*/  LDL.LU.64 R16, [R1+0x220] ;  /* 0x0002200001107983 */ /* 0x000e280000300a00 */
[----:B------:R-:W3:Y:S04]  /*a4d0*/  LDL.LU.64 R64, [R1+0x228] ;  /* 0x0002280001407983 */ /* 0x000ee80000300a00 */
[----:B------:R4:W-:Y:S04]  /*a4e0*/  STL.64 [R1+0xd68], R30 ;  /* 0x000d681e01007387 */ /* 0x0009e80000100a00 */
[----:B------:R-:W2:Y:S04]  /*a4f0*/  LDL.LU.64 R78, [R1+0x230] ;  /* 0x00023000014e7983 */ /* 0x000ea80000300a00 */
[----:B-1----:R-:W2:Y:S04]  /*a500*/  LDL.LU.64 R80, [R1+0x238] ;  /* 0x0002380001507983 */ /* 0x002ea80000300a00 */
[----:B------:R-:W2:Y:S04]  /*a510*/  LDL.LU.64 R76, [R1+0x240] ;  /* 0x00024000014c7983 */ /* 0x000ea80000300a00 */
[----:B------:R-:W2:Y:S04]  /*a520*/  LDL.LU.64 R90, [R1+0x248] ;  /* 0x00024800015a7983 */ /* 0x000ea80000300a00 */
[----:B------:R-:W2:Y:S04]  /*a530*/  LDL.LU.64 R62, [R1+0x250] ;  /* 0x00025000013e7983 */ /* 0x000ea80000300a00 */
[----:B----4-:R-:W4:Y:S04]  /*a540*/  LDL.LU.64 R30, [R1+0x378] ;  /* 0x00037800011e7983 */ /* 0x010f280000300a00 */
[----:B------:R-:W2:Y:S04]  /*a550*/  LDL.LU.64 R36, [R1+0x370] ;  /* 0x0003700001247983 */ /* 0x000ea80000300a00 */
[----:B------:R-:W3:Y:S04]  /*a560*/  LDL.LU.64 R8, [R1+0x368] ;  /* 0x0003680001087983 */ /* 0x000ee80000300a00 */
[----:B------:R-:W3:Y:S04]  /*a570*/  LDL.LU.64 R4, [R1+0x360] ;  /* 0x0003600001047983 */ /* 0x000ee80000300a00 */
[----:B------:R-:W3:Y:S04]  /*a580*/  LDL.LU.64 R34, [R1+0x358] ;  /* 0x0003580001227983 */ /* 0x000ee80000300a00 */
[----:B------:R-:W3:Y:S04]  /*a590*/  LDL.LU.64 R38, [R1+0x350] ;  /* 0x0003500001267983 */ /* 0x000ee80000300a00 */
[----:B------:R-:W3:Y:S04]  /*a5a0*/  LDL.LU.64 R10, [R1+0x348] ;  /* 0x00034800010a7983 */ /* 0x000ee80000300a00 */
[----:B------:R-:W3:Y:S04]  /*a5b0*/  LDL.LU.64 R40, [R1+0x340] ;  /* 0x0003400001287983 */ /* 0x000ee80000300a00 */
[----:B------:R-:W3:Y:S01]  /*a5c0*/  LDL.LU.64 R6, [R1+0x338] ;  /* 0x0003380001067983 */ /* 0x000ee20000300a00 */
[----:B------:R-:W-:-:S03]  /*a5d0*/  PRMT R29, RZ, 0x7610, R29 ;  /* 0x00007610ff1d7816 */ /* 0x000fc6000000001d */
[----:B------:R-:W3:Y:S01]  /*a5e0*/  LDL.LU.64 R42, [R1+0x330] ;  /* 0x00033000012a7983 */ /* 0x000ee20000300a00 */
[----:B------:R-:W-:-:S03]  /*a5f0*/  ISETP.GT.AND P2, PT, R0, 0x11, PT ;  /* 0x000000110000780c */ /* 0x000fc60003f44270 */
[----:B------:R-:W3:Y:S04]  /*a600*/  LDL.LU.64 R52, [R1+0x328] ;  /* 0x0003280001347983 */ /* 0x000ee80000300a00 */
[----:B------:R-:W3:Y:S01]  /*a610*/  LDL.LU.64 R14, [R1+0x320] ;  /* 0x00032000010e7983 */ /* 0x000ee20000300a00 */
[----:B------:R-:W-:-:S03]  /*a620*/  PRMT R82, RZ, 0x7610, R82 ;  /* 0x00007610ff527816 */ /* 0x000fc60000000052 */
        /* <DEDUP_REMOVED lines=12> */
[----:B------:R1:W3:Y:S04]  /*a6f0*/  @P4 LDG.E.U16 R29, desc[UR22][R68.64] ;  /* 0x00000016441d4981 */ /* 0x0002e8000c1e1500 */
[----:B------:R-:W3:Y:S04]  /*a700*/  LDL.LU.64 R2, [R1+0x2e8] ;  /* 0x0002e80001027983 */ /* 0x000ee80000300a00 */
[----:B------:R0:W3:Y:S04]  /*a710*/  @P4 LDG.E.U16 R82, desc[UR22][R44.64] ;  /* 0x000000162c524981 */ /* 0x0000e8000c1e1500 */
[----:B------:R-:W1:Y:S04]  /*a720*/  LDL.LU.64 R68, [R1+0x2e0] ;  /* 0x0002e00001447983 */ /* 0x000e680000300a00 */
[----:B------:R-:W3:Y:S04]  /*a730*/  LDL.LU.64 R18, [R1+0x2d8] ;  /* 0x0002d80001127983 */ /* 0x000ee80000300a00 */
[----:B------:R-:W3:Y:S04]  /*a740*/  LDL.LU.64 R84, [R1+0x2d0] ;  /* 0x0002d00001547983 */ /* 0x000ee80000300a00 */
[----:B------:R0:W3:Y:S04]  /*a750*/  @P4 LDG.E.U16 R28, desc[UR22][R50.64] ;  /* 0x00000016321c4981 */ /* 0x0000e8000c1e1500 */
        /* <DEDUP_REMOVED lines=11> */
[----:B------:R-:W3:Y:S01]  /*a810*/  LDL.LU.64 R56, [R1+0x258] ;  /* 0x0002580001387983 */ /* 0x000ee20000300a00 */
[----:B------:R-:W-:-:S02]  /*a820*/  ISETP.GT.AND P3, PT, R0, 0x2, PT ;  /* 0x000000020000780c */ /* 0x000fc40003f64270 */
[----:B------:R-:W-:Y:S02]  /*a830*/  PRMT R32, RZ, 0x7610, R32 ;  /* 0x00007610ff207816 */ /* 0x000fe40000000020 */
[----:B------:R-:W-:Y:S02]  /*a840*/  PRMT R93, RZ, 0x7610, R93 ;  /* 0x00007610ff5d7816 */ /* 0x000fe4000000005d */
[----:B------:R-:W-:Y:S01]  /*a850*/  PRMT R89, RZ, 0x7610, R89 ;  /* 0x00007610ff597816 */ /* 0x000fe20000000059 */
[----:B----4-:R-:W-:-:S04]  /*a860*/  IMAD.WIDE R30, R92, 0x2, R30 ;  /* 0x000000025c1e7825 */ /* 0x010fc800078e021e */
[C---:B--2---:R-:W-:Y:S02]  /*a870*/  IMAD.WIDE R36, R92.reuse, 0x2, R36 ;  /* 0x000000025c247825 */ /* 0x044fe400078e0224 */
[----:B------:R-:W2:Y:S02]  /*a880*/  @P3 LDG.E.U16 R32, desc[UR22][R30.64] ;  /* 0x000000161e203981 */ /* 0x000ea4000c1e1500 */
[C---:B---3--:R-:W-:Y:S02]  /*a890*/  IMAD.WIDE R8, R92.reuse, 0x2, R8 ;  /* 0x000000025c087825 */ /* 0x048fe400078e0208 */
[----:B------:R-:W3:Y:S04]  /*a8a0*/  @P3 LDG.E.U16 R93, desc[UR22][R36.64] ;  /* 0x00000016245d3981 */ /* 0x000ee8000c1e1500 */
[----:B------:R-:W4:Y:S01]  /*a8b0*/  @P3 LDG.E.U16 R89, desc[UR22][R8.64] ;  /* 0x0000001608593981 */ /* 0x000f22000c1e1500 */
[----:B------:R-:W-:-:S04]  /*a8c0*/  IMAD.WIDE R72, R92, 0x2, R72 ;  /* 0x000000025c487825 */ /* 0x000fc800078e0248 */
[C---:B0-----:R-:W-:Y:S01]  /*a8d0*/  IMAD.WIDE R16, R92.reuse, 0x2, R16 ;  /* 0x000000025c107825 */ /* 0x041fe200078e0210 */
[----:B------:R-:W-:Y:S03]  /*a8e0*/  STL.64 [R1+0x218], R72 ;  /* 0x0002184801007387 */ /* 0x000fe60000100a00 */
[C---:B------:R-:W-:Y:S01]  /*a8f0*/  IMAD.WIDE R64, R92.reuse, 0x2, R64 ;  /* 0x000000025c407825 */ /* 0x040fe200078e0240 */
        /* <DEDUP_REMOVED lines=10> */
[----:B------:R-:W-:Y:S04]  /*a9a0*/  STL.64 [R1+0x248], R90 ;  /* 0x0002485a01007387 */ /* 0x000fe80000100a00 */
[----:B------:R-:W-:Y:S01]  /*a9b0*/  STL.64 [R1+0x250], R62 ;  /* 0x0002503e01007387 */ /* 0x000fe20000100a00 */
[----:B------:R-:W-:-:S04]  /*a9c0*/  IMAD.WIDE R70, R92, 0x2, R70 ;  /* 0x000000025c467825 */ /* 0x000fc800078e0246 */
[----:B------:R-:W-:-:S04]  /*a9d0*/  IMAD.WIDE R60, R92, 0x2, R60 ;  /* 0x000000025c3c7825 */ /* 0x000fc800078e023c */
[----:B------:R-:W-:-:S04]  /*a9e0*/  IMAD.WIDE R58, R92, 0x2, R58 ;  /* 0x000000025c3a7825 */ /* 0x000fc800078e023a */
[----:B------:R-:W-:-:S04]  /*a9f0*/  IMAD.WIDE R54, R92, 0x2, R54 ;  /* 0x000000025c367825 */ /* 0x000fc800078e0236 */
[----:B------:R-:W-:-:S04]  /*aa00*/  IMAD.WIDE R86, R92, 0x2, R86 ;  /* 0x000000025c567825 */ /* 0x000fc800078e0256 */
[----:B------:R-:W-:-:S04]  /*aa10*/  IMAD.WIDE R12, R92, 0x2, R12 ;  /* 0x000000025c0c7825 */ /* 0x000fc800078e020c */
[----:B------:R-:W-:-:S04]  /*aa20*/  IMAD.WIDE R2, R92, 0x2, R2 ;  /* 0x000000025c027825 */ /* 0x000fc800078e0202 */
[----:B-1----:R-:W-:-:S04]  /*aa30*/  IMAD.WIDE R68, R92, 0x2, R68 ;  /* 0x000000025c447825 */ /* 0x002fc800078e0244 */
[----:B------:R-:W-:-:S04]  /*aa40*/  IMAD.WIDE R18, R92, 0x2, R18 ;  /* 0x000000025c127825 */ /* 0x000fc800078e0212 */
[----:B------:R-:W-:-:S04]  /*aa50*/  IMAD.WIDE R84, R92, 0x2, R84 ;  /* 0x000000025c547825 */ /* 0x000fc800078e0254 */
[----:B------:R-:W-:-:S04]  /*aa60*/  IMAD.WIDE R44, R92, 0x2, R44 ;  /* 0x000000025c2c7825 */ /* 0x000fc800078e022c */
[----:B------:R-:W-:-:S04]  /*aa70*/  IMAD.WIDE R50, R92, 0x2, R50 ;  /* 0x000000025c327825 */ /* 0x000fc800078e0232 */
[----:B------:R-:W-:-:S04]  /*aa80*/  IMAD.WIDE R46, R92, 0x2, R46 ;  /* 0x000000025c2e7825 */ /* 0x000fc800078e022e */
[----:B------:R-:W-:-:S04]  /*aa90*/  IMAD.WIDE R48, R92, 0x2, R48 ;  /* 0x000000025c307825 */ /* 0x000fc800078e0230 */
[----:B------:R-:W-:-:S04]  /*aaa0*/  IMAD.WIDE R74, R92, 0x2, R74 ;  /* 0x000000025c4a7825 */ /* 0x000fc800078e024a */
[----:B------:R-:W-:-:S04]  /*aab0*/  IMAD.WIDE R66, R92, 0x2, R66 ;  /* 0x000000025c427825 */ /* 0x000fc800078e0242 */
[----:B------:R-:W-:-:S05]  /*aac0*/  IMAD.WIDE R56, R92, 0x2, R56 ;  /* 0x000000025c387825 */ /* 0x000fca00078e0238 */
[----:B------:R-:W-:Y:S04]  /*aad0*/  STL.64 [R1+0x258], R56 ;  /* 0x0002583801007387 */ /* 0x000fe80000100a00 */
[----:B------:R-:W-:Y:S04]  /*aae0*/  STL.64 [R1+0x260], R66 ;  /* 0x0002604201007387 */ /* 0x000fe80000100a00 */
[----:B------:R-:W-:Y:S04]  /*aaf0*/  STL.64 [R1+0x268], R74 ;  /* 0x0002684a01007387 */ /* 0x000fe80000100a00 */
[----:B------:R-:W-:Y:S04]  /*ab00*/  STL.64 [R1+0x270], R48 ;  /* 0x0002703001007387 */ /* 0x000fe80000100a00 */
        /* <DEDUP_REMOVED lines=32> */
[----:B------:R-:W-:Y:S04]  /*ad10*/  STL [R1+0x618], R92 ;  /* 0x0006185c01007387 */ /* 0x000fe80000100800 */
[----:B------:R-:W-:Y:S04]  /*ad20*/  STL.64 [R1+0x370], R36 ;  /* 0x0003702401007387 */ /* 0x000fe80000100a00 */
[----:B------:R0:W-:Y:S01]  /*ad30*/  STL.64 [R1+0x378], R30 ;  /* 0x0003781e01007387 */ /* 0x0001e20000100a00 */
[----:B------:R-:W-:-:S06]  /*ad40*/  PRMT R88, RZ, 0x7610, R88 ;  /* 0x00007610ff587816 */ /* 0x000fcc0000000058 */
[----:B------:R-:W4:Y:S04]  /*ad50*/  @P3 LDG.E.U16 R88, desc[UR22][R4.64] ;  /* 0x0000001604583981 */ /* 0x000f28000c1e1500 */
[----:B0-----:R-:W4:Y:S04]  /*ad60*/  LDL.LU.64 R30, [R1+0xd68] ;  /* 0x000d6800011e7983 */ /* 0x001f280000300a00 */
[----:B--2---:R0:W-:Y:S04]  /*ad70*/  STL [R1+0x5d0], R32 ;  /* 0x0005d02001007387 */ /* 0x0041e80000100800 */
[----:B0-----:R-:W2:Y:S04]  /*ad80*/  LDL.LU R32, [R1+0xd60] ;  /* 0x000d600001207983 */ /* 0x001ea80000300800 */
[----:B------:R-:W2:Y:S04]  /*ad90*/  LDL.LU.64 R36, [R1+0xd58] ;  /* 0x000d580001247983 */ /* 0x000ea80000300a00 */
[----:B---3--:R0:W-:Y:S04]  /*ada0*/  STL [R1+0x5cc], R93 ;  /* 0x0005cc5d01007387 */ /* 0x0081e80000100800 */
[----:B0-----:R-:W3:Y:S04]  /*adb0*/  LDL.LU R93, [R1+0xd50] ;  /* 0x000d5000015d7983 */ /* 0x001ee80000300800 */
[----:B------:R-:W3:Y:S04]  /*adc0*/  LDL.LU.64 R8, [R1+0xd48] ;  /* 0x000d480001087983 */ /* 0x000ee80000300a00 */
[----:B----4-:R0:W-:Y:S04]  /*add0*/  STL [R1+0x5c8], R89 ;  /* 0x0005c85901007387 */ /* 0x0101e80000100800 */
[----:B0-----:R-:W4:Y:S04]  /*ade0*/  LDL.LU R89, [R1+0xd40] ;  /* 0x000d400001597983 */ /* 0x001f280000300800 */
[----:B------:R-:W4:Y:S01]  /*adf0*/  LDL.LU.64 R4, [R1+0xd38] ;  /* 0x000d380001047983 */ /* 0x000f220000300a00 */
[----:B------:R-:W-:-:S02]  /*ae00*/  ISETP.GT.AND P6, PT, R0, 0x3, PT ;  /* 0x000000030000780c */ /* 0x000fc40003fc4270 */
[----:B------:R-:W-:Y:S01]  /*ae10*/  ISETP.GT.AND P4, PT, R0, 0x4, PT ;  /* 0x000000040000780c */ /* 0x000fe20003f84270 */
[----:B------:R0:W-:Y:S04]  /*ae20*/  STL [R1+0x5c4], R88 ;  /* 0x0005c45801007387 */ /* 0x0001e80000100800 */
[----:B0-----:R-:W4:Y:S01]  /*ae30*/  LDL.LU R88, [R1+0xd30] ;  /* 0x000d300001587983 */ /* 0x001f220000300800 */
[----:B--2---:R-:W-:-:S06]  /*ae40*/  PRMT R36, RZ, 0x7610, R36 ;  /* 0x00007610ff247816 */ /* 0x004fcc0000000024 */
[----:B------:R-:W2:Y:S01]  /*ae50*/  @P6 LDG.E.U16 R36, desc[UR22][R34.64] ;  /* 0x0000001622246981 */ /* 0x000ea2000c1e1500 */
[----:B---3--:R-:W-:-:S03]  /*ae60*/  PRMT R93, RZ, 0x7610, R93 ;  /* 0x00007610ff5d7816 */ /* 0x008fc6000000005d */
[----:B------:R-:W3:Y:S01]  /*ae70*/  LDL.LU.64 R34, [R1+0xd28] ;  /* 0x000d280001227983 */ /* 0x000ee20000300a00 */
[----:B------:R-:W-:Y:S02]  /*ae80*/  PRMT R9, RZ, 0x7610, R9 ;  /* 0x00007610ff097816 */ /* 0x000fe40000000009 */
[----:B------:R-:W-:Y:S01]  /*ae90*/  PRMT R8, RZ, 0x7610, R8 ;  /* 0x00007610ff087816 */ /* 0x000fe20000000008 */
[----:B------:R-:W3:Y:S04]  /*aea0*/  @P4 LDG.E.U16 R93, desc[UR22][R42.64] ;  /* 0x000000162a5d4981 */ /* 0x000ee8000c1e1500 */
[----:B------:R-:W3:Y:S04]  /*aeb0*/  @P6 LDG.E.U16 R9, desc[UR22][R38.64] ;  /* 0x0000001626096981 */ /* 0x000ee8000c1e1500 */
[----:B------:R-:W3:Y:S01]  /*aec0*/  @P6 LDG.E.U16 R8, desc[UR22][R10.64] ;  /* 0x000000160a086981 */ /* 0x000ee2000c1e1500 */
[----:B----4-:R-:W-:-:S02]  /*aed0*/  PRMT R5, RZ, 0x7610, R5 ;  /* 0x00007610ff057816 */ /* 0x010fc40000000005 */
[----:B------:R-:W-:-:S04]  /*aee0*/  PRMT R4, RZ, 0x7610, R4 ;  /* 0x00007610ff047816 */ /* 0x000fc80000000004 */
[----:B------:R-:W4:Y:S01]  /*aef0*/  @P6 LDG.E.U16 R5, desc[UR22][R40.64] ;  /* 0x0000001628056981 */ /* 0x000f22000c1e1500 */
[----:B------:R-:W-:-:S03]  /*af00*/  PRMT R89, RZ, 0x7610, R89 ;  /* 0x00007610ff597816 */ /* 0x000fc60000000059 */
[----:B------:R-:W4:Y:S04]  /*af10*/  @P4 LDG.E.U16 R4, desc[UR22][R6.64] ;  /* 0x0000001606044981 */ /* 0x000f28000c1e1500 */
[----:B------:R-:W4:Y:S01]  /*af20*/  @P4 LDG.E.U16 R89, desc[UR22][R52.64] ;  /* 0x0000001634594981 */ /* 0x000f22000c1e1500 */
[----:B------:R-:W-:-:S06]  /*af30*/  PRMT R88, RZ, 0x7610, R88 ;  /* 0x00007610ff587816 */ /* 0x000fcc0000000058 */
[----:B------:R-:W4:Y:S04]  /*af40*/  @P4 LDG.E.U16 R88, desc[UR22][R14.64] ;  /* 0x000000160e584981 */ /* 0x000f28000c1e1500 */
[----:B--2---:R0:W-:Y:S04]  /*af50*/  STL [R1+0x5c0], R36 ;  /* 0x0005c02401007387 */ /* 0x0041e80000100800 */
[----:B0-----:R-:W2:Y:S04]  /*af60*/  LDL.LU R36, [R1+0xd20] ;  /* 0x000d200001247983 */ /* 0x001ea80000300800 */
[----:B------:R-:W2:Y:S04]  /*af70*/  LDL.LU.64 R38, [R1+0xd18] ;  /* 0x000d180001267983 */ /* 0x000ea80000300a00 */
[----:B---3--:R0:W-:Y:S04]  /*af80*/  STL [R1+0x5bc], R9 ;  /* 0x0005bc0901007387 */ /* 0x0081e80000100800 */
[----:B0-----:R-:W3:Y:S04]  /*af90*/  LDL.LU R9, [R1+0xd10] ;  /* 0x000d100001097983 */ /* 0x001ee80000300800 */
[----:B------:R-:W2:Y:S04]  /*afa0*/  LDL.LU.64 R10, [R1+0xd08] ;  /* 0x000d0800010a7983 */ /* 0x000ea80000300a00 */
[----:B------:R0:W-:Y:S04]  /*afb0*/  STL [R1+0x5b8], R8 ;  /* 0x0005b80801007387 */ /* 0x0001e80000100800 */
[----:B0-----:R-:W2:Y:S04]  /*afc0*/  LDL.LU R8, [R1+0xd00] ;  /* 0x000d000001087983 */ /* 0x001ea80000300800 */
[----:B------:R-:W2:Y:S04]  /*afd0*/  LDL.LU.64 R40, [R1+0xcf8] ;  /* 0x000cf80001287983 */ /* 0x000ea80000300a00 */
[----:B----4-:R0:W-:Y:S04]  /*afe0*/  STL [R1+0x5b4], R5 ;  /* 0x0005b40501007387 */ /* 0x0101e80000100800 */
[----:B0-----:R-:W4:Y:S04]  /*aff0*/  LDL.LU R5, [R1+0xcf0] ;  /* 0x000cf00001057983 */ /* 0x001f280000300800 */
[----:B------:R-:W2:Y:S04]  /*b000*/  LDL.LU.64 R6, [R1+0xce8] ;  /* 0x000ce80001067983 */ /* 0x000ea80000300a00 */
[----:B------:R0:W-:Y:S04]  /*b010*/  STL [R1+0x5b0], R4 ;  /* 0x0005b00401007387 */ /* 0x0001e80000100800 */
[----:B0-----:R-:W2:Y:S04]  /*b020*/  LDL.LU R4, [R1+0xce0] ;  /* 0x000ce00001047983 */ /* 0x001ea80000300800 */
[----:B------:R-:W2:Y:S04]  /*b030*/  LDL.LU.64 R42, [R1+0xcd8] ;  /* 0x000cd800012a7983 */ /* 0x000ea80000300a00 */
[----:B------:R0:W-:Y:S04]  /*b040*/  STL [R1+0x5ac], R93 ;  /* 0x0005ac5d01007387 */ /* 0x0001e80000100800 */
[----:B0-----:R-:W3:Y:S04]  /*b050*/  LDL.LU R93, [R1+0xcd0] ;  /* 0x000cd000015d7983 */ /* 0x001ee80000300800 */
[----:B------:R-:W3:Y:S04]  /*b060*/  LDL.LU.64 R52, [R1+0xcc8] ;  /* 0x000cc80001347983 */ /* 0x000ee80000300a00 */
[----:B------:R0:W-:Y:S04]  /*b070*/  STL [R1+0x5a8], R89 ;  /* 0x0005a85901007387 */ /* 0x0001e80000100800 */
[----:B0-----:R-:W4:Y:S04]  /*b080*/  LDL.LU R89, [R1+0xcc0] ;  /* 0x000cc00001597983 */ /* 0x001f280000300800 */
[----:B------:R-:W4:Y:S01]  /*b090*/  LDL.LU.64 R14, [R1+0xcb8] ;  /* 0x000cb800010e7983 */ /* 0x000f220000300a00 */
[----:B------:R-:W-:-:S02]  /*b0a0*/  ISETP.GT.AND P5, PT, R0, 0x5, PT ;  /* 0x000000050000780c */ /* 0x000fc40003fa4270 */
[----:B------:R-:W-:Y:S01]  /*b0b0*/  ISETP.GT.AND P3, PT, R0, 0x6, PT ;  /* 0x000000060000780c */ /* 0x000fe20003f64270 */
[----:B------:R0:W-:Y:S04]  /*b0c0*/  STL [R1+0x5a4], R88 ;  /* 0x0005a45801007387 */ /* 0x0001e80000100800 */
[----:B0-----:R-:W4:Y:S01]  /*b0d0*/  LDL.LU R88, [R1+0xcb0] ;  /* 0x000cb00001587983 */ /* 0x001f220000300800 */
[----:B--2---:R-:W-:-:S07]  /*b0e0*/  PRMT R42, RZ, 0x7610, R42 ;  /* 0x00007610ff2a7816 */ /* 0x004fce000000002a */
[----:B------:R-:W2:Y:S01]  /*b0f0*/  @P3 LDG.E.U16 R42, desc[UR22][R86.64] ;  /* 0x00000016562a3981 */ /* 0x000ea2000c1e1500 */
[----:B---3--:R-:W-:Y:S02]  /*b100*/  PRMT R52, RZ, 0x7610, R52 ;  /* 0x00007610ff347816 */ /* 0x008fe40000000034 */
[----:B------:R-:W-:-:S04]  /*b110*/  PRMT R53, RZ, 0x7610, R53 ;  /* 0x00007610ff357816 */ /* 0x000fc80000000035 */
[----:B------:R-:W3:Y:S04]  /*b120*/  @P5 LDG.E.U16 R52, desc[UR22][R70.64] ;  /* 0x0000001646345981 */ /* 0x000ee8000c1e1500 */
[----:B------:R-:W2:Y:S01]  /*b130*/  @P5 LDG.E.U16 R53, desc[UR22][R60.64] ;  /* 0x000000163c355981 */ /* 0x000ea2000c1e1500 */
[----:B------:R-:W-:Y:S02]  /*b140*/  PRMT R93, RZ, 0x7610, R93 ;  /* 0x00007610ff5d7816 */ /* 0x000fe4000000005d */
[----:B----4-:R-:W-:Y:S01]  /*b150*/  PRMT R89, RZ, 0x7610, R89 ;  /* 0x00007610ff597816 */ /* 0x010fe20000000059 */
[----:B------:R-:W4:Y:S01]  /*b160*/  LDL.LU.64 R70, [R1+0xca8] ;  /* 0x000ca80001467983 */ /* 0x000f220000300a00 */
[----:B------:R-:W-:Y:S02]  /*b170*/  PRMT R14, RZ, 0x7610, R14 ;  /* 0x00007610ff0e7816 */ /* 0x000fe4000000000e */
[----:B------:R-:W-:Y:S01]  /*b180*/  PRMT R15, RZ, 0x7610, R15 ;  /* 0x00007610ff0f7816 */ /* 0x000fe2000000000f */
[----:B------:R-:W2:Y:S04]  /*b190*/  @P3 LDG.E.U16 R93, desc[UR22][R12.64] ;  /* 0x000000160c5d3981 */ /* 0x000ea8000c1e1500 */
[----:B------:R-:W4:Y:S04]  /*b1a0*/  @P5 LDG.E.U16 R14, desc[UR22][R58.64] ;  /* 0x000000163a0e5981 */ /* 0x000f28000c1e1500 */
[----:B------:R-:W4:Y:S04]  /*b1b0*/  @P5 LDG.E.U16 R15, desc[UR22][R54.64] ;  /* 0x00000016360f5981 */ /* 0x000f28000c1e1500 */
[----:B------:R-:W4:Y:S01]  /*b1c0*/  @P3 LDG.E.U16 R89, desc[UR22][R2.64] ;  /* 0x0000001602593981 */ /* 0x000f22000c1e1500 */
[----:B------:R-:W-:-:S06]  /*b1d0*/  PRMT R88, RZ, 0x7610, R88 ;  /* 0x00007610ff587816 */ /* 0x000fcc0000000058 */
[----:B------:R-:W4:Y:S04]  /*b1e0*/  @P3 LDG.E.U16 R88, desc[UR22][R68.64] ;  /* 0x0000001644583981 */ /* 0x000f28000c1e1500 */
[----:B---3--:R0:W-:Y:S04]  /*b1f0*/  STL [R1+0x5a0], R52 ;  /* 0x0005a03401007387 */ /* 0x0081e80000100800 */
[----:B0-----:R-:W3:Y:S04]  /*b200*/  LDL.LU R52, [R1+0xca0] ;  /* 0x000ca00001347983 */ /* 0x001ee80000300800 */
[----:B------:R-:W3:Y:S04]  /*b210*/  LDL.LU.64 R60, [R1+0xc98] ;  /* 0x000c9800013c7983 */ /* 0x000ee80000300a00 */
[----:B--2---:R0:W-:Y:S04]  /*b220*/  STL [R1+0x59c], R53 ;  /* 0x00059c3501007387 */ /* 0x0041e80000100800 */
[----:B0-----:R-:W2:Y:S04]  /*b230*/  LDL.LU R53, [R1+0xc90] ;  /* 0x000c900001357983 */ /* 0x001ea80000300800 */
[----:B------:R-:W2:Y:S04]  /*b240*/  LDL.LU.64 R58, [R1+0xc88] ;  /* 0x000c8800013a7983 */ /* 0x000ea80000300a00 */
[----:B----4-:R0:W-:Y:S04]  /*b250*/  STL [R1+0x598], R14 ;  /* 0x0005980e01007387 */ /* 0x0101e80000100800 */
[----:B0-----:R-:W4:Y:S04]  /*b260*/  LDL.LU R14, [R1+0xc80] ;  /* 0x000c8000010e7983 */ /* 0x001f280000300800 */
[----:B------:R-:W2:Y:S04]  /*b270*/  LDL.LU.64 R54, [R1+0xc78] ;  /* 0x000c780001367983 */ /* 0x000ea80000300a00 */
[----:B------:R0:W-:Y:S04]  /*b280*/  STL [R1+0x594], R15 ;  /* 0x0005940f01007387 */ /* 0x0001e80000100800 */
[----:B0-----:R-:W4:Y:S04]  /*b290*/  LDL.LU R15, [R1+0xc70] ;  /* 0x000c7000010f7983 */ /* 0x001f280000300800 */
[----:B------:R-:W2:Y:S04]  /*b2a0*/  LDL.LU.64 R86, [R1+0xc68] ;  /* 0x000c680001567983 */ /* 0x000ea80000300a00 */
[----:B------:R0:W-:Y:S04]  /*b2b0*/  STL [R1+0x590], R42 ;  /* 0x0005902a01007387 */ /* 0x0001e80000100800 */
[----:B0-----:R-:W2:Y:S04]  /*b2c0*/  LDL.LU R42, [R1+0xc60] ;  /* 0x000c6000012a7983 */ /* 0x001ea80000300800 */
[----:B------:R-:W3:Y:S04]  /*b2d0*/  LDL.LU.64 R12, [R1+0xc58] ;  /* 0x000c5800010c7983 */ /* 0x000ee80000300a00 */
        /* <DEDUP_REMOVED lines=31> */
[----:B0-----:R-:W3:Y:S04]  /*b4d0*/  LDL.LU R3, [R1+0xc10] ;  /* 0x000c100001037983 */ /* 0x001ee80000300800 */
        /* <DEDUP_REMOVED lines=100> */
[----:B------:R-:W-:-:S03]  /*bb20*/  ISETP.GT.AND P5, PT, R0, 0xf, PT ;  /* 0x0000000f0000780c */ /* 0x000fc60003fa4270 */
[----:B------:R0:W-:Y:S04]  /*bb30*/  STL [R1+0x524], R88 ;  /* 0x0005245801007387 */ /* 0x0001e80000100800 */
[----:B0-----:R-:W4:Y:S01]  /*bb40*/  LDL.LU R88, [R1+0xab0] ;  /* 0x000ab00001587983 */ /* 0x001f220000300800 */
[----:B--2---:R-:W-:-:S06]  /*bb50*/  PRMT R42, RZ, 0x7610, R42 ;  /* 0x00007610ff2a7816 */ /* 0x004fcc000000002a */
[----:B------:R-:W2:Y:S01]  /*bb60*/  @P5 LDG.E.U16 R42, desc[UR22][R2.64] ;  /* 0x00000016022a5981 */ /* 0x000ea2000c1e1500 */
[----:B---3--:R-:W-:-:S06]  /*bb70*/  PRMT R15, RZ, 0x7610, R15 ;  /* 0x00007610ff0f7816 */ /* 0x008fcc000000000f */
[----:B------:R-:W3:Y:S01]  /*bb80*/  @P5 LDG.E.U16 R15, desc[UR22][R12.64] ;  /* 0x000000160c0f5981 */ /* 0x000ee2000c1e1500 */
[----:B------:R-:W-:-:S06]  /*bb90*/  PRMT R93, RZ, 0x7610, R93 ;  /* 0x00007610ff5d7816 */ /* 0x000fcc000000005d */
[----:B------:R-:W2:Y:S01]  /*bba0*/  @P2 LDG.E.U16 R93, desc[UR22][R44.64] ;  /* 0x000000162c5d2981 */ /* 0x000ea2000c1e1500 */
[----:B----4-:R-:W-:-:S03]  /*bbb0*/  PRMT R89, RZ, 0x7610, R89 ;  /* 0x00007610ff597816 */ /* 0x010fc60000000059 */
[----:B------:R-:W4:Y:S01]  /*bbc0*/  LDL.LU.64 R12, [R1+0xaa8] ;  /* 0x000aa800010c7983 */ /* 0x000f220000300a00 */
[----:B------:R-:W-:Y:S02]  /*bbd0*/  PRMT R86, RZ, 0x7610, R86 ;  /* 0x00007610ff567816 */ /* 0x000fe40000000056 */
[----:B------:R-:W-:Y:S01]  /*bbe0*/  PRMT R87, RZ, 0x7610, R87 ;  /* 0x00007610ff577816 */ /* 0x000fe20000000057 */
[----:B------:R-:W2:Y:S04]  /*bbf0*/  @P2 LDG.E.U16 R89, desc[UR22][R50.64] ;  /* 0x0000001632592981 */ /* 0x000ea8000c1e1500 */
[----:B------:R-:W2:Y:S04]  /*bc00*/  @P5 LDG.E.U16 R86, desc[UR22][R18.64] ;  /* 0x0000001612565981 */ /* 0x000ea8000c1e1500 */
        /* <DEDUP_REMOVED lines=24> */
[----:B------:R-:W-:Y:S02]  /*bd90*/  ISETP.GT.AND P4, PT, R0, 0x13, PT ;  /* 0x000000130000780c */ /* 0x000fe40003f84270 */
[----:B--2---:R-:W-:-:S11]  /*bda0*/  PRMT R42, RZ, 0x7610, R42 ;  /* 0x00007610ff2a7816 */ /* 0x004fd6000000002a */
        /* <DEDUP_REMOVED lines=36> */
[----:B------:R-:W4:Y:S04]  /*bff0*/  LDL.LU.64 R66, [R1+0x9c8] ;  /* 0x0009c80001427983 */ /* 0x000f280000300a00 */
[----:B------:R0:W-:Y:S04]  /*c000*/  STL [R1+0x4e8], R88 ;  /* 0x0004e85801007387 */ /* 0x0001e80000100800 */
[----:B0-----:R-:W4:Y:S01]  /*c010*/  LDL.LU R88, [R1+0x9c0] ;  /* 0x0009c00001587983 */ /* 0x001f220000300800 */
[----:B------:R-:W-:-:S02]  /*c020*/  ISETP.GT.AND P5, PT, R0, 0x14, PT ;  /* 0x000000140000780c */ /* 0x000fc40003fa4270 */
        /* <DEDUP_REMOVED lines=82> */
[----:B0-----:R-:W4:Y:S01]  /*c550*/  LDL.LU R88, [R1+0x8c0] ;  /* 0x0008c00001587983 */ /* 0x001f220000300800 */
[----:B------:R-:W-:-:S02]  /*c560*/  ISETP.GT.AND P5, PT, R0, 0x19, PT ;  /* 0x000000190000780c */ /* 0x000fc40003fa4270 */
[----:B--2---:R-:W-:-:S11]  /*c570*/  PRMT R93, RZ, 0x7610, R93 ;  /* 0x00007610ff5d7816 */ /* 0x004fd6000000005d */
[----:B------:R-:W2:Y:S04]  /*c580*/  @P5 LDG.E.U16 R93, desc[UR22][R44.64] ;  /* 0x000000162c5d5981 */ /* 0x000ea8000c1e1500 */
[----:B------:R-:W2:Y:S01]  /*c590*/  LDL.LU.64 R44, [R1+0x8b8] ;  /* 0x0008b800012c7983 */ /* 0x000ea20000300a00 */
[----:B---3--:R-:W-:-:S06]  /*c5a0*/  PRMT R3, RZ, 0x7610, R3 ;  /* 0x00007610ff037816 */ /* 0x008fcc0000000003 */
[----:B------:R-:W3:Y:S01]  /*c5b0*/  @P5 LDG.E.U16 R3, desc[UR22][R46.64] ;  /* 0x000000162e035981 */ /* 0x000ee2000c1e1500 */
[----:B------:R-:W-:-:S06]  /*c5c0*/  PRMT R89, RZ, 0x7610, R89 ;  /* 0x00007610ff597816 */ /* 0x000fcc0000000059 */
[----:B------:R-:W3:Y:S01]  /*c5d0*/  @P5 LDG.E.U16 R89, desc[UR22][R48.64] ;  /* 0x0000001630595981 */ /* 0x000ee2000c1e1500 */
[----:B----4-:R-:W-:-:S06]  /*c5e0*/  PRMT R88, RZ, 0x7610, R88 ;  /* 0x00007610ff587816 */ /* 0x010fcc0000000058 */
[----:B------:R-:W4:Y:S04]  /*c5f0*/  @P5 LDG.E.U16 R88, desc[UR22][R50.64] ;  /* 0x0000001632585981 */ /* 0x000f28000c1e1500 */
[----:B--2---:R0:W-:Y:S04]  /*c600*/  STL [R1+0x4a4], R93 ;  /* 0x0004a45d01007387 */ /* 0x0041e80000100800 */
[----:B0-----:R-:W2:Y:S04]  /*c610*/  LDL.LU R93, [R1+0x8b0] ;  /* 0x0008b000015d7983 */ /* 0x001ea80000300800 */
[----:B------:R-:W2:Y:S04]  /*c620*/  LDL.LU.64 R46, [R1+0x8a8] ;  /* 0x0008a800012e7983 */ /* 0x000ea80000300a00 */
[----:B---3--:R0:W-:Y:S04]  /*c630*/  STL [R1+0x4a0], R3 ;  /* 0x0004a00301007387 */ /* 0x0081e80000100800 */
[----:B0-----:R-:W3:Y:S04]  /*c640*/  LDL.LU R3, [R1+0x8a0] ;  /* 0x0008a00001037983 */ /* 0x001ee80000300800 */
[----:B------:R-:W3:Y:S04]  /*c650*/  LDL.LU.64 R48, [R1+0x898] ;  /* 0x0008980001307983 */ /* 0x000ee80000300a00 */
[----:B------:R0:W-:Y:S04]  /*c660*/  STL [R1+0x49c], R89 ;  /* 0x00049c5901007387 */ /* 0x0001e80000100800 */
[----:B0-----:R-:W3:Y:S04]  /*c670*/  LDL.LU R89, [R1+0x890] ;  /* 0x0008900001597983 */ /* 0x001ee80000300800 */
[----:B------:R-:W3:Y:S04]  /*c680*/  LDL.LU.64 R50, [R1+0x888] ;  /* 0x0008880001327983 */ /* 0x000ee80000300a00 */
[----:B----4-:R0:W-:Y:S04]  /*c690*/  STL [R1+0x498], R88 ;  /* 0x0004985801007387 */ /* 0x0101e80000100800 */
[----:B0-----:R-:W4:Y:S01]  /*c6a0*/  LDL.LU R88, [R1+0x880] ;  /* 0x0008800001587983 */ /* 0x001f220000300800 */
[----:B------:R-:W-:-:S02]  /*c6b0*/  ISETP.GT.AND P2, PT, R0, 0x1a, PT ;  /* 0x0000001a0000780c */ /* 0x000fc40003f44270 */
[----:B--2---:R-:W-:-:S11]  /*c6c0*/  PRMT R93, RZ, 0x7610, R93 ;  /* 0x00007610ff5d7816 */ /* 0x004fd6000000005d */
[----:B------:R-:W2:Y:S04]  /*c6d0*/  @P2 LDG.E.U16 R93, desc[UR22][R56.64] ;  /* 0x00000016385d2981 */ /* 0x000ea8000c1e1500 */
[----:B------:R-:W2:Y:S01]  /*c6e0*/  LDL.LU.64 R56, [R1+0x878] ;  /* 0x0008780001387983 */ /* 0x000ea20000300a00 */
[----:B---3--:R-:W-:-:S06]  /*c6f0*/  PRMT R3, RZ, 0x7610, R3 ;  /* 0x00007610ff037816 */ /* 0x008fcc0000000003 */
[----:B------:R-:W3:Y:S01]  /*c700*/  @P2 LDG.E.U16 R3, desc[UR22][R62.64] ;  /* 0x000000163e032981 */ /* 0x000ee2000c1e1500 */
[----:B----4-:R-:W-:-:S06]  /*c710*/  PRMT R88, RZ, 0x7610, R88 ;  /* 0x00007610ff587816 */ /* 0x010fcc0000000058 */
        /* <DEDUP_REMOVED lines=9> */
[----:B----4-:R0:W-:Y:S04]  /*c7b0*/  STL [R1+0x48c], R88 ;  /* 0x00048c5801007387 */ /* 0x0101e80000100800 */
[----:B0-----:R-:W4:Y:S04]  /*c7c0*/  LDL.LU R88, [R1+0x850] ;  /* 0x0008500001587983 */ /* 0x001f280000300800 */
[----:B------:R-:W4:Y:S01]  /*c7d0*/  LDL.LU.64 R74, [R1+0x848] ;  /* 0x00084800014a7983 */ /* 0x000f220000300a00 */
[----:B------:R-:W-:-:S03]  /*c7e0*/  ISETP.GT.AND P3, PT, R0, 0x1b, PT ;  /* 0x0000001b0000780c */ /* 0x000fc60003f64270 */
[----:B------:R0:W-:Y:S04]  /*c7f0*/  STL [R1+0x488], R89 ;  /* 0x0004885901007387 */ /* 0x0001e80000100800 */
[----:B0-----:R-:W4:Y:S01]  /*c800*/  LDL.LU R89, [R1+0x840] ;  /* 0x0008400001597983 */ /* 0x001f220000300800 */
[----:B------:R-:W-:Y:S02]  /*c810*/  ISETP.GT.AND P6, PT, R0, 0x1c, PT ;  /* 0x0000001c0000780c */ /* 0x000fe40003fc4270 */
[----:B---3--:R-:W-:-:S06]  /*c820*/  PRMT R3, RZ, 0x7610, R3 ;  /* 0x00007610ff037816 */ /* 0x008fcc0000000003 */
[----:B------:R-:W3:Y:S04]  /*c830*/  @P3 LDG.E.U16 R3, desc[UR22][R90.64] ;  /* 0x000000165a033981 */ /* 0x000ee8000c1e1500 */
[----:B------:R-:W3:Y:S01]  /*c840*/  LDL.LU.64 R90, [R1+0x838] ;  /* 0x00083800015a7983 */ /* 0x000ee20000300a00 */
[----:B--2---:R-:W-:Y:S02]  /*c850*/  PRMT R93, RZ, 0x7610, R93 ;  /* 0x00007610ff5d7816 */ /* 0x004fe4000000005d */
[----:B------:R-:W-:-:S04]  /*c860*/  PRMT R68, RZ, 0x7610, R68 ;  /* 0x00007610ff447816 */ /* 0x000fc80000000044 */
[----:B------:R-:W2:Y:S01]  /*c870*/  @P3 LDG.E.U16 R93, desc[UR22][R80.64] ;  /* 0x00000016505d3981 */ /* 0x000ea2000c1e1500 */
[----:B------:R-:W-:Y:S02]  /*c880*/  PRMT R69, RZ, 0x7610, R69 ;  /* 0x00007610ff457816 */ /* 0x000fe40000000045 */
[----:B------:R-:W-:Y:S01]  /*c890*/  ISETP.GT.AND P4, PT, R0, 0x1d, PT ;  /* 0x0000001d0000780c */ /* 0x000fe20003f84270 */
[----:B------:R-:W2:Y:S01]  /*c8a0*/  @P6 LDG.E.U16 R68, desc[UR22][R72.64] ;  /* 0x0000001648446981 */ /* 0x000ea2000c1e1500 */
[----:B------:R-:W-:Y:S02]  /*c8b0*/  PRMT R62, RZ, 0x7610, R62 ;  /* 0x00007610ff3e7816 */ /* 0x000fe4000000003e */
[----:B------:R-:W-:Y:S01]  /*c8c0*/  PRMT R63, RZ, 0x7610, R63 ;  /* 0x00007610ff3f7816 */ /* 0x000fe2000000003f */
[----:B------:R-:W2:Y:S01]  /*c8d0*/  @P6 LDG.E.U16 R69, desc[UR22][R70.64] ;  /* 0x0000001646456981 */ /* 0x000ea2000c1e1500 */
[----:B------:R-:W-:-:S03]  /*c8e0*/  PRMT R56, RZ, 0x7610, R56 ;  /* 0x00007610ff387816 */ /* 0x000fc60000000038 */
[----:B------:R-:W2:Y:S01]  /*c8f0*/  @P6 LDG.E.U16 R62, desc[UR22][R66.64] ;  /* 0x00000016423e6981 */ /* 0x000ea2000c1e1500 */
[----:B------:R-:W-:Y:S02]  /*c900*/  PRMT R57, RZ, 0x7610, R57 ;  /* 0x00007610ff397816 */ /* 0x000fe40000000039 */
[----:B------:R-:W-:Y:S01]  /*c910*/  ISETP.GT.AND P5, PT, R0, 0x1e, PT ;  /* 0x0000001e0000780c */ /* 0x000fe20003fa4270 */
[----:B------:R-:W2:Y:S01]  /*c920*/  @P6 LDG.E.U16 R63, desc[UR22][R64.64] ;  /* 0x00000016403f6981 */ /* 0x000ea2000c1e1500 */
[----:B----4-:R-:W-:Y:S02]  /*c930*/  PRMT R74, RZ, 0x7610, R74 ;  /* 0x00007610ff4a7816 */ /* 0x010fe4000000004a */
[----:B------:R-:W-:Y:S01]  /*c940*/  PRMT R75, RZ, 0x7610, R75 ;  /* 0x00007610ff4b7816 */ /* 0x000fe2000000004b */
[----:B------:R-:W4:Y:S04]  /*c950*/  @P4 LDG.E.U16 R56, desc[UR22][R60.64] ;  /* 0x000000163c384981 */ /* 0x000f28000c1e1500 */
[----:B------:R-:W4:Y:S04]  /*c960*/  @P3 LDG.E.U16 R74, desc[UR22][R78.64] ;  /* 0x000000164e4a3981 */ /* 0x000f28000c1e1500 */
[----:B------:R-:W4:Y:S01]  /*c970*/  @P3 LDG.E.U16 R75, desc[UR22][R76.64] ;  /* 0x000000164c4b3981 */ /* 0x000f22000c1e1500 */
[----:B------:R-:W-:-:S02]  /*c980*/  PRMT R50, RZ, 0x7610, R50 ;  /* 0x00007610ff327816 */ /* 0x000fc40000000032 */
[----:B------:R-:W-:Y:S01]  /*c990*/  PRMT R51, RZ, 0x7610, R51 ;  /* 0x00007610ff337816 */ /* 0x000fe20000000033 */
[----:B------:R-:W4:Y:S01]  /*c9a0*/  @P4 LDG.E.U16 R57, desc[UR22][R58.64] ;  /* 0x000000163a394981 */ /* 0x000f22000c1e1500 */
[----:B------:R-:W-:-:S03]  /*c9b0*/  PRMT R48, RZ, 0x7610, R48 ;  /* 0x00007610ff307816 */ /* 0x000fc60000000030 */
[----:B------:R-:W4:Y:S01]  /*c9c0*/  @P4 LDG.E.U16 R50, desc[UR22][R54.64] ;  /* 0x0000001636324981 */ /* 0x000f22000c1e1500 */
[----:B------:R-:W-:-:S03]  /*c9d0*/  PRMT R49, RZ, 0x7610, R49 ;  /* 0x00007610ff317816 */ /* 0x000fc60000000031 */
[----:B------:R-:W4:Y:S01]  /*c9e0*/  @P4 LDG.E.U16 R51, desc[UR22][R52.64] ;  /* 0x0000001634334981 */ /* 0x000f22000c1e1500 */
[----:B------:R-:W-:-:S03]  /*c9f0*/  PRMT R46, RZ, 0x7610, R46 ;  /* 0x00007610ff2e7816 */ /* 0x000fc6000000002e */
[----:B------:R-:W4:Y:S01]  /*ca00*/  @P5 LDG.E.U16 R48, desc[UR22][R12.64] ;  /* 0x000000160c305981 */ /* 0x000f22000c1e1500 */
[----:B------:R-:W-:-:S03]  /*ca10*/  ISETP.GT.AND P2, PT, R0, 0x1f, PT ;  /* 0x0000001f0000780c */ /* 0x000fc60003f44270 */
[----:B------:R-:W4:Y:S01]  /*ca20*/  @P5 LDG.E.U16 R49, desc[UR22][R14.64] ;  /* 0x000000160e315981 */ /* 0x000f22000c1e1500 */
[----:B------:R-:W-:-:S03]  /*ca30*/  PRMT R47, RZ, 0x7610, R47 ;  /* 0x00007610ff2f7816 */ /* 0x000fc6000000002f */
        /* <DEDUP_REMOVED lines=8> */
[----:B------:R-:W4:Y:S04]  /*cac0*/  @P2 LDG.E.U16 R42, desc[UR22][R88.64] ;  /* 0x00000016582a2981 */ /* 0x000f28000c1e1500 */
[----:B---3--:R0:W-:Y:S04]  /*cad0*/  STL [R1+0x484], R3 ;  /* 0x0004840301007387 */ /* 0x0081e80000100800 */
[----:B------:R-:W3:Y:S04]  /*cae0*/  @P2 LDG.E.U16 R2, desc[UR22][R90.64] ;  /* 0x000000165a022981 */ /* 0x000ee8000c1e1500 */
[----:B0-----:R-:W3:Y:S04]  /*caf0*/  LDL.LU R3, [R1+0x830] ;  /* 0x0008300001037983 */ /* 0x001ee80000300800 */
[----:B------:R-:W3:Y:S04]  /*cb00*/  LDL.LU.64 R80, [R1+0x828] ;  /* 0x0008280001507983 */ /* 0x000ee80000300a00 */
[----:B--2---:R0:W-:Y:S01]  /*cb10*/  STL [R1+0x480], R93 ;  /* 0x0004805d01007387 */ /* 0x0041e20000100800 */
[----:B------:R-:W-:Y:S06]  /*cb20*/  BAR.SYNC.DEFER_BLOCKING 0x0 ;  /* 0x0000000000007b1d */ /* 0x000fec0000010000 */
        /* <DEDUP_REMOVED lines=31> */
[----:B------:R0:W-:Y:S04]  /*cd20*/  STL [R1+0x454], R48 ;  /* 0x0004543001007387 */ /* 0x0001e80000100800 */
[----:B0-----:R-:W2:Y:S04]  /*cd30*/  LDL.LU R48, [R1+0x77c] ;  /* 0x00077c0001307983 */ /* 0x001ea80000300800 */
[----:B------:R-:W-:Y:S04]  /*cd40*/  STL [R1+0x620], R12 ;  /* 0x0006200c01007387 */ /* 0x000fe80000100800 */
[----:B------:R-:W-:Y:S04]  /*cd50*/  STL [R1+0x61c], R13 ;  /* 0x00061c0d01007387 */ /* 0x000fe80000100800 */
        /* <DEDUP_REMOVED lines=17> */
[----:B0-----:R-:W4:Y:S04]  /*ce70*/  LDL.LU R45, [R1+0x768] ;  /* 0x00076800012d7983 */ /* 0x001f280000300800 */
[----:B------:R-:W-:Y:S04]  /*ce80*/  STL [R1+0x648], R86 ;  /* 0x0006485601007387 */ /* 0x000fe80000100800 */
[----:B------:R-:W-:Y:S04]  /*ce90*/  STL [R1+0x644], R87 ;  /* 0x0006445701007387 */ /* 0x000fe80000100800 */
[----:B------:R0:W-:Y:S04]  /*cea0*/  STL [R1+0x43c], R42 ;  /* 0x00043c2a01007387 */ /* 0x0001e80000100800 */
[----:B---3--:R1:W-:Y:S04]  /*ceb0*/  STS.U16 [R3+UR9+0x8000], R43 ;  /* 0x0080002b03007988 */ /* 0x0083e80008000409 */
[----:B0-----:R-:W3:Y:S04]  /*cec0*/  LDL.LU R42, [R1+0x764] ;  /* 0x00076400012a7983 */ /* 0x001ee80000300800 */
[----:B------:R-:W-:Y:S04]  /*ced0*/  STL [R1+0x650], R88 ;  /* 0x0006505801007387 */ /* 0x000fe80000100800 */
[----:B------:R-:W-:Y:S04]  /*cee0*/  STL [R1+0x64c], R89 ;  /* 0x00064c5901007387 */ /* 0x000fe80000100800 */
[----:B------:R-:W-:Y:S04]  /*cef0*/  STL [R1+0x680], R2 ;  /* 0x0006800201007387 */ /* 0x000fe80000100800 */
[----:B------:R-:W-:Y:S04]  /*cf00*/  STL [R1+0x658], R90 ;  /* 0x0006585a01007387 */ /* 0x000fe80000100800 */
[----:B------:R-:W-:Y:S04]  /*cf10*/  STL [R1+0x654], R91 ;  /* 0x0006545b01007387 */ /* 0x000fe80000100800 */
[----:B-1----:R-:W3:Y:S04]  /*cf20*/  LDL.LU R43, [R1+0x760] ;  /* 0x00076000012b7983 */ /* 0x002ee80000300800 */
[----:B------:R0:W-:Y:S04]  /*cf30*/  STS.U16 [R3+UR9+0xa000], R40 ;  /* 0x00a0002803007988 */ /* 0x0001e80008000409 */
[----:B------:R1:W-:Y:S04]  /*cf40*/  STS.U16 [R3+UR9+0xc000], R41 ;  /* 0x00c0002903007988 */ /* 0x0003e80008000409 */
[----:B------:R1:W-:Y:S04]  /*cf50*/  STS.U16 [R3+UR9+0xe000], R38 ;  /* 0x00e0002603007988 */ /* 0x0003e80008000409 */
[----:B0-----:R-:W3:Y:S04]  /*cf60*/  LDL.LU R40, [R1+0x75c] ;  /* 0x00075c0001287983 */ /* 0x001ee80000300800 */
[----:B-1----:R-:W3:Y:S04]  /*cf70*/  LDL.LU R41, [R1+0x758] ;  /* 0x0007580001297983 */ /* 0x002ee80000300800 */
[----:B------:R-:W3:Y:S04]  /*cf80*/  LDL.LU R38, [R1+0x754] ;  /* 0x0007540001267983 */ /* 0x000ee80000300800 */
        /* <DEDUP_REMOVED lines=15> */
[----:B0-----:R-:W3:Y:S01]  /*d080*/  LDL.LU R33, [R1+0x738] ;  /* 0x0007380001217983 */ /* 0x001ee20000300800 */
[----:B-1----:R-:W-:-:S03]  /*d090*/  LOP3.LUT R82, R3, 0x10, RZ, 0x3c, !PT ;  /* 0x0000001003527812 */ /* 0x002fc600078e3cff */
[----:B------:R0:W-:Y:S04]  /*d0a0*/  STS.U16 [R3+UR9+0x8c00], R31 ;  /* 0x008c001f03007988 */ /* 0x0001e80008000409 */
[----:B------:R-:W3:Y:S04]  /*d0b0*/  LDL.LU R30, [R1+0x734] ;  /* 0x00073400011e7983 */ /* 0x000ee80000300800 */
[----:B------:R1:W-:Y:S04]  /*d0c0*/  STS.U16 [R3+UR9+0xcc00], R28 ;  /* 0x00cc001c03007988 */ /* 0x0003e80008000409 */
[----:B0-----:R-:W3:Y:S04]  /*d0d0*/  LDL.LU R31, [R1+0x730] ;  /* 0x00073000011f7983 */ /* 0x001ee80000300800 */
[----:B------:R0:W-:Y:S04]  /*d0e0*/  STS.U16 [R3+UR9+0xec00], R29 ;  /* 0x00ec001d03007988 */ /* 0x0001e80008000409 */
[----:B-1----:R-:W3:Y:S04]  /*d0f0*/  LDL.LU R28, [R1+0x72c] ;  /* 0x00072c00011c7983 */ /* 0x002ee80000300800 */
[----:B------:R1:W-:Y:S04]  /*d100*/  STS.U16 [R82+UR9+0x8080], R26 ;  /* 0x0080801a52007988 */ /* 0x0003e80008000409 */
[----:B0-----:R-:W3:Y:S04]  /*d110*/  LDL.LU R29, [R1+0x728] ;  /* 0x00072800011d7983 */ /* 0x001ee80000300800 */
        /* <DEDUP_REMOVED lines=15> */
[----:B0-----:R-:W3:Y:S04]  /*d210*/  LDL.LU R21, [R1+0x708] ;  /* 0x0007080001157983 */ /* 0x001ee80000300800 */
[----:B------:R0:W-:Y:S02]  /*d220*/  STS.U16 [R82+UR9+0x8880], R83 ;  /* 0x0088805352007988 */ /* 0x0001e40008000409 */
[----:B0-----:R-:W0:Y:S01]  /*d230*/  S2R R83, SR_TID.X ;  /* 0x0000000000537919 */ /* 0x001e220000002100 */
[----:B------:R-:W-:Y:S01]  /*d240*/  PRMT R5, RZ, 0x7610, R5 ;  /* 0x00007610ff057816 */ /* 0x000fe20000000005 */
[----:B------:R-:W4:Y:S01]  /*d250*/  LDL.LU R82, [R1+0x704] ;  /* 0x0007040001527983 */ /* 0x000f220000300800 */
[----:B------:R-:W-:-:S02]  /*d260*/  PRMT R4, RZ, 0x7610, R4 ;  /* 0x00007610ff047816 */ /* 0x000fc40000000004 */
[----:B0-----:R-:W-:-:S04]  /*d270*/  LOP3.LUT R83, R83, 0x1f, RZ, 0xc0, !PT ;  /* 0x0000001f53537812 */ /* 0x001fc800078ec0ff */
[----:B------:R-:W-:Y:S02]  /*d280*/  ISETP.GE.AND P2, PT, R83, R0, PT ;  /* 0x000000005300720c */ /* 0x000fe40003f46270 */
[----:B------:R-:W4:Y:S04]  /*d290*/  LDL.LU R83, [R1+0x700] ;  /* 0x0007000001537983 */ /* 0x000f280000300800 */
[----:B------:R-:W-:Y:S04]  /*d2a0*/  STL [R1+0x660], R0 ;  /* 0x0006600001007387 */ /* 0x000fe80000100800 */
[----:B--2---:R-:W-:Y:S04]  /*d2b0*/  STL [R1+0x664], R93 ;  /* 0x0006645d01007387 */ /* 0x004fe80000100800 */
[----:B------:R0:W-:Y:S04]  /*d2c0*/  STL.S16 [R1+0x420], R5 ;  /* 0x0004200501007387 */ /* 0x0001e80000100600 */
[----:B0-----:R-:W2:Y:S01]  /*d2d0*/  LDL.LU R5, [R1+0x6fc] ;  /* 0x0006fc0001057983 */ /* 0x001ea20000300800 */
[----:B---3--:R-:W-:-:S05]  /*d2e0*/  IMAD.WIDE R20, R93, 0x2, R20 ;  /* 0x000000025d147825 */ /* 0x008fca00078e0214 */
[----:B------:R-:W3:Y:S01]  /*d2f0*/  @!P2 LDG.E.U16 R4, desc[UR22][R20.64] ;  /* 0x000000161404a981 */ /* 0x000ee2000c1e1500 */
[----:B--2---:R-:W-:-:S05]  /*d300*/  PRMT R5, RZ, 0x7610, R5 ;  /* 0x00007610ff057816 */ /* 0x004fca0000000005 */
[----:B------:R0:W-:Y:S04]  /*d310*/  STL.S16 [R1+0x418], R5 ;  /* 0x0004180501007387 */ /* 0x0001e80000100600 */
[----:B0-----:R-:W2:Y:S04]  /*d320*/  LDL.LU R5, [R1+0x6f8] ;  /* 0x0006f80001057983 */ /* 0x001ea80000300800 */
[----:B---3--:R0:W-:Y:S04]  /*d330*/  STL [R1+0x430], R4 ;  /* 0x0004300401007387 */ /* 0x0081e80000100800 */
[----:B0-----:R-:W3:Y:S04]  /*d340*/  LDL.LU R4, [R1+0x6f4] ;  /* 0x0006f40001047983 */ /* 0x001ee80000300800 */
[----:B------:R0:W-:Y:S04]  /*d350*/  STL [R1+0x66c], R20 ;  /* 0x00066c1401007387 */ /* 0x0001e80000100800 */
[----:B0-----:R0:W2:Y:S04]  /*d360*/  LDL.LU R20, [R1+0x420] ;  /* 0x0004200001147983 */ /* 0x0010a80000300800 */
[----:B------:R1:W-:Y:S04]  /*d370*/  STL [R1+0x668], R21 ;  /* 0x0006681501007387 */ /* 0x0003e80000100800 */
[----:B-1----:R0:W3:Y:S01]  /*d380*/  LDL.LU R21, [R1+0x418] ;  /* 0x0004180001157983 */ /* 0x0020e20000300800 */
[----:B------:R-:W-:Y:S01]  /*d390*/  PRMT R2, RZ, 0x7610, R2 ;  /* 0x00007610ff027816 */ /* 0x000fe20000000002 */
[----:B------:R-:W-:-:S04]  /*d3a0*/  IMAD.WIDE R24, R93, 0x2, R24 ;  /* 0x000000025d187825 */ /* 0x000fc800078e0218 */
[C---:B------:R-:W-:Y:S01]  /*d3b0*/  IMAD.WIDE R28, R93.reuse, 0x2, R28 ;  /* 0x000000025d1c7825 */ /* 0x040fe200078e021c */
[----:B------:R-:W3:Y:S03]  /*d3c0*/  @!P2 LDG.E.U16 R2, desc[UR22][R24.64] ;  /* 0x000000161802a981 */ /* 0x000ee6000c1e1500 */
[----:B------:R-:W-:-:S04]  /*d3d0*/  IMAD.WIDE R32, R93, 0x2, R32 ;  /* 0x000000025d207825 */ /* 0x000fc800078e0220 */
[----:B------:R-:W-:-:S04]  /*d3e0*/  IMAD.WIDE R80, R93, 0x2, R80 ;  /* 0x000000025d507825 */ /* 0x000fc800078e0250 */
[----:B------:R-:W-:-:S04]  /*d3f0*/  IMAD.WIDE R78, R93, 0x2, R78 ;  /* 0x000000025d4e7825 */ /* 0x000fc800078e024e */
[----:B------:R-:W-:-:S04]  /*d400*/  IMAD.WIDE R76, R93, 0x2, R76 ;  /* 0x000000025d4c7825 */ /* 0x000fc800078e024c */
[----:B----4-:R-:W-:-:S04]  /*d410*/  IMAD.WIDE R74, R93, 0x2, R74 ;  /* 0x000000025d4a7825 */ /* 0x010fc800078e024a */
        /* <DEDUP_REMOVED lines=23> */
[----:B------:R-:W-:Y:S01]  /*d590*/  IMAD.WIDE R82, R93, 0x2, R82 ;  /* 0x000000025d527825 */ /* 0x000fe200078e0252 */
[----:B------:R-:W-:Y:S02]  /*d5a0*/  PRMT R93, RZ, 0x7610, R93 ;  /* 0x00007610ff5d7816 */ /* 0x000fe4000000005d */
[----:B------:R-:W-:-:S04]  /*d5b0*/  PRMT R0, RZ, 0x7610, R0 ;  /* 0x00007610ff007816 */ /* 0x000fc80000000000 */
[----:B------:R-:W4:Y:S01]  /*d5c0*/  @!P2 LDG.E.U16 R93, desc[UR22][R36.64] ;  /* 0x00000016245da981 */ /* 0x000f22000c1e1500 */
[----:B------:R-:W-:-:S03]  /*d5d0*/  PRMT R3, RZ, 0x7610, R3 ;  /* 0x00007610ff037816 */ /* 0x000fc60000000003 */
[----:B------:R-:W4:Y:S01]  /*d5e0*/  @!P2 LDG.E.U16 R0, desc[UR22][R40.64] ;  /* 0x000000162800a981 */ /* 0x000f22000c1e1500 */
[----:B------:R-:W-:-:S03]  /*d5f0*/  PRMT R90, RZ, 0x7610, R90 ;  /* 0x00007610ff5a7816 */ /* 0x000fc6000000005a */
[----:B------:R-:W4:Y:S01]  /*d600*/  @!P2 LDG.E.U16 R3, desc[UR22][R44.64] ;  /* 0x000000162c03a981 */ /* 0x000f22000c1e1500 */
[----:B------:R-:W-:-:S03]  /*d610*/  PRMT R91, RZ, 0x7610, R91 ;  /* 0x00007610ff5b7816 */ /* 0x000fc6000000005b */
[----:B------:R-:W4:Y:S04]  /*d620*/  @!P2 LDG.E.U16 R90, desc[UR22][R48.64] ;  /* 0x00000016305aa981 */ /* 0x000f28000c1e1500 */
[----:B------:R-:W4:Y:S04]  /*d630*/  @!P2 LDG.E.U16 R91, desc[UR22][R52.64] ;  /* 0x00000016345ba981 */ /* 0x000f28000c1e1500 */
[----:B--2---:R-:W2:Y:S04]  /*d640*/  @!P2 LDG.E.U16 R20, desc[UR22][R28.64] ;  /* 0x000000161c14a981 */ /* 0x004ea8000c1e1500 */
[----:B---3--:R-:W3:Y:S04]  /*d650*/  @!P2 LDG.E.U16 R21, desc[UR22][R32.64] ;  /* 0x000000162015a981 */ /* 0x008ee8000c1e1500 */
[----:B------:R1:W-:Y:S04]  /*d660*/  STL [R1+0x428], R2 ;  /* 0x0004280201007387 */ /* 0x0003e80000100800 */
[----:B-1----:R-:W3:Y:S04]  /*d670*/  LDL.LU R2, [R1+0x500] ;  /* 0x0005000001027983 */ /* 0x002ee80000300800 */
[----:B------:R1:W-:Y:S04]  /*d680*/  STL [R1+0x674], R24 ;  /* 0x0006741801007387 */ /* 0x0003e80000100800 */
[----:B-1----:R-:W4:Y:S04]  /*d690*/  LDL.LU R24, [R1+0x508] ;  /* 0x0005080001187983 */ /* 0x002f280000300800 */
[----:B------:R1:W-:Y:S04]  /*d6a0*/  STL [R1+0x670], R25 ;  /* 0x0006701901007387 */ /* 0x0003e80000100800 */
[----:B-1----:R-:W4:Y:S01]  /*d6b0*/  LDL.LU R25, [R1+0x50c] ;  /* 0x00050c0001197983 */ /* 0x002f220000300800 */
[----:B------:R-:W-:-:S02]  /*d6c0*/  PRMT R88, RZ, 0x7610, R88 ;  /* 0x00007610ff587816 */ /* 0x000fc40000000058 */
[----:B------:R-:W-:-:S04]  /*d6d0*/  PRMT R89, RZ, 0x7610, R89 ;  /* 0x00007610ff597816 */ /* 0x000fc80000000059 */
[----:B------:R-:W4:Y:S04]  /*d6e0*/  @!P2 LDG.E.U16 R88, desc[UR22][R56.64] ;  /* 0x000000163858a981 */ /* 0x000f28000c1e1500 */
[----:B------:R-:W4:Y:S04]  /*d6f0*/  @!P2 LDG.E.U16 R89, desc[UR22][R60.64] ;  /* 0x000000163c59a981 */ /* 0x000f28000c1e1500 */
[----:B--2---:R1:W-:Y:S04]  /*d700*/  STL [R1+0x688], R20 ;  /* 0x0006881401007387 */ /* 0x0043e80000100800 */
[----:B-1----:R-:W2:Y:S04]  /*d710*/  LDL.LU R20, [R1+0x4fc] ;  /* 0x0004fc0001147983 */ /* 0x002ea80000300800 */
[----:B------:R1:W-:Y:S04]  /*d720*/  STL [R1+0x684], R28 ;  /* 0x0006841c01007387 */ /* 0x0003e80000100800 */
[----:B-1----:R-:W2:Y:S04]  /*d730*/  LDL.LU R28, [R1+0x504] ;  /* 0x00050400011c7983 */ /* 0x002ea80000300800 */
[----:B------:R1:W-:Y:S04]  /*d740*/  STL [R1+0x67c], R29 ;  /* 0x00067c1d01007387 */ /* 0x0003e80000100800 */
[----:B-1----:R-:W2:Y:S04]  /*d750*/  LDL.LU R29, [R1+0x564] ;  /* 0x00056400011d7983 */ /* 0x002ea80000300800 */
[----:B---3--:R1:W-:Y:S04]  /*d760*/  STL [R1+0x694], R21 ;  /* 0x0006941501007387 */ /* 0x0083e80000100800 */
[----:B-1----:R-:W3:Y:S04]  /*d770*/  LDL.LU R21, [R1+0x568] ;  /* 0x0005680001157983 */ /* 0x002ee80000300800 */
[----:B------:R1:W-:Y:S04]  /*d780*/  STL [R1+0x690], R32 ;  /* 0x0006902001007387 */ /* 0x0003e80000100800 */
[----:B-1----:R-:W2:Y:S04]  /*d790*/  LDL.LU R32, [R1+0x56c] ;  /* 0x00056c0001207983 */ /* 0x002ea80000300800 */
[----:B------:R1:W-:Y:S04]  /*d7a0*/  STL [R1+0x68c], R33 ;  /* 0x00068c2101007387 */ /* 0x0003e80000100800 */
[----:B-1----:R-:W2:Y:S04]  /*d7b0*/  LDL.LU R33, [R1+0x570] ;  /* 0x0005700001217983 */ /* 0x002ea80000300800 */
[----:B----4-:R1:W-:Y:S04]  /*d7c0*/  STL [R1+0x6a0], R93 ;  /* 0x0006a05d01007387 */ /* 0x0103e80000100800 */
[----:B-1----:R-:W4:Y:S04]  /*d7d0*/  LDL.LU R93, [R1+0x5c4] ;  /* 0x0005c400015d7983 */ /* 0x002f280000300800 */
[----:B------:R1:W-:Y:S04]  /*d7e0*/  STL [R1+0x69c], R36 ;  /* 0x00069c2401007387 */ /* 0x0003e80000100800 */
[----:B-1----:R-:W2:Y:S04]  /*d7f0*/  LDL.LU R36, [R1+0x5c8] ;  /* 0x0005c80001247983 */ /* 0x002ea80000300800 */
[----:B------:R1:W-:Y:S04]  /*d800*/  STL [R1+0x698], R37 ;  /* 0x0006982501007387 */ /* 0x0003e80000100800 */
[----:B-1----:R-:W2:Y:S04]  /*d810*/  LDL.LU R37, [R1+0x5cc] ;  /* 0x0005cc0001257983 */ /* 0x002ea80000300800 */
[----:B------:R1:W-:Y:S04]  /*d820*/  STL [R1+0x6ac], R0 ;  /* 0x0006ac0001007387 */ /* 0x0003e80000100800 */
[----:B-1----:R-:W2:Y:S04]  /*d830*/  LDL.LU R0, [R1+0x5d0] ;  /* 0x0005d00001007983 */ /* 0x002ea80000300800 */
[----:B------:R1:W-:Y:S04]  /*d840*/  STL [R1+0x6a8], R40 ;  /* 0x0006a82801007387 */ /* 0x0003e80000100800 */
[----:B-1----:R-:W2:Y:S04]  /*d850*/  LDL.LU R40, [R1+0x498] ;  /* 0x0004980001287983 */ /* 0x002ea80000300800 */
[----:B------:R1:W-:Y:S04]  /*d860*/  STL [R1+0x6a4], R41 ;  /* 0x0006a42901007387 */ /* 0x0003e80000100800 */
[----:B-1----:R-:W2:Y:S04]  /*d870*/  LDL R41, [R1+0x5f0] ;  /* 0x0005f00001297983 */ /* 0x002ea80000100800 */
        /* <DEDUP_REMOVED lines=8> */
[----:B------:R-:W-:Y:S04]  /*d900*/  STL [R1+0x6c0], R48 ;  /* 0x0006c03001007387 */ /* 0x000fe80000100800 */
[----:B------:R-:W-:Y:S04]  /*d910*/  STL [R1+0x6bc], R49 ;  /* 0x0006bc3101007387 */ /* 0x000fe80000100800 */
[----:B------:R-:W-:Y:S04]  /*d920*/  STL [R1+0x6d0], R91 ;  /* 0x0006d05b01007387 */ /* 0x000fe80000100800 */
[----:B------:R-:W-:Y:S04]  /*d930*/  STL [R1+0x6cc], R52 ;  /* 0x0006cc3401007387 */ /* 0x000fe80000100800 */
[----:B------:R1:W-:Y:S04]  /*d940*/  STL [R1+0x6c8], R53 ;  /* 0x0006c83501007387 */ /* 0x0003e80000100800 */
[----:B-1----:R-:W3:Y:S04]  /*d950*/  LDL R53, [R1+0x5ec] ;  /* 0x0005ec0001357983 */ /* 0x002ee80000100800 */
        /* <DEDUP_REMOVED lines=8> */
[----:B--2---:R-:W-:Y:S04]  /*d9e0*/  STS.U16 [R41+UR9+0xa880], R90 ;  /* 0x00a8805a29007988 */ /* 0x004fe80008000409 */
[----:B------:R1:W-:Y:S04]  /*d9f0*/  STS.U16 [R41+UR9+0xc880], R25 ;  /* 0x00c8801929007988 */ /* 0x0003e80008000409 */
[----:B------:R2:W-:Y:S04]  /*da00*/  STS.U16 [R41+UR9+0xe880], R24 ;  /* 0x00e8801829007988 */ /* 0x0005e80008000409 */
[----:B------:R-:W-:Y:S04]  /*da10*/  STS.U16 [R41+UR9+0x8c80], R45 ;  /* 0x008c802d29007988 */ /* 0x000fe80008000409 */
[----:B------:R-:W-:Y:S04]  /*da20*/  STS.U16 [R41+UR9+0xac80], R44 ;  /* 0x00ac802c29007988 */ /* 0x000fe80008000409 */
[----:B------:R-:W-:Y:S04]  /*da30*/  STS.U16 [R41+UR9+0xcc80], R3 ;  /* 0x00cc800329007988 */ /* 0x000fe80008000409 */
[----:B------:R-:W-:Y:S04]  /*da40*/  STS.U16 [R41+UR9+0xec80], R40 ;  /* 0x00ec802829007988 */ /* 0x000fe80008000409 */
[----:B-1----:R-:W4:Y:S04]  /*da50*/  LDL.LU R25, [R1+0x4f8] ;  /* 0x0004f80001197983 */ /* 0x002f280000300800 */
[----:B---3--:R-:W-:Y:S04]  /*da60*/  STS.U16 [R53+UR9+0x8100], R0 ;  /* 0x0081000035007988 */ /* 0x008fe80008000409 */
[----:B------:R-:W-:Y:S04]  /*da70*/  STS.U16 [R53+UR9+0xa100], R37 ;  /* 0x00a1002535007988 */ /* 0x000fe80008000409 */
[----:B------:R-:W-:Y:S04]  /*da80*/  STS.U16 [R53+UR9+0xc100], R36 ;  /* 0x00c1002435007988 */ /* 0x000fe80008000409 */
[----:B--2---:R-:W2:Y:S04]  /*da90*/  LDL.LU R24, [R1+0x494] ;  /* 0x0004940001187983 */ /* 0x004ea80000300800 */
[----:B----4-:R-:W-:Y:S04]  /*daa0*/  STS.U16 [R53+UR9+0xe100], R93 ;  /* 0x00e1005d35007988 */ /* 0x010fe80008000409 */
[----:B------:R-:W-:Y:S04]  /*dab0*/  STS.U16 [R53+UR9+0x8500], R33 ;  /* 0x0085002135007988 */ /* 0x000fe80008000409 */
[----:B------:R-:W3:Y:S04]  /*dac0*/  LDL.LU R56, [R1+0x490] ;  /* 0x0004900001387983 */ /* 0x000ee80000300800 */
[----:B------:R-:W-:Y:S04]  /*dad0*/  STS.U16 [R53+UR9+0xa500], R32 ;  /* 0x00a5002035007988 */ /* 0x000fe80008000409 */
[----:B------:R-:W4:Y:S04]  /*dae0*/  LDL.LU R88, [R1+0x48c] ;  /* 0x00048c0001587983 */ /* 0x000f280000300800 */
[----:B------:R-:W-:Y:S04]  /*daf0*/  STS.U16 [R53+UR9+0xc500], R21 ;  /* 0x00c5001535007988 */ /* 0x000fe80008000409 */
[----:B------:R-:W4:Y:S04]  /*db00*/  LDL.LU R52, [R1+0x488] ;  /* 0x0004880001347983 */ /* 0x000f280000300800 */
[----:B------:R-:W-:Y:S04]  /*db10*/  STS.U16 [R53+UR9+0xe500], R29 ;  /* 0x00e5001d35007988 */ /* 0x000fe80008000409 */
[----:B------:R-:W4:Y:S04]  /*db20*/  LDL.LU R91, [R1+0x5c0] ;  /* 0x0005c000015b7983 */ /* 0x000f280000300800 */
[----:B------:R-:W-:Y:S04]  /*db30*/  STS.U16 [R53+UR9+0x8900], R28 ;  /* 0x0089001c35007988 */ /* 0x000fe80008000409 */
[----:B------:R-:W4:Y:S04]  /*db40*/  LDL.LU R49, [R1+0x5bc] ;  /* 0x0005bc0001317983 */ /* 0x000f280000300800 */
[----:B------:R1:W-:Y:S04]  /*db50*/  STS.U16 [R53+UR9+0xa900], R2 ;  /* 0x00a9000235007988 */ /* 0x0003e80008000409 */
[----:B------:R-:W4:Y:S04]  /*db60*/  LDL.LU R48, [R1+0x5b8] ;  /* 0x0005b80001307983 */ /* 0x000f280000300800 */
[----:B-1----:R-:W4:Y:S04]  /*db70*/  LDL.LU R2, [R1+0x5b4] ;  /* 0x0005b40001027983 */ /* 0x002f280000300800 */
        /* <DEDUP_REMOVED lines=11> */
[----:B------:R-:W4:Y:S01]  /*dc30*/  LDL.LU R21, [R1+0x478] ;  /* 0x0004780001157983 */ /* 0x000f220000300800 */
[----:B------:R-:W1:Y:S03]  /*dc40*/  S2R R3, SR_TID.X ;  /* 0x0000000000037919 */ /* 0x000e660000002100 */
[----:B------:R0:W-:Y:S01]  /*dc50*/  STS.U16 [R53+UR9+0xc900], R20 ;  /* 0x00c9001435007988 */ /* 0x0001e20008000409 */
[----:B------:R-:W-:-:S03]  /*dc60*/  PRMT R86, RZ, 0x7610, R86 ;  /* 0x00007610ff567816 */ /* 0x000fc60000000056 */
[----:B------:R-:W4:Y:S04]  /*dc70*/  LDL.LU R29, [R1+0x5b0] ;  /* 0x0005b000011d7983 */ /* 0x000f280000300800 */
[----:B------:R-:W4:Y:S04]  /*dc80*/  @!P2 LDG.E.U16 R86, desc[UR22][R64.64] ;  /* 0x000000164056a981 */ /* 0x000f28000c1e1500 */
[----:B0-----:R-:W4:Y:S01]  /*dc90*/  LDL.LU R20, [R1+0x5ac] ;  /* 0x0005ac0001147983 */ /* 0x001f220000300800 */
[C---:B-1----:R-:W-:Y:S01]  /*dca0*/  IMAD.SHL.U32 R32, R3.reuse, 0x2, RZ ;  /* 0x0000000203207824 */ /* 0x042fe200078e00ff */
[----:B------:R-:W-:-:S04]  /*dcb0*/  LOP3.LUT R3, R3, 0x40, RZ, 0xc0, !PT ;  /* 0x0000004003037812 */ /* 0x000fc800078ec0ff */
[----:B------:R-:W-:-:S05]  /*dcc0*/  LOP3.LUT R32, R32, 0x7e, RZ, 0xc0, !PT ;  /* 0x0000007e20207812 */ /* 0x000fca00078ec0ff */
[----:B------:R-:W-:-:S05]  /*dcd0*/  IMAD R3, R3, 0x40, R32 ;  /* 0x0000004003037824 */ /* 0x000fca00078e0220 */
[----:B------:R-:W-:Y:S01]  /*dce0*/  LOP3.LUT R3, R3, 0x30, RZ, 0x3c, !PT ;  /* 0x0000003003037812 */ /* 0x000fe200078e3cff */
[----:B------:R0:W-:Y:S04]  /*dcf0*/  STS.U16 [R53+UR9+0xe900], R25 ;  /* 0x00e9001935007988 */ /* 0x0001e80008000409 */
[----:B0-----:R-:W4:Y:S04]  /*dd00*/  LDL.LU R25, [R1+0x5a8] ;  /* 0x0005a80001197983 */ /* 0x001f280000300800 */
[----:B--2---:R0:W-:Y:S04]  /*dd10*/  STS.U16 [R53+UR9+0x8d00], R24 ;  /* 0x008d001835007988 */ /* 0x0041e80008000409 */
[----:B0-----:R-:W2:Y:S04]  /*dd20*/  LDL.LU R24, [R1+0x5a4] ;  /* 0x0005a40001187983 */ /* 0x001ea80000300800 */
[----:B---3--:R-:W-:Y:S04]  /*dd30*/  STS.U16 [R53+UR9+0xad00], R56 ;  /* 0x00ad003835007988 */ /* 0x008fe80008000409 */
[----:B----4-:R-:W-:Y:S04]  /*dd40*/  STS.U16 [R53+UR9+0xcd00], R88 ;  /* 0x00cd005835007988 */ /* 0x010fe80008000409 */
[----:B------:R-:W-:Y:S04]  /*dd50*/  STS.U16 [R53+UR9+0xed00], R52 ;  /* 0x00ed003435007988 */ /* 0x000fe80008000409 */
[----:B------:R-:W-:Y:S04]  /*dd60*/  STS.U16 [R3+UR9+0x8180], R91 ;  /* 0x0081805b03007988 */ /* 0x000fe80008000409 */
        /* <DEDUP_REMOVED lines=9> */
[----:B0-----:R-:W3:Y:S04]  /*de00*/  LDL.LU R2, [R1+0x550] ;  /* 0x0005500001027983 */ /* 0x001ee80000300800 */
[----:B------:R0:W-:Y:S04]  /*de10*/  STS.U16 [R3+UR9+0xc980], R28 ;  /* 0x00c9801c03007988 */ /* 0x0001e80008000409 */
[----:B------:R-:W-:Y:S04]  /*de20*/  STS.U16 [R3+UR9+0xe980], R37 ;  /* 0x00e9802503007988 */ /* 0x000fe80008000409 */
[----:B0-----:R-:W4:Y:S04]  /*de30*/  LDL.LU R28, [R1+0x54c] ;  /* 0x00054c00011c7983 */ /* 0x001f280000300800 */
[----:B------:R-:W4:Y:S04]  /*de40*/  LDL.LU R65, [R1+0x548] ;  /* 0x0005480001417983 */ /* 0x000f280000300800 */
        /* <DEDUP_REMOVED lines=9> */
[----:B0-----:R-:W4:Y:S04]  /*dee0*/  LDL.LU R3, [R1+0x474] ;  /* 0x0004740001037983 */ /* 0x001f280000300800 */
[----:B------:R-:W4:Y:S04]  /*def0*/  LDL.LU R56, [R1+0x470] ;  /* 0x0004700001387983 */ /* 0x000f280000300800 */
[----:B------:R-:W4:Y:S04]  /*df00*/  LDL.LU R88, [R1+0x46c] ;  /* 0x00046c0001587983 */ /* 0x000f280000300800 */
[----:B------:R-:W4:Y:S04]  /*df10*/  LDL.LU R91, [R1+0x468] ;  /* 0x00046800015b7983 */ /* 0x000f280000300800 */
[----:B------:R-:W4:Y:S01]  /*df20*/  LDL.LU R48, [R1+0x5a0] ;  /* 0x0005a00001307983 */ /* 0x000f220000300800 */
[----:B------:R-:W0:Y:S02]  /*df30*/  S2R R0, SR_TID.X ;  /* 0x0000000000007919 */ /* 0x000e240000002100 */
[C---:B0-----:R-:W-:Y:S01]  /*df40*/  IMAD.SHL.U32 R53, R0.reuse, 0x2, RZ ;  /* 0x0000000200357824 */ /* 0x041fe200078e00ff */
[----:B------:R-:W-:-:S04]  /*df50*/  LOP3.LUT R52, R0, 0x40, RZ, 0xc0, !PT ;  /* 0x0000004000347812 */ /* 0x000fc800078ec0ff */
[----:B------:R-:W-:-:S05]  /*df60*/  LOP3.LUT R53, R53, 0x7e, RZ, 0xc0, !PT ;  /* 0x0000007e35357812 */ /* 0x000fca00078ec0ff */
[----:B------:R-:W-:-:S05]  /*df70*/  IMAD R52, R52, 0x40, R53 ;  /* 0x0000004034347824 */ /* 0x000fca00078e0235 */
[----:B------:R-:W-:-:S05]  /*df80*/  LOP3.LUT R52, R52, 0x40, RZ, 0x3c, !PT ;  /* 0x0000004034347812 */ /* 0x000fca00078e3cff */
[----:B------:R-:W-:Y:S04]  /*df90*/  STS.U16 [R52+UR9+0x8200], R29 ;  /* 0x0082001d34007988 */ /* 0x000fe80008000409 */
[----:B------:R0:W-:Y:S04]  /*dfa0*/  STS.U16 [R52+UR9+0xa200], R20 ;  /* 0x00a2001434007988 */ /* 0x0001e80008000409 */
[----:B0-----:R-:W4:Y:S04]  /*dfb0*/  LDL.LU R20, [R1+0x458] ;  /* 0x0004580001147983 */ /* 0x001f280000300800 */
[----:B------:R0:W-:Y:S04]  /*dfc0*/  STS.U16 [R52+UR9+0xc200], R25 ;  /* 0x00c2001934007988 */ /* 0x0001e80008000409 */
[----:B0-----:R-:W4:Y:S04]  /*dfd0*/  LDL.LU R25, [R1+0x590] ;  /* 0x0005900001197983 */ /* 0x001f280000300800 */
[----:B--2---:R0:W-:Y:S04]  /*dfe0*/  STS.U16 [R52+UR9+0xe200], R24 ;  /* 0x00e2001834007988 */ /* 0x0041e80008000409 */
[----:B0-----:R-:W2:Y:S04]  /*dff0*/  LDL.LU R24, [R1+0x58c] ;  /* 0x00058c0001187983 */ /* 0x001ea80000300800 */
[----:B---3--:R0:W-:Y:S04]  /*e000*/  STS.U16 [R52+UR9+0x8600], R2 ;  /* 0x0086000234007988 */ /* 0x0081e80008000409 */
[----:B0-----:R-:W3:Y:S04]  /*e010*/  LDL.LU R2, [R1+0x588] ;  /* 0x0005880001027983 */ /* 0x001ee80000300800 */
[----:B----4-:R-:W-:Y:S04]  /*e020*/  STS.U16 [R52+UR9+0xa600], R28 ;  /* 0x00a6001c34007988 */ /* 0x010fe80008000409 */
[----:B------:R-:W-:Y:S04]  /*e030*/  STS.U16 [R52+UR9+0xc600], R65 ;  /* 0x00c6004134007988 */ /* 0x000fe80008000409 */
[----:B------:R-:W-:Y:S04]  /*e040*/  STS.U16 [R52+UR9+0xe600], R64 ;  /* 0x00e6004034007988 */ /* 0x000fe80008000409 */
[----:B------:R-:W4:Y:S04]  /*e050*/  LDL.LU R49, [R1+0x59c] ;  /* 0x00059c0001317983 */ /* 0x000f280000300800 */
[----:B------:R-:W-:Y:S04]  /*e060*/  STS.U16 [R52+UR9+0x8a00], R61 ;  /* 0x008a003d34007988 */ /* 0x000fe80008000409 */
[----:B------:R-:W2:Y:S04]  /*e070*/  LDL.LU R90, [R1+0x598] ;  /* 0x00059800015a7983 */ /* 0x000ea80000300800 */
[----:B------:R-:W-:Y:S04]  /*e080*/  STS.U16 [R52+UR9+0xaa00], R60 ;  /* 0x00aa003c34007988 */ /* 0x000fe80008000409 */
[----:B------:R-:W3:Y:S04]  /*e090*/  LDL.LU R45, [R1+0x594] ;  /* 0x00059400012d7983 */ /* 0x000ee80000300800 */
[----:B------:R-:W-:Y:S04]  /*e0a0*/  STS.U16 [R52+UR9+0xca00], R89 ;  /* 0x00ca005934007988 */ /* 0x000fe80008000409 */
[----:B------:R-:W3:Y:S04]  /*e0b0*/  LDL.LU R44, [R1+0x540] ;  /* 0x00054000012c7983 */ /* 0x000ee80000300800 */
[----:B------:R-:W-:Y:S04]  /*e0c0*/  STS.U16 [R52+UR9+0xea00], R57 ;  /* 0x00ea003934007988 */ /* 0x000fe80008000409 */
[----:B------:R-:W3:Y:S04]  /*e0d0*/  LDL.LU R41, [R1+0x53c] ;  /* 0x00053c0001297983 */ /* 0x000ee80000300800 */
[----:B------:R0:W-:Y:S04]  /*e0e0*/  STS.U16 [R52+UR9+0x8e00], R3 ;  /* 0x008e000334007988 */ /* 0x0001e80008000409 */
[----:B------:R-:W3:Y:S04]  /*e0f0*/  LDL.LU R40, [R1+0x538] ;  /* 0x0005380001287983 */ /* 0x000ee80000300800 */
[----:B------:R-:W3:Y:S01]  /*e100*/  LDL.LU R37, [R1+0x534] ;  /* 0x0005340001257983 */ /* 0x000ee20000300800 */
[C---:B0-----:R-:W-:Y:S01]  /*e110*/  IMAD.SHL.U32 R3, R0.reuse, 0x2, RZ ;  /* 0x0000000200037824 */ /* 0x041fe200078e00ff */
[----:B------:R-:W-:-:S02]  /*e120*/  LOP3.LUT R0, R0, 0x40, RZ, 0xc0, !PT ;  /* 0x0000004000007812 */ /* 0x000fc400078ec0ff */
[----:B------:R-:W3:Y:S02]  /*e130*/  LDL.LU R36, [R1+0x4d4] ;  /* 0x0004d40001247983 */ /* 0x000ee40000300800 */
[----:B------:R-:W-:Y:S02]  /*e140*/  LOP3.LUT R3, R3, 0x7e, RZ, 0xc0, !PT ;  /* 0x0000007e03037812 */ /* 0x000fe400078ec0ff */
[----:B------:R-:W3:Y:S04]  /*e150*/  LDL.LU R93, [R1+0x4d0] ;  /* 0x0004d000015d7983 */ /* 0x000ee80000300800 */
[----:B------:R-:W3:Y:S01]  /*e160*/  LDL.LU R33, [R1+0x4cc] ;  /* 0x0004cc0001217983 */ /* 0x000ee20000300800 */
[----:B------:R-:W-:-:S03]  /*e170*/  IMAD R0, R0, 0x40, R3 ;  /* 0x0000004000007824 */ /* 0x000fc600078e0203 */
[----:B------:R-:W3:Y:S04]  /*e180*/  LDL.LU R32, [R1+0x4c8] ;  /* 0x0004c80001207983 */ /* 0x000ee80000300800 */
[----:B------:R-:W3:Y:S04]  /*e190*/  LDL.LU R21, [R1+0x464] ;  /* 0x0004640001157983 */ /* 0x000ee80000300800 */
[----:B------:R-:W3:Y:S04]  /*e1a0*/  LDL.LU R29, [R1+0x460] ;  /* 0x00046000011d7983 */ /* 0x000ee80000300800 */
[----:B------:R-:W3:Y:S01]  /*e1b0*/  LDL.LU R28, [R1+0x45c] ;  /* 0x00045c00011c7983 */ /* 0x000ee20000300800 */
[----:B------:R-:W-:-:S03]  /*e1c0*/  LOP3.LUT R0, R0, 0x50, RZ, 0x3c, !PT ;  /* 0x0000005000007812 */ /* 0x000fc600078e3cff */
[----:B------:R-:W-:Y:S04]  /*e1d0*/  STS.U16 [R52+UR9+0xae00], R56 ;  /* 0x00ae003834007988 */ /* 0x000fe80008000409 */
[----:B------:R-:W-:Y:S04]  /*e1e0*/  STS.U16 [R52+UR9+0xce00], R88 ;  /* 0x00ce005834007988 */ /* 0x000fe80008000409 */
[----:B------:R-:W-:Y:S04]  /*e1f0*/  STS.U16 [R52+UR9+0xee00], R91 ;  /* 0x00ee005b34007988 */ /* 0x000fe80008000409 */
[----:B------:R0:W-:Y:S04]  /*e200*/  STS.U16 [R0+UR9+0x8280], R48 ;  /* 0x0082803000007988 */ /* 0x0001e80008000409 */
[----:B0-----:R-:W3:Y:S04]  /*e210*/  LDL R48, [R1+0x5dc] ;  /* 0x0005dc0001307983 */ /* 0x001ee80000100800 */
[----:B------:R-:W3:Y:S04]  /*e220*/  LDL.LU R64, [R1+0x584] ;  /* 0x0005840001407983 */ /* 0x000ee80000300800 */
        /* <DEDUP_REMOVED lines=10> */
[----:B----4-:R-:W-:Y:S04]  /*e2d0*/  STS.U16 [R0+UR9+0xa280], R49 ;  /* 0x00a2803100007988 */ /* 0x010fe80008000409 */
[----:B--2---:R0:W-:Y:S04]  /*e2e0*/  STS.U16 [R0+UR9+0xc280], R90 ;  /* 0x00c2805a00007988 */ /* 0x0041e80008000409 */
[----:B---3--:R-:W-:Y:S04]  /*e2f0*/  STS.U16 [R0+UR9+0xe280], R45 ;  /* 0x00e2802d00007988 */ /* 0x008fe80008000409 */
[----:B0-----:R-:W2:Y:S04]  /*e300*/  LDL.LU R90, [R1+0x44c] ;  /* 0x00044c00015a7983 */ /* 0x001ea80000300800 */
[----:B------:R0:W-:Y:S04]  /*e310*/  STS.U16 [R0+UR9+0x8680], R44 ;  /* 0x0086802c00007988 */ /* 0x0001e80008000409 */
[----:B------:R-:W3:Y:S04]  /*e320*/  LDL.LU R49, [R1+0x448] ;  /* 0x0004480001317983 */ /* 0x000ee80000300800 */
[----:B------:R-:W-:Y:S04]  /*e330*/  STS.U16 [R0+UR9+0xa680], R41 ;  /* 0x00a6802900007988 */ /* 0x000fe80008000409 */
[----:B------:R-:W4:Y:S04]  /*e340*/  LDL.LU R3, [R1+0x580] ;  /* 0x0005800001037983 */ /* 0x000f280000300800 */
        /* <DEDUP_REMOVED lines=9> */
[----:B0-----:R-:W4:Y:S04]  /*e3e0*/  LDL.LU R44, [R1+0x57c] ;  /* 0x00057c00012c7983 */ /* 0x001f280000300800 */
[----:B------:R0:W-:Y:S04]  /*e3f0*/  STS.U16 [R0+UR9+0xee80], R20 ;  /* 0x00ee801400007988 */ /* 0x0001e80008000409 */
[----:B------:R-:W4:Y:S04]  /*e400*/  LDL.LU R45, [R1+0x578] ;  /* 0x00057800012d7983 */ /* 0x000f280000300800 */
[----:B0-----:R-:W4:Y:S04]  /*e410*/  LDL.LU R0, [R1+0x574] ;  /* 0x0005740001007983 */ /* 0x001f280000300800 */
[----:B------:R-:W4:Y:S04]  /*e420*/  LDL.LU R40, [R1+0x520] ;  /* 0x0005200001287983 */ /* 0x000f280000300800 */
[----:B------:R-:W4:Y:S04]  /*e430*/  LDL.LU R41, [R1+0x51c] ;  /* 0x00051c0001297983 */ /* 0x000f280000300800 */
[----:B------:R-:W4:Y:S04]  /*e440*/  LDL.LU R93, [R1+0x518] ;  /* 0x00051800015d7983 */ /* 0x000f280000300800 */
[----:B------:R-:W4:Y:S04]  /*e450*/  LDL.LU R36, [R1+0x514] ;  /* 0x0005140001247983 */ /* 0x000f280000300800 */
[----:B------:R-:W4:Y:S04]  /*e460*/  LDL.LU R37, [R1+0x4b4] ;  /* 0x0004b40001257983 */ /* 0x000f280000300800 */
[----:B------:R-:W4:Y:S04]  /*e470*/  LDL.LU R21, [R1+0x4b0] ;  /* 0x0004b00001157983 */ /* 0x000f280000300800 */
        /* <DEDUP_REMOVED lines=8> */
[----:B------:R-:W4:Y:S04]  /*e500*/  LDL R29, [R1+0x5d8] ;  /* 0x0005d800011d7983 */ /* 0x000f280000100800 */
[----:B------:R-:W4:Y:S04]  /*e510*/  LDL.LU R24, [R1+0x430] ;  /* 0x0004300001187983 */ /* 0x000f280000300800 */
[----:B------:R-:W4:Y:S04]  /*e520*/  LDL.LU R25, [R1+0x428] ;  /* 0x0004280001197983 */ /* 0x000f280000300800 */
[----:B------:R0:W-:Y:S04]  /*e530*/  STS.U16 [R48+UR9+0xe300], R64 ;  /* 0x00e3004030007988 */ /* 0x0001e80008000409 */
[----:B------:R1:W-:Y:S04]  /*e540*/  STS.U16 [R48+UR9+0x8700], R65 ;  /* 0x0087004130007988 */ /* 0x0003e80008000409 */
[----:B------:R1:W-:Y:S04]  /*e550*/  STS.U16 [R48+UR9+0xa700], R89 ;  /* 0x00a7005930007988 */ /* 0x0003e80008000409 */
[----:B0-----:R0:W5:Y:S04]  /*e560*/  LDL.LU R64, [R1+0x6f0] ;  /* 0x0006f00001407983 */ /* 0x0011680000300800 */
[----:B-1----:R0:W5:Y:S04]  /*e570*/  LDL.LU R65, [R1+0x6ec] ;  /* 0x0006ec0001417983 */ /* 0x0021680000300800 */
[----:B------:R-:W4:Y:S04]  /*e580*/  LDL.LU R89, [R1+0x6e8] ;  /* 0x0006e80001597983 */ /* 0x000f280000300800 */
[----:B------:R1:W-:Y:S04]  /*e590*/  STS.U16 [R48+UR9+0xc700], R60 ;  /* 0x00c7003c30007988 */ /* 0x0003e80008000409 */
[----:B------:R0:W-:Y:S04]  /*e5a0*/  STS.U16 [R48+UR9+0xe700], R61 ;  /* 0x00e7003d30007988 */ /* 0x0001e80008000409 */
[----:B------:R0:W-:Y:S04]  /*e5b0*/  STS.U16 [R48+UR9+0x8b00], R88 ;  /* 0x008b005830007988 */ /* 0x0001e80008000409 */
[----:B-1----:R1:W5:Y:S04]  /*e5c0*/  LDL.LU R60, [R1+0x6e4] ;  /* 0x0006e400013c7983 */ /* 0x0023680000300800 */
[----:B0-----:R1:W5:Y:S04]  /*e5d0*/  LDL.LU R61, [R1+0x6e0] ;  /* 0x0006e000013d7983 */ /* 0x0013680000300800 */
        /* <DEDUP_REMOVED lines=9> */
[----:B-1----:R1:W5:Y:S04]  /*e670*/  LDL.LU R52, [R1+0x6cc] ;  /* 0x0006cc0001347983 */ /* 0x0023680000300800 */
[----:B0-----:R1:W5:Y:S04]  /*e680*/  LDL.LU R53, [R1+0x6c8] ;  /* 0x0006c80001357983 */ /* 0x0013680000300800 */
[----:B--2---:R0:W-:Y:S04]  /*e690*/  STS.U16 [R48+UR9+0xcf00], R90 ;  /* 0x00cf005a30007988 */ /* 0x0041e80008000409 */
[----:B---3--:R2:W-:Y:S04]  /*e6a0*/  STS.U16 [R48+UR9+0xef00], R49 ;  /* 0x00ef003130007988 */ /* 0x0085e80008000409 */
[----:B0-----:R-:W3:Y:S04]  /*e6b0*/  LDL.LU R90, [R1+0x6c4] ;  /* 0x0006c400015a7983 */ /* 0x001ee80000300800 */
[----:B--2---:R1:W5:Y:S04]  /*e6c0*/  LDL.LU R48, [R1+0x6c0] ;  /* 0x0006c00001307983 */ /* 0x0043680000300800 */
[----:B------:R1:W5:Y:S04]  /*e6d0*/  LDL.LU R49, [R1+0x6bc] ;  /* 0x0006bc0001317983 */ /* 0x0003680000300800 */
[----:B----4-:R0:W-:Y:S04]  /*e6e0*/  STS.U16 [R29+UR9+0x8380], R3 ;  /* 0x008380031d007988 */ /* 0x0101e80008000409 */
[----:B------:R2:W-:Y:S04]  /*e6f0*/  STS.U16 [R29+UR9+0xa380], R44 ;  /* 0x00a3802c1d007988 */ /* 0x0005e80008000409 */
[----:B------:R4:W-:Y:S04]  /*e700*/  STS.U16 [R29+UR9+0xc380], R45 ;  /* 0x00c3802d1d007988 */ /* 0x0009e80008000409 */
[----:B0-----:R-:W3:Y:S04]  /*e710*/  LDL.LU R3, [R1+0x6b8] ;  /* 0x0006b80001037983 */ /* 0x001ee80000300800 */
[----:B--2---:R1:W5:Y:S04]  /*e720*/  LDL.LU R44, [R1+0x6b4] ;  /* 0x0006b400012c7983 */ /* 0x0043680000300800 */
[----:B----4-:R1:W5:Y:S04]  /*e730*/  LDL.LU R45, [R1+0x6b0] ;  /* 0x0006b000012d7983 */ /* 0x0103680000300800 */
[----:B------:R0:W-:Y:S04]  /*e740*/  STS.U16 [R29+UR9+0xe380], R0 ;  /* 0x00e380001d007988 */ /* 0x0001e80008000409 */
        /* <DEDUP_REMOVED lines=22> */
[----:B----4-:R-:W2:Y:S01]  /*e8b0*/  LDL.LU R2, [R1+0x680] ;  /* 0x0006800001027983 */ /* 0x010ea20000300800 */
[----:B------:R-:W-:-:S02]  /*e8c0*/  PRMT R4, RZ, 0x7610, R4 ;  /* 0x00007610ff047816 */ /* 0x000fc40000000004 */
[----:B------:R-:W-:Y:S02]  /*e8d0*/  PRMT R87, RZ, 0x7610, R87 ;  /* 0x00007610ff577816 */ /* 0x000fe40000000057 */
[----:B------:R-:W-:Y:S02]  /*e8e0*/  PRMT R84, RZ, 0x7610, R84 ;  /* 0x00007610ff547816 */ /* 0x000fe40000000054 */
[----:B------:R-:W-:Y:S01]  /*e8f0*/  PRMT R85, RZ, 0x7610, R85 ;  /* 0x00007610ff557816 */ /* 0x000fe20000000055 */
[----:B------:R-:W4:Y:S01]  /*e900*/  @!P2 LDG.E.U16 R4, desc[UR22][R68.64] ;  /* 0x000000164404a981 */ /* 0x000f22000c1e1500 */
[----:B------:R-:W-:Y:S02]  /*e910*/  PRMT R18, RZ, 0x7610, R18 ;  /* 0x00007610ff127816 */ /* 0x000fe40000000012 */
[----:B------:R-:W-:Y:S01]  /*e920*/  PRMT R19, RZ, 0x7610, R19 ;  /* 0x00007610ff137816 */ /* 0x000fe20000000013 */
[----:B------:R-:W3:Y:S01]  /*e930*/  @!P2 LDG.E.U16 R87, desc[UR22][R72.64] ;  /* 0x000000164857a981 */ /* 0x000ee2000c1e1500 */
[----:B------:R-:W-:-:S02]  /*e940*/  PRMT R16, RZ, 0x7610, R16 ;  /* 0x00007610ff107816 */ /* 0x000fc40000000010 */
[----:B------:R-:W-:Y:S01]  /*e950*/  PRMT R17, RZ, 0x7610, R17 ;  /* 0x00007610ff117816 */ /* 0x000fe20000000011 */
[----:B------:R-:W3:Y:S01]  /*e960*/  @!P2 LDG.E.U16 R84, desc[UR22][R76.64] ;  /* 0x000000164c54a981 */ /* 0x000ee2000c1e1500 */
[----:B------:R-:W-:Y:S02]  /*e970*/  PRMT R14, RZ, 0x7610, R14 ;  /* 0x00007610ff0e7816 */ /* 0x000fe4000000000e */
[----:B------:R-:W-:Y:S01]  /*e980*/  PRMT R15, RZ, 0x7610, R15 ;  /* 0x00007610ff0f7816 */ /* 0x000fe2000000000f */
[----:B------:R-:W3:Y:S01]  /*e990*/  @!P2 LDG.E.U16 R85, desc[UR22][R80.64] ;  /* 0x000000165055a981 */ /* 0x000ee2000c1e1500 */
[----:B------:R-:W-:Y:S02]  /*e9a0*/  PRMT R12, RZ, 0x7610, R12 ;  /* 0x00007610ff0c7816 */ /* 0x000fe4000000000c */
[----:B------:R-:W-:Y:S01]  /*e9b0*/  PRMT R13, RZ, 0x7610, R13 ;  /* 0x00007610ff0d7816 */ /* 0x000fe2000000000d */
[----:B------:R-:W3:Y:S01]  /*e9c0*/  @!P2 LDG.E.U16 R18, desc[UR22][R22.64] ;  /* 0x000000161612a981 */ /* 0x000ee2000c1e1500 */
[----:B------:R-:W-:-:S03]  /*e9d0*/  PRMT R92, RZ, 0x7610, R92 ;  /* 0x00007610ff5c7816 */ /* 0x000fc6000000005c */
        /* <DEDUP_REMOVED lines=14> */
[----:B------:R-:W3:Y:S04]  /*eac0*/  @!P2 LDG.E.U16 R92, desc[UR22][R54.64] ;  /* 0x00000016365ca981 */ /* 0x000ee8000c1e1500 */
[----:B------:R-:W3:Y:S04]  /*ead0*/  @!P2 LDG.E.U16 R10, desc[UR22][R58.64] ;  /* 0x000000163a0aa981 */ /* 0x000ee8000c1e1500 */
[----:B------:R-:W3:Y:S04]  /*eae0*/  @!P2 LDG.E.U16 R11, desc[UR22][R62.64] ;  /* 0x000000163e0ba981 */ /* 0x000ee8000c1e1500 */
[----:B------:R-:W3:Y:S04]  /*eaf0*/  @!P2 LDG.E.U16 R8, desc[UR22][R66.64] ;  /* 0x000000164208a981 */ /* 0x000ee8000c1e1500 */
[----:B------:R-:W3:Y:S04]  /*eb00*/  @!P2 LDG.E.U16 R9, desc[UR22][R70.64] ;  /* 0x000000164609a981 */ /* 0x000ee8000c1e1500 */
[----:B------:R-:W3:Y:S04]  /*eb10*/  @!P2 LDG.E.U16 R6, desc[UR22][R74.64] ;  /* 0x000000164a06a981 */ /* 0x000ee8000c1e1500 */
[----:B------:R-:W3:Y:S04]  /*eb20*/  @!P2 LDG.E.U16 R7, desc[UR22][R78.64] ;  /* 0x000000164e07a981 */ /* 0x000ee8000c1e1500 */
[----:B------:R-:W3:Y:S04]  /*eb30*/  @!P2 LDG.E.U16 R5, desc[UR22][R82.64] ;  /* 0x000000165205a981 */ /* 0x000ee8000c1e1500 */
[----:B--2---:R0:W-:Y:S04]  /*eb40*/  STS.U16 [R29+UR9+0xef80], R2 ;  /* 0x00ef80021d007988 */ /* 0x0041e80008000409 */
[----:B0-----:R1:W5:Y:S04]  /*eb50*/  LDL.LU R29, [R1+0x67c] ;  /* 0x00067c00011d7983 */ /* 0x0013680000300800 */
[----:B------:R-:W2:Y:S04]  /*eb60*/  LDL.LU R2, [R1+0x678] ;  /* 0x0006780001027983 */ /* 0x000ea80000300800 */
[----:B--2---:R0:W-:Y:S04]  /*eb70*/  STS.U16 [R2+UR9+0x12000], R24 ;  /* 0x0120001802007988 */ /* 0x0041e80008000409 */
[----:B------:R2:W-:Y:S04]  /*eb80*/  STS.U16 [R2+UR9+0x12200], R25 ;  /* 0x0122001902007988 */ /* 0x0005e80008000409 */
[----:B---3--:R3:W-:Y:S04]  /*eb90*/  STS.U16 [R2+UR9+0x12400], R20 ;  /* 0x0124001402007988 */ /* 0x0087e80008000409 */
[----:B0-----:R1:W5:Y:S04]  /*eba0*/  LDL.LU R24, [R1+0x674] ;  /* 0x0006740001187983 */ /* 0x0013680000300800 */
[----:B--2---:R1:W5:Y:S04]  /*ebb0*/  LDL.LU R25, [R1+0x670] ;  /* 0x0006700001197983 */ /* 0x0043680000300800 */
[----:B---3--:R1:W5:Y:S04]  /*ebc0*/  LDL.LU R20, [R1+0x66c] ;  /* 0x00066c0001147983 */ /* 0x0083680000300800 */
[----:B------:R0:W-:Y:S04]  /*ebd0*/  STS.U16 [R2+UR9+0x12600], R21 ;  /* 0x0126001502007988 */ /* 0x0001e80008000409 */
[----:B------:R2:W-:Y:S04]  /*ebe0*/  STS.U16 [R2+UR9+0x12800], R93 ;  /* 0x0128005d02007988 */ /* 0x0005e80008000409 */
[----:B------:R3:W-:Y:S04]  /*ebf0*/  STS.U16 [R2+UR9+0x12a00], R0 ;  /* 0x012a000002007988 */ /* 0x0007e80008000409 */
        /* <DEDUP_REMOVED lines=10> */
[----:B----4-:R2:W-:Y:S04]  /*eca0*/  STS.U16 [R2+UR9+0x13800], R4 ;  /* 0x0138000402007988 */ /* 0x0105e80008000409 */
[----:B------:R3:W-:Y:S04]  /*ecb0*/  STS.U16 [R2+UR9+0x13400], R89 ;  /* 0x0134005902007988 */ /* 0x0007e80008000409 */
[----:B0-----:R1:W5:Y:S01]  /*ecc0*/  LDL.LU R88, [R1+0x650] ;  /* 0x0006500001587983 */ /* 0x0013620000300800 */
[----:B--2---:R-:W-:-:S03]  /*ecd0*/  LOP3.LUT R4, R2, 0x20, RZ, 0x3c, !PT ;  /* 0x0000002002047812 */ /* 0x004fc600078e3cff */
[----:B------:R0:W-:Y:S04]  /*ece0*/  STS.U16 [R2+UR9+0x13600], R86 ;  /* 0x0136005602007988 */ /* 0x0001e80008000409 */
[----:B---3--:R1:W5:Y:S04]  /*ecf0*/  LDL.LU R89, [R1+0x64c] ;  /* 0x00064c0001597983 */ /* 0x0083680000300800 */
[----:B------:R2:W-:Y:S04]  /*ed00*/  STS.U16 [R2+UR9+0x13a00], R87 ;  /* 0x013a005702007988 */ /* 0x0005e80008000409 */
[----:B0-----:R1:W5:Y:S04]  /*ed10*/  LDL.LU R86, [R1+0x648] ;  /* 0x0006480001567983 */ /* 0x0013680000300800 */
[----:B------:R0:W-:Y:S04]  /*ed20*/  STS.U16 [R2+UR9+0x13c00], R84 ;  /* 0x013c005402007988 */ /* 0x0001e80008000409 */
[----:B--2---:R1:W5:Y:S04]  /*ed30*/  LDL.LU R87, [R1+0x644] ;  /* 0x0006440001577983 */ /* 0x0043680000300800 */
        /* <DEDUP_REMOVED lines=33> */
[----:B0-----:R1:W5:Y:S01]  /*ef50*/  LDL.LU R7, [R1+0x600] ;  /* 0x0006000001077983 */ /* 0x0013620000300800 */
[----:B------:R0:W-:Y:S06]  /*ef60*/  MEMBAR.ALL.CTA ;  /* 0x0000000000007992 */ /* 0x0001ec0000008000 */
[----:B0-----:R-:W0:Y:S04]  /*ef70*/  FENCE.VIEW.ASYNC.S ;  /* 0x00000000000073c6 */ /* 0x001e280000000000 */
[----:B--2---:R1:W5:Y:S04]  /*ef80*/  LDL.LU R4, [R1+0x5fc] ;  /* 0x0005fc0001047983 */ /* 0x0043680000300800 */
[----:B------:R1:W5:Y:S01]  /*ef90*/  LDL.LU R5, [R1+0x5f8] ;  /* 0x0005f80001057983 */ /* 0x0003620000300800 */
[----:B------:R-:W-:-:S04]  /*efa0*/  ULEA UR11, UR24, UR9, 0x3 ;  /* 0x00000009180b7291 */ /* 0x000fc8000f8e18ff */
[----:B------:R-:W-:Y:S01]  /*efb0*/  UIADD3 UR11, UPT, UPT, UR11, 0x14000, URZ ;  /* 0x000140000b0b7890 */ /* 0x000fe2000fffe0ff */
[----:B0-----:R-:W-:Y:S06]  /*efc0*/  BAR.SYNC.DEFER_BLOCKING 0x0 ;  /* 0x0000000000007b1d */ /* 0x001fec0000010000 */
[----:B------:R-:W-:Y:S05]  /*efd0*/  @P0 BRA `(.L_x_9) ;  /* 0x0000000000900947 */ /* 0x000fea0003800000 */
[----:B------:R-:W-:Y:S02]  /*efe0*/  UIADD3 UR25, UPT, UPT, UR8, 0x80, URZ ;  /* 0x0000008008197890 */ /* 0x000fe4000fffe0ff */
[----:B------:R-:W-:Y:S02]  /*eff0*/  UIADD3 UR42, UPT, UPT, UR8, 0x80, URZ ;  /* 0x00000080082a7890 */ /* 0x000fe4000fffe0ff */
[----:B------:R-:W-:Y:S02]  /*f000*/  UIADD3 UR43, UPT, UPT, UR8, 0x100, URZ ;  /* 0x00000100082b7890 */ /* 0x000fe4000fffe0ff */
[----:B------:R-:W-:Y:S02]  /*f010*/  UIADD3 UR48, UPT, UPT, UR8, 0x100, URZ ;  /* 0x0000010008307890 */ /* 0x000fe4000fffe0ff */
[----:B------:R-:W-:Y:S01]  /*f020*/  UIADD3 UR49, UPT, UPT, UR8, 0x180, URZ ;  /* 0x0000018008317890 */ /* 0x000fe2000fffe0ff */
[----:B------:R-:W-:Y:S01]  /*f030*/  UMOV UR20, 0x0 ;  /* 0x0000000000147882 */ /* 0x000fe20000000000 */
[----:B------:R-:W-:Y:S01]  /*f040*/  UMOV UR21, 0x8208010 ;  /* 0x0820801000157882 */ /* 0x000fe20000000000 */
[----:B------:R-:W-:Y:S01]  /*f050*/  UMOV UR19, 0x40004040 ;  /* 0x4000404000137882 */ /* 0x000fe20000000000 */
[----:B------:R-:W-:-:S02]  /*f060*/  UIADD3 UR54, UPT, UPT, UR8, 0x180, URZ ;  /* 0x0000018008367890 */ /* 0x000fc4000fffe0ff */
[----:B------:R0:W-:Y:S01]  /*f070*/  UTCHMMA gdesc[UR18], gdesc[UR16], tmem[UR8], tmem[UR20], idesc[UR21], UPT ;  /* 0x00ff1410120075ea */ /* 0x0001e2000b800008 */
[----:B------:R-:W-:Y:S01]  /*f080*/  UMOV UR38, 0x0 ;  /* 0x0000000000267882 */ /* 0x000fe20000000000 */
[----:B------:R-:W-:Y:S01]  /*f090*/  UMOV UR39, 0x8208010 ;  /* 0x0820801000277882 */ /* 0x000fe20000000000 */
[----:B------:R-:W-:Y:S01]  /*f0a0*/  UMOV UR40, 0x0 ;  /* 0x0000000000287882 */ /* 0x000fe20000000000 */
[----:B------:R-:W-:Y:S01]  /*f0b0*/  UMOV UR41, 0x8208010 ;  /* 0x0820801000297882 */ /* 0x000fe20000000000 */
[----:B------:R-:W-:Y:S01]  /*f0c0*/  UMOV UR44, 0x0 ;  /* 0x00000000002c7882 */ /* 0x000fe20000000000 */
[----:B------:R-:W-:Y:S01]  /*f0d0*/  UMOV UR45, 0x8208010 ;  /* 0x08208010002d7882 */ /* 0x000fe20000000000 */
[----:B------:R0:W-:Y:S01]  /*f0e0*/  UTCHMMA gdesc[UR12], gdesc[UR14], tmem[UR8], tmem[UR38], idesc[UR39], UPT ;  /* 0x00ff260e0c0075ea */ /* 0x0001e2000b800008 */
        /* <DEDUP_REMOVED lines=8> */
[----:B------:R-:W-:Y:S01]  /*f170*/  UMOV UR6, UR11 ;  /* 0x0000000b00067c82 */ /* 0x000fe20008000000 */
[----:B------:R-:W-:Y:S01]  /*f180*/  UMOV UR7, URZ ;  /* 0x000000ff00077c82 */ /* 0x000fe20008000000 */
[----:B------:R0:W-:Y:S01]  /*f190*/  UTCHMMA gdesc[UR30], gdesc[UR16], tmem[UR43], tmem[UR46], idesc[UR47], UPT ;  /* 0x00ff2e101e0075ea */ /* 0x0001e2000b80002b */
[----:B------:R-:W-:Y:S01]  /*f1a0*/  UMOV UR56, 0x0 ;  /* 0x0000000000387882 */ /* 0x000fe20000000000 */
[----:B------:R-:W-:Y:S01]  /*f1b0*/  UMOV UR57, 0x8208010 ;  /* 0x0820801000397882 */ /* 0x000fe20000000000 */
[----:B------:R0:W-:Y:S01]  /*f1c0*/  UTCHMMA gdesc[UR32], gdesc[UR14], tmem[UR48], tmem[UR50], idesc[UR51], UPT ;  /* 0x00ff320e200075ea */ /* 0x0001e2000b800030 */
[----:B------:R-:W-:Y:S01]  /*f1d0*/  UMOV UR4, UR6 ;  /* 0x0000000600047c82 */ /* 0x000fe20008000000 */
[----:B------:R0:W-:Y:S01]  /*f1e0*/  UTCHMMA gdesc[UR34], gdesc[UR16], tmem[UR49], tmem[UR52], idesc[UR53], UPT ;  /* 0x00ff3410220075ea */ /* 0x0001e2000b800031 */
[----:B------:R0:W-:Y:S01]  /*f1f0*/  UTCHMMA gdesc[UR36], gdesc[UR14], tmem[UR54], tmem[UR56], idesc[UR57], UPT ;  /* 0x00ff380e240075ea */ /* 0x0001e2000b800036 */
[----:B------:R0:W-:Y:S01]  /*f200*/  UTCBAR [UR4], URZ ;  /* 0x000000ff040073e9 */ /* 0x0001e200080000ff */
[----:B------:R-:W-:Y:S01]  /*f210*/  NOP ;  /* 0x0000000000007918 */ /* 0x000fe20000000000 */
.L_x_9:
[----:B------:R2:W-:Y:S04]  /*f220*/  STL [R1+0x5f8], R2 ;  /* 0x0005f80201007387 */ /* 0x0005e80000100800 */
[----:B--2---:R-:W2:Y:S01]  /*f230*/  LDL.LU R2, [R1+0x434] ;  /* 0x0004340001027983 */ /* 0x004ea20000300800 */
[----:B------:R-:W-:-:S04]  /*f240*/  UIADD3 UR24, UPT, UPT, UR24, 0x1, URZ ;  /* 0x0000000118187890 */ /* 0x000fc8000fffe0ff */
[----:B------:R-:W-:-:S04]  /*f250*/  UISETP.GT.AND UP1, UPT, UR24, 0x1, UPT ;  /* 0x000000011800788c */ /* 0x000fc8000bf24270 */
[----:B0-----:R-:W-:Y:S02]  /*f260*/  USEL UR4, URZ, 0x1, !UP1 ;  /* 0x00000001ff047887 */ /* 0x001fe4000c800000 */
[----:B------:R-:W-:Y:S01]  /*f270*/  USEL UR24, UR24, URZ, !UP1 ;  /* 0x000000ff18187287 */ /* 0x000fe2000c800000 */
[----:B--2---:R-:W-:-:S05]  /*f280*/  VIADD R2, R2, 0xffffffff ;  /* 0xffffffff02027836 */ /* 0x004fca0000000000 */
[----:B------:R0:W-:Y:S01]  /*f290*/  STL [R1+0x434], R2 ;  /* 0x0004340201007387 */ /* 0x0001e20000100800 */
[----:B------:R-:W-:-:S03]  /*f2a0*/  ISETP.NE.U32.AND P2, PT, R2, RZ, PT ;  /* 0x000000ff0200720c */ /* 0x000fc60003f45070 */
[----:B0-----:R2:W5:Y:S01]  /*f2b0*/  LDL.LU R2, [R1+0x5f8] ;  /* 0x0005f80001027983 */ /* 0x0015620000300800 */
[----:B------:R-:W-:Y:S01]  /*f2c0*/  ULOP3.LUT UR6, UR5, UR4, URZ, 0x3c, !UPT ;  /* 0x0000000405067292 */ /* 0x000fe2000f8e3cff */
[----:B-----5:R-:W-:Y:S02]  /*f2d0*/  VIADD R0, R0, 0xffffffe0 ;  /* 0xffffffe000007836 */ /* 0x020fe40000000000 */
[----:B------:R-:W-:-:S04]  /*f2e0*/  UMOV UR4, UR5 ;  /* 0x0000000500047c82 */ /* 0x000fc80008000000 */
[----:B------:R-:W-:Y:S02]  /*f2f0*/  UMOV UR5, UR6 ;  /* 0x0000000600057c82 */ /* 0x000fe40008000000 */
[----:B--2---:R-:W-:Y:S05]  /*f300*/  @P2 BRA `(.L_x_10) ;  /* 0xffffff8c00e02947 */ /* 0x004fea000383ffff */
.L_x_7:
[----:B------:R-:W2:Y:S02]  /*f310*/  LDL.LU R93, [R1+0x5f4] ;  /* 0x0005f400015d7983 */ /* 0x000ea40000300800 */
[----:B--2---:R-:W-:-:S13]  /*f320*/  ISETP.GE.AND P0, PT, R93, 0x20, PT ;  /* 0x000000205d00780c */ /* 0x004fda0003f06270 */
[----:B------:R-:W-:Y:S05]  /*f330*/  @!P0 BRA `(.L_x_11) ;  /* 0x0000000000108947 */ /* 0x000fea0003800000 */
[----:B------:R-:W-:-:S06]  /*f340*/  USHF.L.U32 UR4, UR4, 0x1f, URZ ;  /* 0x0000001f04047899 */ /* 0x000fcc00080006ff */
[----:B------:R-:W-:-:S04]  /*f350*/  IMAD.U32 R0, RZ, RZ, UR4 ;  /* 0x00000004ff007e24 */ /* 0x000fc8000f8e00ff */
[----:B------:R-:W0:Y:S02]  /*f360*/  SYNCS.PHASECHK.TRANS64.TRYWAIT P0, [UR11], R0 ;  /* 0x00000000ff0075a7 */ /* 0x000e24000800110b */
[----:B0-----:R-:W-:Y:S05]  /*f370*/  @!P0 BRA `(.L_x_12) ;  /* 0x0000012800488947 */ /* 0x001fea0003800000 */
.L_x_11:
[----:B------:R-:W-:Y:S01]  /*f380*/  STL [R1+0x868], R65 ;  /* 0x0008684101007387 */ /* 0x000fe20000100800 */
[----:B------:R-:W0:Y:S03]  /*f390*/  LDCU.128 UR16, c[0x0][0x390] ;  /* 0x00007200ff1077ac */ /* 0x000e260008000c00 */
[----:B------:R-:W-:Y:S01]  /*f3a0*/  STL [R1+0x864], R62 ;  /* 0x0008643e01007387 */ /* 0x000fe20000100800 */
[----:B------:R-:W2:Y:S03]  /*f3b0*/  LDCU.64 UR32, c[0x0][0x398] ;  /* 0x00007300ff2077ac */ /* 0x000ea60008000a00 */
[----:B------:R-:W-:Y:S01]  /*f3c0*/  STL [R1+0x860], R59 ;  /* 0x0008603b01007387 */ /* 0x000fe20000100800 */
[----:B------:R-:W3:Y:S03]  /*f3d0*/  LDCU UR30, c[0x0][0x3b8] ;  /* 0x00007700ff1e77ac */ /* 0x000ee60008000800 */
[----:B------:R-:W-:Y:S01]  /*f3e0*/  STL [R1+0x86c], R59 ;  /* 0x00086c3b01007387 */ /* 0x000fe20000100800 */
[----:B------:R-:W4:Y:S03]  /*f3f0*/  LDCU.64 UR4, c[0x0][0x398] ;  /* 0x00007300ff0477ac */ /* 0x000f260008000a00 */
[----:B------:R-:W-:Y:S01]  /*f400*/  STL [R1+0x878], R59 ;  /* 0x0008783b01007387 */ /* 0x000fe20000100800 */
[----:B------:R-:W5:Y:S03]  /*f410*/  LDCU.64 UR12, c[0x0][0x398] ;  /* 0x00007300ff0c77ac */ /* 0x000f660008000a00 */
[----:B------:R-:W-:Y:S01]  /*f420*/  STL [R1+0x884], R59 ;  /* 0x0008843b01007387 */ /* 0x000fe20000100800 */
[----:B------:R-:W1:Y:S03]  /*f430*/  LDCU.64 UR28, c[0x0][0x398] ;  /* 0x00007300ff1c77ac */ /* 0x000e660008000a00 */
[----:B------:R-:W-:Y:S01]  /*f440*/  STL [R1+0x890], R59 ;  /* 0x0008903b01007387 */ /* 0x000fe20000100800 */
[----:B------:R-:W0:Y:S03]  /*f450*/  LDCU.64 UR26, c[0x0][0x398] ;  /* 0x00007300ff1a77ac */ /* 0x000e260008000a00 */
        /* <DEDUP_REMOVED lines=9> */
[----:B------:R-:W0:Y:S03]  /*f4f0*/  LDCU UR40, c[0x0][0x398] ;  /* 0x00007300ff2877ac */ /* 0x000e260008000800 */
        /* <DEDUP_REMOVED lines=49> */
[----:B------:R-:W0:Y:S01]  /*f810*/  LDCU UR71, c[0x0][0x398] ;  /* 0x00007300ff4777ac */ /* 0x000e220008000800 */
[----:B------:R-:W-:Y:S06]  /*f820*/  BAR.SYNC.DEFER_BLOCKING 0x0 ;  /* 0x0000000000007b1d */ /* 0x000fec0000010000 */
[----:B------:R-:W0:Y:S01]  /*f830*/  LDCU UR46, c[0x0][0x398] ;  /* 0x00007300ff2e77ac */ /* 0x000e220008000800 */
        /* <DEDUP_REMOVED lines=9> */
[----:B------:R-:W0:Y:S01]  /*f8d0*/  @!P1 SYNCS.CCTL.IV [UR9+0x14000] ;  /* 0x01400000ff0099b1 */ /* 0x000e220008000009 */
[----:B------:R-:W0:Y:S02]  /*f8e0*/  LDCU UR35, c[0x0][0x398] ;  /* 0x00007300ff2377ac */ /* 0x000e240008000800 */
        /* <DEDUP_REMOVED lines=26> */
[----:B------:R-:W-:Y:S04]  /*fa90*/  STL [R1+0x6a8], R74 ;  /* 0x0006a84a01007387 */ /* 0x000fe80000100800 */
[----:B------:R-:W-:Y:S04]  /*faa0*/  STL [R1+0x6a4], R73 ;  /* 0x0006a44901007387 */ /* 0x000fe80000100800 */
[----:B------:R-:W-:Y:S04]  /*fab0*/  STL [R1+0x6a0], R72 ;  /* 0x0006a04801007387 */ /* 0x000fe80000100800 */
[----:B------:R-:W-:Y:S04]  /*fac0*/  STL [R1+0x69c], R71 ;  /* 0x00069c4701007387 */ /* 0x000fe80000100800 */
[----:B------:R-:W-:Y:S04]  /*fad0*/  STL [R1+0x698], R70 ;  /* 0x0006984601007387 */ /* 0x000fe80000100800 */
[----:B------:R-:W-:Y:S04]  /*fae0*/  STL [R1+0x694], R69 ;  /* 0x0006944501007387 */ /* 0x000fe80000100800 */
[----:B------:R1:W-:Y:S01]  /*faf0*/  STL [R1+0x690], R68 ;  /* 0x0006904401007387 */ /* 0x0003e20000100800 */
[----:B0-----:R-:W-:Y:S06]  /*fb00*/  BAR.SYNC.DEFER_BLOCKING 0x0 ;  /* 0x0000000000007b1d */ /* 0x001fec0000010000 */
[----:B-1----:R-:W0:Y:S01]  /*fb10*/  LDTM.x64 R28, tmem[UR10] ;  /* 0x0000000a001c79ee */ /* 0x002e220008340000 */
[----:B------:R-:W-:Y:S04]  /*fb20*/  STL [R1+0x678], R3 ;  /* 0x0006780301007387 */ /* 0x000fe80000100800 */
[----:B------:R-:W-:Y:S04]  /*fb30*/  STL [R1+0x680], R3 ;  /* 0x0006800301007387 */ /* 0x000fe80000100800 */
[----:B------:R-:W-:Y:S04]  /*fb40*/  STL [R1+0x688], R3 ;  /* 0x0006880301007387 */ /* 0x000fe80000100800 */
[----:B------:R-:W-:Y:S01]  /*fb50*/  STL [R1+0x720], R3 ;  /* 0x0007200301007387 */ /* 0x000fe20000100800 */
[----:B------:R-:W1:Y:S03]  /*fb60*/  @!P1 SYNCS.CCTL.IV [UR9+0x14008] ;  /* 0x01400800ff0099b1 */ /* 0x000e660008000009 */
[----:B------:R-:W-:Y:S01]  /*fb70*/  STL [R1+0x674], R0 ;  /* 0x0006740001007387 */ /* 0x000fe20000100800 */
[----:B------:R-:W1:Y:S03]  /*fb80*/  LDCU UR9, c[0x0][0x398] ;  /* 0x00007300ff0977ac */ /* 0x000e660008000800 */
[----:B------:R-:W-:Y:S01]  /*fb90*/  STL [R1+0x724], R0 ;  /* 0x0007240001007387 */ /* 0x000fe20000100800 */
[----:B0-----:R-:W-:-:S03]  /*fba0*/  IMAD.MOV.U32 R9, RZ, RZ, R88 ;  /* 0x000000ffff097224 */ /* 0x001fc600078e0058 */
[----:B------:R-:W-:Y:S01]  /*fbb0*/  STL.64 [R1+0x200], R28 ;  /* 0x0002001c01007387 */ /* 0x000fe20000100a00 */
[----:B------:R-:W-:-:S03]  /*fbc0*/  IMAD.MOV.U32 R27, RZ, RZ, R87 ;  /* 0x000000ffff1b7224 */ /* 0x000fc600078e0057 */
        /* <DEDUP_REMOVED lines=11> */
[----:B------:R-:W-:Y:S04]  /*fc80*/  STL.64 [R1+0x260], R52 ;  /* 0x0002603401007387 */ /* 0x000fe80000100a00 */
[----:B------:R-:W-:Y:S04]  /*fc90*/  STL.64 [R1+0x268], R54 ;  /* 0x0002683601007387 */ /* 0x000fe80000100a00 */
[----:B------:R-:W-:Y:S01]  /*fca0*/  STL.64 [R1+0x270], R56 ;  /* 0x0002703801007387 */ /* 0x000fe20000100a00 */
[----:B0-----:R-:W-:-:S03]  /*fcb0*/  IMAD.MOV.U32 R50, RZ, RZ, R86 ;  /* 0x000000ffff327224 */ /* 0x001fc600078e0056 */
[----:B------:R-:W-:Y:S04]  /*fcc0*/  STL.64 [R1+0x278], R58 ;  /* 0x0002783a01007387 */ /* 0x000fe80000100a00 */
[----:B------:R-:W-:Y:S04]  /*fcd0*/  STL.64 [R1+0x280], R60 ;  /* 0x0002803c01007387 */ /* 0x000fe80000100a00 */
[----:B------:R0:W-:Y:S04]  /*fce0*/  STL.64 [R1+0x288], R62 ;  /* 0x0002883e01007387 */ /* 0x0001e80000100a00 */
[----:B------:R-:W-:Y:S04]  /*fcf0*/  STL.64 [R1+0x290], R64 ;  /* 0x0002904001007387 */ /* 0x000fe80000100a00 */
[----:B------:R0:W-:Y:S04]  /*fd00*/  STL.64 [R1+0x298], R66 ;  /* 0x0002984201007387 */ /* 0x0001e80000100a00 */
        /* <DEDUP_REMOVED lines=10> */
[----:B------:R1:W-:Y:S04]  /*fdb0*/  STL.64 [R1+0x2f8], R90 ;  /* 0x0002f85a01007387 */ /* 0x0003e80000100a00 */
[----:B0-----:R-:W2:Y:S04]  /*fdc0*/  LDL.LU R62, [R1+0x2e4] ;  /* 0x0002e400013e7983 */ /* 0x001ea80000300800 */
[----:B------:R-:W2:Y:S04]  /*fdd0*/  LDL.LU R53, [R1+0x2e0] ;  /* 0x0002e00001357983 */ /* 0x000ea80000300800 */
[----:B------:R-:W2:Y:S04]  /*fde0*/  LDL.LU R38, [R1+0x2dc] ;  /* 0x0002dc0001267983 */ /* 0x000ea80000300800 */
[----:B------:R-:W2:Y:S04]  /*fdf0*/  LDL.LU R30, [R1+0x2d8] ;  /* 0x0002d800011e7983 */ /* 0x000ea80000300800 */
[----:B------:R-:W2:Y:S04]  /*fe00*/  LDL.LU R21, [R1+0x2d4] ;  /* 0x0002d40001157983 */ /* 0x000ea80000300800 */
[----:B------:R-:W2:Y:S04]  /*fe10*/  LDL.LU R12, [R1+0x2d0] ;  /* 0x0002d000010c7983 */ /* 0x000ea80000300800 */
[----:B------:R-:W2:Y:S04]  /*fe20*/  LDL.LU R66, [R1+0x2b0] ;  /* 0x0002b00001427983 */ /* 0x000ea80000300800 */
        /* <DEDUP_REMOVED lines=20> */
[----:B------:R-:W5:Y:S04]  /*ff70*/  LDL.LU R7, [R1+0x260] ;  /* 0x0002600001077983 */ /* 0x000f680000300800 */
[----:B------:R-:W5:Y:S04]  /*ff80*/  LDL.LU R4, [R1+0x25c] ;  /* 0x00025c0001047983 */ /* 0x000f680000300800 */
[----:B------:R-:W5:Y:S04]  /*ff90*/  LDL.LU R92, [R1+0x224] ;  /* 0x00022400015c7983 */ /* 0x000f680000300800 */
[----:B-1----:R-:W5:Y:S04]  /*ffa0*/  LDL.LU R91, [R1+0x210] ;  /* 0x00021000015b7983 */ /* 0x002f680000300800 */
[----:B------:R-:W5:Y:S04]  /*ffb0*/  LDL.LU R90, [R1+0x20c] ;  /* 0x00020c00015a7983 */ /* 0x000f680000300800 */
[----:B------:R-:W5:Y:S04]  /*ffc0*/  LDL.LU R89, [R1+0x208] ;  /* 0x0002080001597983 */ /* 0x000f680000300800 */
        /* <DEDUP_REMOVED lines=30> */
[----:B-----5:R-:W-:Y:S04]  /*101b0*/  STL [R1+0x92c], R7 ;  /* 0x00092c0701007387 */ /* 0x020fe80000100800 */
[----:B------:R0:W-:Y:S04]  /*101c0*/  STL [R1+0x928], R4 ;  /* 0x0009280401007387 */ /* 0x0001e80000100800 */
[----:B------:R-:W-:Y:S04]  /*101d0*/  STL [R1+0x7a0], R92 ;  /* 0x0007a05c01007387 */ /* 0x000fe80000100800 */
[----:B------:R-:W-:Y:S01]  /*101e0*/  STL [R1+0x76c], R91 ;  /* 0x00076c5b01007387 */ /* 0x000fe20000100800 */
[----:B0-----:R-:W0:Y:S03]  /*101f0*/  LDTM.x64 R4, tmem[UR10+0x40] ;  /* 0x0000400a000479ee */ /* 0x001e260008340000 */
[----:B------:R-:W-:Y:S04]  /*10200*/  STL [R1+0x764], R90 ;  /* 0x0007645a01007387 */ /* 0x000fe80000100800 */
[----:B------:R-:W-:Y:S04]  /*10210*/  STL [R1+0x75c], R89 ;  /* 0x00075c5901007387 */ /* 0x000fe80000100800 */
[----:B0-----:R-:W-:Y:S01]  /*10220*/  STL.64 [R1+0x160], R28 ;  /* 0x0001601c01007387 */ /* 0x001fe20000100a00 */
[----:B------:R-:W-:-:S02]  /*10230*/  IMAD.MOV.U32 R93, RZ, RZ, R25 ;  /* 0x000000ffff5d7224 */ /* 0x000fc400078e0019 */
[----:B------:R-:W-:Y:S01]  /*10240*/  IMAD.MOV.U32 R85, RZ, RZ, R22 ;  /* 0x000000ffff557224 */ /* 0x000fe200078e0016 */
[----:B------:R-:W-:Y:S01]  /*10250*/  STL.64 [R1+0x168], R30 ;  /* 0x0001681e01007387 */ /* 0x000fe20000100a00 */
[----:B------:R-:W-:Y:S02]  /*10260*/  IMAD.MOV.U32 R82, RZ, RZ, R19 ;  /* 0x000000ffff527224 */ /* 0x000fe400078e0013 */
[----:B------:R-:W-:Y:S01]  /*10270*/  IMAD.MOV.U32 R79, RZ, RZ, R16 ;  /* 0x000000ffff4f7224 */ /* 0x000fe200078e0010 */
[----:B------:R-:W-:Y:S01]  /*10280*/  STL.64 [R1+0x170], R32 ;  /* 0x0001702001007387 */ /* 0x000fe20000100a00 */
[----:B------:R-:W-:Y:S02]  /*10290*/  IMAD.MOV.U32 R76, RZ, RZ, R13 ;  /* 0x000000ffff4c7224 */ /* 0x000fe400078e000d */
[----:B------:R-:W-:Y:S01]  /*102a0*/  IMAD.MOV.U32 R73, RZ, RZ, R10 ;  /* 0x000000ffff497224 */ /* 0x000fe200078e000a */
[----:B------:R-:W-:Y:S01]  /*102b0*/  STL.64 [R1+0x178], R34 ;  /* 0x0001782201007387 */ /* 0x000fe20000100a00 */
        /* <DEDUP_REMOVED lines=34> */
[----:B0-----:R-:W2:Y:S04]  /*104e0*/  LDL.LU R63, [R1+0x97c] ;  /* 0x00097c00013f7983 */ /* 0x001ea80000300800 */
[----:B------:R-:W3:Y:S04]  /*104f0*/  LDL.LU R60, [R1+0x978] ;  /* 0x00097800013c7983 */ /* 0x000ee80000300800 */
[----:B------:R-:W4:Y:S04]  /*10500*/  LDL.LU R57, [R1+0x974] ;  /* 0x0009740001397983 */ /* 0x000f280000300800 */
[----:B------:R-:W5:Y:S04]  /*10510*/  LDL.LU R54, [R1+0x970] ;  /* 0x0009700001367983 */ /* 0x000f680000300800 */
        /* <DEDUP_REMOVED lines=21> */
[----:B--2---:R-:W-:Y:S04]  /*10670*/  STL.64 [R1+0x920], R62 ;  /* 0x0009203e01007387 */ /* 0x004fe80000100a00 */
[----:B---3--:R-:W-:Y:S04]  /*10680*/  STL [R1+0x91c], R60 ;  /* 0x00091c3c01007387 */ /* 0x008fe80000100800 */
[----:B----4-:R-:W-:Y:S04]  /*10690*/  STL [R1+0x918], R57 ;  /* 0x0009183901007387 */ /* 0x010fe80000100800 */
[----:B-----5:R-:W-:Y:S04]  /*106a0*/  STL [R1+0x914], R54 ;  /* 0x0009143601007387 */ /* 0x020fe80000100800 */
        /* <DEDUP_REMOVED lines=19> */
[----:B------:R-:W2:Y:S04]  /*107e0*/  LDL.LU R91, [R1+0x2b8] ;  /* 0x0002b800015b7983 */ /* 0x000ea80000300800 */
[----:B------:R-:W3:Y:S04]  /*107f0*/  LDL.LU R92, [R1+0x2b4] ;  /* 0x0002b400015c7983 */ /* 0x000ee80000300800 */
        /* <DEDUP_REMOVED lines=10> */
[----:B------:R1:W-:Y:S01]  /*108a0*/  STL [R1+0x784], R77 ;  /* 0x0007844d01007387 */ /* 0x0003e20000100800 */
[----:B0-----:R-:W0:Y:S03]  /*108b0*/  LDTM.x64 R4, tmem[UR10+0x80] ;  /* 0x0000800a000479ee */ /* 0x001e260008340000 */
[----:B-1----:R-:W4:Y:S04]  /*108c0*/  LDL.LU R77, [R1+0x2bc] ;  /* 0x0002bc00014d7983 */ /* 0x002f280000300800 */
        /* <DEDUP_REMOVED lines=12> */
[----:B-1----:R-:W5:Y:S04]  /*10990*/  LDL.LU R83, [R1+0x2c0] ;  /* 0x0002c00001537983 */ /* 0x002f680000300800 */
[----:B------:R-:W-:Y:S04]  /*109a0*/  STL [R1+0x740], R84 ;  /* 0x0007405401007387 */ /* 0x000fe80000100800 */
[----:B------:R-:W-:Y:S04]  /*109b0*/  STL [R1+0x7d0], R84 ;  /* 0x0007d05401007387 */ /* 0x000fe80000100800 */
[----:B------:R-:W-:Y:S04]  /*109c0*/  STL [R1+0x73c], R85 ;  /* 0x00073c5501007387 */ /* 0x000fe80000100800 */
[----:B------:R1:W-:Y:S04]  /*109d0*/  STL [R1+0x7c8], R85 ;  /* 0x0007c85501007387 */ /* 0x0003e80000100800 */
[----:B-1----:R-:W2:Y:S04]  /*109e0*/  LDL.LU R85, [R1+0x2c4] ;  /* 0x0002c40001557983 */ /* 0x002ea80000300800 */
        /* <DEDUP_REMOVED lines=10> */
[----:B0-----:R-:W-:Y:S04]  /*10a90*/  STL.64 [R1], R4 ;  /* 0x0000000401007387 */ /* 0x001fe80000100a00 */
        /* <DEDUP_REMOVED lines=30> */
[----:B------:R1:W-:Y:S04]  /*10c80*/  STL.64 [R1+0xf0], R64 ;  /* 0x0000f04001007387 */ /* 0x0003e80000100a00 */
[----:B------:R1:W-:Y:S04]  /*10c90*/  STL [R1+0xf8], R66 ;  /* 0x0000f84201007387 */ /* 0x0003e80000100800 */
[----:B0-----:R-:W2:Y:S04]  /*10ca0*/  LDL.LU.64 R62, [R1+0x920] ;  /* 0x00092000013e7983 */ /* 0x001ea80000300a00 */
        /* <DEDUP_REMOVED lines=8> */
[----:B------:R-:W2:Y:S04]  /*10d30*/  LDL.LU.64 R38, [R1+0x8f8] ;  /* 0x0008f80001267983 */ /* 0x000ea80000300a00 */
        /* <DEDUP_REMOVED lines=18> */
[----:B-1----:R-:W2:Y:S04]  /*10e60*/  LDL.LU R65, [R1+0xe4] ;  /* 0x0000e40001417983 */ /* 0x002ea80000300800 */
        /* <DEDUP_REMOVED lines=8> */
[----:B------:R-:W5:Y:S04]  /*10ef0*/  LDL.LU R84, [R1+0xc0] ;  /* 0x0000c00001547983 */ /* 0x000f680000300800 */
[----:B------:R-:W4:Y:S04]  /*10f00*/  LDL.LU R79, [R1+0xbc] ;  /* 0x0000bc00014f7983 */ /* 0x000f280000300800 */
[----:B------:R-:W2:Y:S04]  /*10f10*/  LDL.LU R75, [R1+0xb8] ;  /* 0x0000b800014b7983 */ /* 0x000ea80000300800 */
[----:B------:R-:W3:Y:S04]  /*10f20*/  LDL.LU R71, [R1+0xb4] ;  /* 0x0000b40001477983 */ /* 0x000ee80000300800 */
        /* <DEDUP_REMOVED lines=42> */
[----:B------:R0:W3:Y:S04]  /*111d0*/  LDL.LU R59, [R1+0x8b4] ;  /* 0x0008b400013b7983 */ /* 0x0000e80000300800 */
[----:B--2---:R1:W-:Y:S04]  /*111e0*/  STL [R1+0x818], R78 ;  /* 0x0008184e01007387 */ /* 0x0043e80000100800 */
[----:B-1----:R-:W2:Y:S04]  /*111f0*/  LDL.LU R78, [R1+0x2c8] ;  /* 0x0002c800014e7983 */ /* 0x002ea80000300800 */
[----:B------:R-:W-:Y:S04]  /*11200*/  STL [R1+0x814], R76 ;  /* 0x0008144c01007387 */ /* 0x000fe80000100800 */
[----:B------:R-:W-:Y:S04]  /*11210*/  STL [R1+0x80c], R74 ;  /* 0x00080c4a01007387 */ /* 0x000fe80000100800 */
[----:B------:R-:W-:Y:S04]  /*11220*/  STL [R1+0x808], R73 ;  /* 0x0008084901007387 */ /* 0x000fe80000100800 */
[----:B------:R-:W-:Y:S04]  /*11230*/  STL [R1+0x800], R72 ;  /* 0x0008004801007387 */ /* 0x000fe80000100800 */
[----:B------:R-:W-:Y:S04]  /*11240*/  STL [R1+0x7fc], R70 ;  /* 0x0007fc4601007387 */ /* 0x000fe80000100800 */
[----:B------:R-:W-:Y:S01]  /*11250*/  STL [R1+0x7f4], R68 ;  /* 0x0007f44401007387 */ /* 0x000fe20000100800 */
[----:B---3--:R-:W-:-:S03]  /*11260*/  F2FP.F16.F32.PACK_AB R59, R30, R38 ;  /* 0x000000261e3b723e */ /* 0x008fc600000000ff */
[----:B------:R-:W-:Y:S04]  /*11270*/  STL [R1+0x7f0], R87 ;  /* 0x0007f05701007387 */ /* 0x000fe80000100800 */
[----:B------:R1:W-:Y:S04]  /*11280*/  STL [R1+0x7e8], R93 ;  /* 0x0007e85d01007387 */ /* 0x0003e80000100800 */
[----:B-1----:R-:W3:Y:S04]  /*11290*/  LDL.LU R93, [R1+0x2cc] ;  /* 0x0002cc00015d7983 */ /* 0x002ee80000300800 */
[----:B------:R-:W-:Y:S04]  /*112a0*/  STL [R1+0x7e4], R3 ;  /* 0x0007e40301007387 */ /* 0x000fe80000100800 */
[----:B------:R-:W-:Y:S04]  /*112b0*/  STL [R1+0x7dc], R0 ;  /* 0x0007dc0001007387 */ /* 0x000fe80000100800 */
[----:B------:R-:W2:Y:S04]  /*112c0*/  LDL.LU R30, [R1+0x8b0] ;  /* 0x0008b000011e7983 */ /* 0x000ea80000300800 */
[----:B------:R-:W2:Y:S04]  /*112d0*/  LDL.LU R38, [R1+0x8ac] ;  /* 0x0008ac0001267983 */ /* 0x000ea80000300800 */
[----:B------:R1:W-:Y:S04]  /*112e0*/  STL [R1+0x324], R59 ;  /* 0x0003243b01007387 */ /* 0x0003e80000100800 */
[----:B-1----:R0:W2:Y:S02]  /*112f0*/  LDL.LU R59, [R1+0x8a8] ;  /* 0x0008a800013b7983 */ /* 0x0020a40000300800 */
[----:B--2---:R-:W-:-:S02]  /*11300*/  F2FP.F16.F32.PACK_AB R59, R53, R62 ;  /* 0x0000003e353b723e */ /* 0x004fc400000000ff */
        /* <DEDUP_REMOVED lines=11> */
[----:B------:R0:W2:Y:S04]  /*113c0*/  LDL.LU R9, [R1+0x888] ;  /* 0x0008880001097983 */ /* 0x0000a80000300800 */
[----:B------:R1:W-:Y:S04]  /*113d0*/  STL [R1+0x30c], R59 ;  /* 0x00030c3b01007387 */ /* 0x0003e80000100800 */
[----:B-1----:R0:W2:Y:S02]  /*113e0*/  LDL.LU R59, [R1+0x884] ;  /* 0x00088400013b7983 */ /* 0x0020a40000300800 */
[----:B--2---:R-:W-:-:S02]  /*113f0*/  F2FP.F16.F32.PACK_AB R59, R18, R27 ;  /* 0x0000001b123b723e */ /* 0x004fc400000000ff */
[----:B------:R0:W2:Y:S04]  /*11400*/  LDL.LU R18, [R1+0x880] ;  /* 0x0008800001127983 */ /* 0x0000a80000300800 */
[----:B------:R0:W2:Y:S04]  /*11410*/  LDL.LU R27, [R1+0x87c] ;  /* 0x00087c00011b7983 */ /* 0x0000a80000300800 */
[----:B------:R1:W-:Y:S04]  /*11420*/  STL [R1+0x304], R59 ;  /* 0x0003043b01007387 */ /* 0x0003e80000100800 */
[----:B-1----:R0:W2:Y:S02]  /*11430*/  LDL.LU R59, [R1+0x878] ;  /* 0x00087800013b7983 */ /* 0x0020a40000300800 */
[----:B--2---:R-:W-:-:S02]  /*11440*/  F2FP.F16.F32.PACK_AB R59, R35, R50 ;  /* 0x00000032233b723e */ /* 0x004fc400000000ff */
[----:B------:R0:W2:Y:S04]  /*11450*/  LDL.LU R35, [R1+0x874] ;  /* 0x0008740001237983 */ /* 0x0000a80000300800 */
[----:B------:R0:W2:Y:S04]  /*11460*/  LDL.LU R50, [R1+0x870] ;  /* 0x0008700001327983 */ /* 0x0000a80000300800 */
[----:B------:R1:W-:Y:S04]  /*11470*/  STL [R1+0x2fc], R59 ;  /* 0x0002fc3b01007387 */ /* 0x0003e80000100800 */
[----:B-1----:R0:W4:Y:S01]  /*11480*/  LDL.LU R59, [R1+0x86c] ;  /* 0x00086c00013b7983 */ /* 0x0021220000300800 */
[----:B------:R-:W-:-:S02]  /*11490*/  F2FP.F16.F32.PACK_AB R27, R32, R30 ;  /* 0x0000001e201b723e */ /* 0x000fc400000000ff */
[----:B------:R-:W-:Y:S02]  /*114a0*/  F2FP.F16.F32.PACK_AB R18, R24, R21 ;  /* 0x000000151812723e */ /* 0x000fe400000000ff */
[----:B------:R-:W-:Y:S02]  /*114b0*/  F2FP.F16.F32.PACK_AB R9, R15, R12 ;  /* 0x0000000c0f09723e */ /* 0x000fe400000000ff */
[----:B---3--:R-:W-:Y:S02]  /*114c0*/  F2FP.F16.F32.PACK_AB R87, R6, R93 ;  /* 0x0000005d0657723e */ /* 0x008fe400000000ff */
[----:B------:R-:W-:Y:S02]  /*114d0*/  F2FP.F16.F32.PACK_AB R76, R67, R78 ;  /* 0x0000004e434c723e */ /* 0x000fe400000000ff */
[----:B--2---:R-:W-:Y:S02]  /*114e0*/  F2FP.F16.F32.PACK_AB R50, R56, R53 ;  /* 0x000000353832723e */ /* 0x004fe400000000ff */
[----:B------:R-:W-:-:S02]  /*114f0*/  F2FP.F16.F32.PACK_AB R35, R47, R38 ;  /* 0x000000262f23723e */ /* 0x000fc400000000ff */
[----:B----4-:R-:W-:Y:S02]  /*11500*/  F2FP.F16.F32.PACK_AB R59, R65, R62 ;  /* 0x0000003e413b723e */ /* 0x010fe400000000ff */
[----:B------:R0:W2:Y:S04]  /*11510*/  LDL.LU R65, [R1+0x868] ;  /* 0x0008680001417983 */ /* 0x0000a80000300800 */
[----:B------:R0:W3:Y:S04]  /*11520*/  LDL.LU R62, [R1+0x864] ;  /* 0x00086400013e7983 */ /* 0x0000e80000300800 */
[----:B------:R1:W-:Y:S04]  /*11530*/  STL [R1+0x2f4], R59 ;  /* 0x0002f43b01007387 */ /* 0x0003e80000100800 */
[----:B-1----:R0:W4:Y:S04]  /*11540*/  LDL.LU R59, [R1+0x860] ;  /* 0x00086000013b7983 */ /* 0x0021280000300800 */
[----:B------:R0:W4:Y:S04]  /*11550*/  LDL.LU R56, [R1+0x85c] ;  /* 0x00085c0001387983 */ /* 0x0001280000300800 */
[----:B------:R0:W4:Y:S04]  /*11560*/  LDL.LU R53, [R1+0x858] ;  /* 0x0008580001357983 */ /* 0x0001280000300800 */
        /* <DEDUP_REMOVED lines=19> */
[----:B------:R0:W4:Y:S01]  /*116a0*/  LDL.LU R67, [R1+0x81c] ;  /* 0x00081c0001437983 */ /* 0x0001220000300800 */
[----:B------:R-:W-:Y:S01]  /*116b0*/  F2FP.F16.F32.PACK_AB R74, R86, R85 ;  /* 0x00000055564a723e */ /* 0x000fe200000000ff */
[----:B------:R-:W-:Y:S01]  /*116c0*/  IMAD.MOV.U32 R78, RZ, RZ, R42 ;  /* 0x000000ffff4e7224 */ /* 0x000fe200078e002a */
[----:B-----5:R-:W-:Y:S01]  /*116d0*/  F2FP.F16.F32.PACK_AB R73, R84, R83 ;  /* 0x000000535449723e */ /* 0x020fe200000000ff */
[----:B------:R-:W-:Y:S01]  /*116e0*/  STL [R1+0x2cc], R87 ;  /* 0x0002cc5701007387 */ /* 0x000fe20000100800 */
[----:B------:R-:W-:-:S02]  /*116f0*/  F2FP.F16.F32.PACK_AB R72, R79, R77 ;  /* 0x0000004d4f48723e */ /* 0x000fc400000000ff */
[----:B------:R-:W-:Y:S01]  /*11700*/  F2FP.F16.F32.PACK_AB R70, R75, R91 ;  /* 0x0000005b4b46723e */ /* 0x000fe200000000ff */
[----:B------:R1:W-:Y:S01]  /*11710*/  STL [R1+0x2c8], R76 ;  /* 0x0002c84c01007387 */ /* 0x0003e20000100800 */
[----:B------:R-:W-:Y:S02]  /*11720*/  F2FP.F16.F32.PACK_AB R68, R71, R92 ;  /* 0x0000005c4744723e */ /* 0x000fe400000000ff */
[----:B------:R-:W-:Y:S01]  /*11730*/  F2FP.F16.F32.PACK_AB R3, R46, R45 ;  /* 0x0000002d2e03723e */ /* 0x000fe200000000ff */
[----:B------:R5:W-:Y:S01]  /*11740*/  STL [R1+0x2c4], R74 ;  /* 0x0002c44a01007387 */ /* 0x000be20000100800 */
[----:B------:R-:W-:-:S03]  /*11750*/  F2FP.F16.F32.PACK_AB R0, R44, R43 ;  /* 0x0000002b2c00723e */ /* 0x000fc600000000ff */
[----:B------:R0:W-:Y:S04]  /*11760*/  STL [R1+0x2c0], R73 ;  /* 0x0002c04901007387 */ /* 0x0001e80000100800 */
[----:B------:R0:W-:Y:S01]  /*11770*/  STL [R1+0x2bc], R72 ;  /* 0x0002bc4801007387 */ /* 0x0001e20000100800 */
[----:B-1----:R-:W-:-:S03]  /*11780*/  IMAD.MOV.U32 R76, RZ, RZ, R41 ;  /* 0x000000ffff4c7224 */ /* 0x002fc600078e0029 */
[----:B------:R1:W-:Y:S04]  /*11790*/  STL [R1+0x2b8], R70 ;  /* 0x0002b84601007387 */ /* 0x0003e80000100800 */
[----:B------:R0:W-:Y:S01]  /*117a0*/  STL [R1+0x2b4], R68 ;  /* 0x0002b44401007387 */ /* 0x0001e20000100800 */
[----:B------:R-:W-:Y:S02]  /*117b0*/  F2FP.F16.F32.PACK_AB R82, R78, R76 ;  /* 0x0000004c4e52723e */ /* 0x000fe400000000ff */
[----:B--2---:R-:W-:Y:S02]  /*117c0*/  F2FP.F16.F32.PACK_AB R65, R69, R66 ;  /* 0x000000424541723e */ /* 0x004fe400000000ff */
[----:B---3--:R-:W-:-:S03]  /*117d0*/  F2FP.F16.F32.PACK_AB R62, R64, R63 ;  /* 0x0000003f403e723e */ /* 0x008fc600000000ff */
[----:B------:R-:W-:Y:S04]  /*117e0*/  STL [R1+0x2b0], R65 ;  /* 0x0002b04101007387 */ /* 0x000fe80000100800 */
[----:B------:R-:W-:Y:S01]  /*117f0*/  STL [R1+0x2ac], R62 ;  /* 0x0002ac3e01007387 */ /* 0x000fe20000100800 */
[----:B----4-:R-:W-:Y:S02]  /*11800*/  F2FP.F16.F32.PACK_AB R59, R61, R60 ;  /* 0x0000003c3d3b723e */ /* 0x010fe400000000ff */
[----:B------:R-:W-:-:S03]  /*11810*/  F2FP.F16.F32.PACK_AB R56, R58, R57 ;  /* 0x000000393a38723e */ /* 0x000fc600000000ff */
[----:B------:R-:W-:Y:S01]  /*11820*/  STL [R1+0x2a8], R59 ;  /* 0x0002a83b01007387 */ /* 0x000fe20000100800 */
[----:B------:R-:W-:-:S03]  /*11830*/  F2FP.F16.F32.PACK_AB R53, R55, R54 ;  /* 0x000000363735723e */ /* 0x000fc600000000ff */
[----:B------:R-:W-:Y:S04]  /*11840*/  STL [R1+0x2a4], R56 ;  /* 0x0002a43801007387 */ /* 0x000fe80000100800 */
[----:B------:R-:W-:Y:S01]  /*11850*/  STL [R1+0x2a0], R53 ;  /* 0x0002a03501007387 */ /* 0x000fe20000100800 */
[----:B------:R-:W-:Y:S02]  /*11860*/  F2FP.F16.F32.PACK_AB R50, R52, R51 ;  /* 0x000000333432723e */ /* 0x000fe400000000ff */
[----:B------:R-:W-:-:S03]  /*11870*/  F2FP.F16.F32.PACK_AB R47, R49, R48 ;  /* 0x00000030312f723e */ /* 0x000fc600000000ff */
[----:B------:R-:W-:Y:S04]  /*11880*/  STL [R1+0x29c], R50 ;  /* 0x00029c3201007387 */ /* 0x000fe80000100800 */
[----:B------:R-:W-:Y:S04]  /*11890*/  STL [R1+0x298], R47 ;  /* 0x0002982f01007387 */ /* 0x000fe80000100800 */
[----:B------:R2:W-:Y:S04]  /*118a0*/  STL [R1+0x294], R3 ;  /* 0x0002940301007387 */ /* 0x0005e80000100800 */
[----:B------:R3:W-:Y:S04]  /*118b0*/  STL [R1+0x290], R0 ;  /* 0x0002900001007387 */ /* 0x0007e80000100800 */
[----:B-----5:R-:W4:Y:S04]  /*118c0*/  LDL.LU R74, [R1+0x54] ;  /* 0x00005400014a7983 */ /* 0x020f280000300800 */
[----:B0-----:R-:W4:Y:S04]  /*118d0*/  LDL.LU R73, [R1+0x254] ;  /* 0x0002540001497983 */ /* 0x001f280000300800 */
[----:B------:R-:W5:Y:S01]  /*118e0*/  LDL.LU R72, [R1+0x50] ;  /* 0x0000500001487983 */ /* 0x000f620000300800 */
[----:B------:R-:W-:-:S03]  /*118f0*/  F2FP.F16.F32.PACK_AB R38, R40, R39 ;  /* 0x000000272826723e */ /* 0x000fc600000000ff */
[----:B-1----:R-:W5:Y:S04]  /*11900*/  LDL.LU R70, [R1+0x250] ;  /* 0x0002500001467983 */ /* 0x002f680000300800 */
[----:B------:R-:W4:Y:S01]  /*11910*/  LDL.LU R68, [R1+0x4c] ;  /* 0x00004c0001447983 */ /* 0x000f220000300800 */
[----:B------:R-:W-:-:S03]  /*11920*/  F2FP.F16.F32.PACK_AB R35, R37, R36 ;  /* 0x000000242523723e */ /* 0x000fc600000000ff */
[----:B------:R-:W4:Y:S04]  /*11930*/  LDL.LU R87, [R1+0x24c] ;  /* 0x00024c0001577983 */ /* 0x000f280000300800 */
[----:B------:R-:W4:Y:S01]  /*11940*/  LDL.LU R93, [R1+0x48] ;  /* 0x00004800015d7983 */ /* 0x000f220000300800 */
[----:B------:R-:W-:-:S03]  /*11950*/  F2FP.F16.F32.PACK_AB R32, R34, R33 ;  /* 0x000000212220723e */ /* 0x000fc600000000ff */
[----:B--2---:R-:W2:Y:S04]  /*11960*/  LDL.LU R3, [R1+0x248] ;  /* 0x0002480001037983 */ /* 0x004ea80000300800 */
[----:B---3--:R-:W3:Y:S01]  /*11970*/  LDL.LU R0, [R1+0x44] ;  /* 0x0000440001007983 */ /* 0x008ee20000300800 */
[----:B------:R-:W-:-:S03]  /*11980*/  F2FP.F16.F32.PACK_AB R30, R2, R31 ;  /* 0x0000001f021e723e */ /* 0x000fc600000000ff */
[----:B------:R-:W3:Y:S04]  /*11990*/  LDL.LU R83, [R1+0x244] ;  /* 0x0002440001537983 */ /* 0x000ee80000300800 */
[----:B------:R-:W2:Y:S01]  /*119a0*/  LDL.LU R84, [R1+0x240] ;  /* 0x0002400001547983 */ /* 0x000ea20000300800 */
[----:B------:R-:W-:-:S03]  /*119b0*/  F2FP.F16.F32.PACK_AB R27, R29, R28 ;  /* 0x0000001c1d1b723e */ /* 0x000fc600000000ff */
[----:B------:R-:W-:Y:S04]  /*119c0*/  STL [R1+0x28c], R38 ;  /* 0x00028c2601007387 */ /* 0x000fe80000100800 */
[----:B------:R-:W2:Y:S01]  /*119d0*/  LDL.LU R85, [R1+0x23c] ;  /* 0x00023c0001557983 */ /* 0x000ea20000300800 */
[----:B------:R-:W-:-:S03]  /*119e0*/  F2FP.F16.F32.PACK_AB R24, R26, R25 ;  /* 0x000000191a18723e */ /* 0x000fc600000000ff */
[----:B------:R-:W-:Y:S04]  /*119f0*/  STL [R1+0x288], R35 ;  /* 0x0002882301007387 */ /* 0x000fe80000100800 */
[----:B------:R-:W2:Y:S01]  /*11a00*/  LDL.LU R86, [R1+0x238] ;  /* 0x0002380001567983 */ /* 0x000ea20000300800 */
[----:B------:R-:W-:-:S03]  /*11a10*/  F2FP.F16.F32.PACK_AB R21, R23, R22 ;  /* 0x000000161715723e */ /* 0x000fc600000000ff */
[----:B------:R-:W-:Y:S01]  /*11a20*/  STL [R1+0x284], R32 ;  /* 0x0002842001007387 */ /* 0x000fe20000100800 */
[----:B------:R-:W-:-:S03]  /*11a30*/  F2FP.F16.F32.PACK_AB R18, R20, R19 ;  /* 0x000000131412723e */ /* 0x000fc600000000ff */
[----:B------:R-:W2:Y:S04]  /*11a40*/  LDL.LU R2, [R1+0x234] ;  /* 0x0002340001027983 */ /* 0x000ea80000300800 */
[----:B------:R-:W-:Y:S01]  /*11a50*/  STL [R1+0x280], R30 ;  /* 0x0002801e01007387 */ /* 0x000fe20000100800 */
[----:B------:R-:W-:-:S03]  /*11a60*/  F2FP.F16.F32.PACK_AB R15, R17, R16 ;  /* 0x00000010110f723e */ /* 0x000fc600000000ff */
[----:B------:R-:W2:Y:S04]  /*11a70*/  LDL.LU R69, [R1+0x230] ;  /* 0x0002300001457983 */ /* 0x000ea80000300800 */
[----:B------:R-:W-:Y:S01]  /*11a80*/  STL [R1+0x27c], R27 ;  /* 0x00027c1b01007387 */ /* 0x000fe20000100800 */
[----:B------:R-:W-:-:S03]  /*11a90*/  F2FP.F16.F32.PACK_AB R12, R14, R13 ;  /* 0x0000000d0e0c723e */ /* 0x000fc600000000ff */
[----:B------:R-:W2:Y:S04]  /*11aa0*/  LDL.LU R71, [R1+0x22c] ;  /* 0x00022c0001477983 */ /* 0x000ea80000300800 */
[----:B------:R-:W-:Y:S04]  /*11ab0*/  STL [R1+0x278], R24 ;  /* 0x0002781801007387 */ /* 0x000fe80000100800 */
[----:B------:R-:W2:Y:S01]  /*11ac0*/  LDL.LU R92, [R1+0x228] ;  /* 0x00022800015c7983 */ /* 0x000ea20000300800 */
[----:B------:R-:W-:-:S03]  /*11ad0*/  F2FP.F16.F32.PACK_AB R9, R11, R10 ;  /* 0x0000000a0b09723e */ /* 0x000fc600000000ff */
[----:B------:R-:W-:Y:S01]  /*11ae0*/  STL [R1+0x274], R21 ;  /* 0x0002741501007387 */ /* 0x000fe20000100800 */
[----:B------:R-:W-:-:S03]  /*11af0*/  F2FP.F16.F32.PACK_AB R67, R5, R4 ;  /* 0x000000040543723e */ /* 0x000fc600000000ff */
[----:B------:R-:W-:Y:S01]  /*11b00*/  STL [R1+0x270], R18 ;  /* 0x0002701201007387 */ /* 0x000fe20000100800 */
[----:B------:R-:W-:-:S03]  /*11b10*/  F2FP.F16.F32.PACK_AB R6, R8, R7 ;  /* 0x000000070806723e */ /* 0x000fc600000000ff */
[----:B------:R-:W2:Y:S04]  /*11b20*/  LDL.LU R75, [R1+0x220] ;  /* 0x00022000014b7983 */ /* 0x000ea80000300800 */
[----:B------:R-:W-:Y:S04]  /*11b30*/  STL [R1+0x26c], R15 ;  /* 0x00026c0f01007387 */ /* 0x000fe80000100800 */
[----:B------:R-:W2:Y:S04]  /*11b40*/  LDL.LU R77, [R1+0x21c] ;  /* 0x00021c00014d7983 */ /* 0x000ea80000300800 */
[----:B------:R-:W-:Y:S04]  /*11b50*/  STL [R1+0x268], R12 ;  /* 0x0002680c01007387 */ /* 0x000fe80000100800 */
[----:B------:R-:W2:Y:S04]  /*11b60*/  LDL.LU R79, [R1+0x218] ;  /* 0x00021800014f7983 */ /* 0x000ea80000300800 */
[----:B------:R-:W2:Y:S04]  /*11b70*/  LDL.LU R91, [R1+0x214] ;  /* 0x00021400015b7983 */ /* 0x000ea80000300800 */
[----:B------:R-:W-:Y:S04]  /*11b80*/  STL [R1+0x264], R9 ;  /* 0x0002640901007387 */ /* 0x000fe80000100800 */
[----:B------:R-:W-:Y:S04]  /*11b90*/  STL [R1+0x25c], R67 ;  /* 0x00025c4301007387 */ /* 0x000fe80000100800 */
[----:B------:R0:W-:Y:S04]  /*11ba0*/  STL [R1+0x260], R6 ;  /* 0x0002600601007387 */ /* 0x0001e80000100800 */
[----:B------:R-:W2:Y:S04]  /*11bb0*/  LDL.LU R78, [R1+0x818] ;  /* 0x00081800014e7983 */ /* 0x000ea80000300800 */
[----:B------:R-:W2:Y:S04]  /*11bc0*/  LDL.LU R76, [R1+0x814] ;  /* 0x00081400014c7983 */ /* 0x000ea80000300800 */
[----:B------:R1:W-:Y:S01]  /*11bd0*/  STL [R1+0x258], R82 ;  /* 0x0002585201007387 */ /* 0x0003e20000100800 */
[----:B0-----:R-:W0:Y:S03]  /*11be0*/  LDTM.x64 R4, tmem[UR10+0xc0] ;  /* 0x0000c00a000479ee */ /* 0x001e260008340000 */
[----:B-1----:R1:W4:Y:S02]  /*11bf0*/  LDL.LU R82, [R1+0x810] ;  /* 0x0008100001527983 */ /* 0x0023240000300800 */
[----:B----4-:R-:W-:-:S02]  /*11c00*/  F2FP.F16.F32.PACK_AB R82, R74, R73 ;  /* 0x000000494a52723e */ /* 0x010fc400000000ff */
[----:B------:R-:W4:Y:S04]  /*11c10*/  LDL.LU R74, [R1+0x80c] ;  /* 0x00080c00014a7983 */ /* 0x000f280000300800 */
[----:B------:R-:W2:Y:S04]  /*11c20*/  LDL.LU R73, [R1+0x808] ;  /* 0x0008080001497983 */ /* 0x000ea80000300800 */
[----:B------:R0:W-:Y:S04]  /*11c30*/  STL [R1+0x254], R82 ;  /* 0x0002545201007387 */ /* 0x0001e80000100800 */
[----:B0-----:R1:W5:Y:S02]  /*11c40*/  LDL.LU R82, [R1+0x804] ;  /* 0x0008040001527983 */ /* 0x0013640000300800 */
[----:B-----5:R-:W-:-:S02]  /*11c50*/  F2FP.F16.F32.PACK_AB R82, R72, R70 ;  /* 0x000000464852723e */ /* 0x020fc400000000ff */
[----:B------:R-:W5:Y:S04]  /*11c60*/  LDL.LU R72, [R1+0x800] ;  /* 0x0008000001487983 */ /* 0x000f680000300800 */
[----:B------:R-:W2:Y:S04]  /*11c70*/  LDL.LU R70, [R1+0x7fc] ;  /* 0x0007fc0001467983 */ /* 0x000ea80000300800 */
[----:B------:R0:W-:Y:S04]  /*11c80*/  STL [R1+0x250], R82 ;  /* 0x0002505201007387 */ /* 0x0001e80000100800 */
[----:B0-----:R1:W2:Y:S02]  /*11c90*/  LDL.LU R82, [R1+0x7f8] ;  /* 0x0007f80001527983 */ /* 0x0012a40000300800 */
[----:B--2---:R-:W-:-:S02]  /*11ca0*/  F2FP.F16.F32.PACK_AB R82, R68, R87 ;  /* 0x000000574452723e */ /* 0x004fc400000000ff */
[----:B------:R-:W2:Y:S04]  /*11cb0*/  LDL.LU R68, [R1+0x7f4] ;  /* 0x0007f40001447983 */ /* 0x000ea80000300800 */
[----:B------:R-:W2:Y:S04]  /*11cc0*/  LDL.LU R87, [R1+0x7f0] ;  /* 0x0007f00001577983 */ /* 0x000ea80000300800 */
[----:B------:R0:W-:Y:S04]  /*11cd0*/  STL [R1+0x24c], R82 ;  /* 0x00024c5201007387 */ /* 0x0001e80000100800 */
[----:B0-----:R1:W2:Y:S02]  /*11ce0*/  LDL.LU R82, [R1+0x7ec] ;  /* 0x0007ec0001527983 */ /* 0x0012a40000300800 */
[----:B--2---:R-:W-:-:S02]  /*11cf0*/  F2FP.F16.F32.PACK_AB R82, R93, R3 ;  /* 0x000000035d52723e */ /* 0x004fc400000000ff */
[----:B------:R-:W2:Y:S04]  /*11d00*/  LDL.LU R93, [R1+0x7e8] ;  /* 0x0007e800015d7983 */ /* 0x000ea80000300800 */
[----:B------:R-:W2:Y:S04]  /*11d10*/  LDL.LU R3, [R1+0x7e4] ;  /* 0x0007e40001037983 */ /* 0x000ea80000300800 */
[----:B------:R0:W-:Y:S04]  /*11d20*/  STL [R1+0x248], R82 ;  /* 0x0002485201007387 */ /* 0x0001e80000100800 */
[----:B0-----:R1:W3:Y:S02]  /*11d30*/  LDL.LU R82, [R1+0x7e0] ;  /* 0x0007e00001527983 */ /* 0x0012e40000300800 */
[----:B---3--:R-:W-:-:S02]  /*11d40*/  F2FP.F16.F32.PACK_AB R82, R0, R83 ;  /* 0x000000530052723e */ /* 0x008fc400000000ff */
[----:B------:R-:W3:Y:S04]  /*11d50*/  LDL.LU R0, [R1+0x7dc] ;  /* 0x0007dc0001007983 */ /* 0x000ee80000300800 */
[----:B------:R1:W3:Y:S04]  /*11d60*/  LDL.LU R83, [R1+0x7d8] ;  /* 0x0007d80001537983 */ /* 0x0002e80000300800 */
[----:B------:R0:W-:Y:S04]  /*11d70*/  STL [R1+0x244], R82 ;  /* 0x0002445201007387 */ /* 0x0001e80000100800 */
[----:B0-----:R-:W2:Y:S01]  /*11d80*/  LDL.LU R82, [R1+0x1fc] ;  /* 0x0001fc0001527983 */ /* 0x001ea20000300800 */
[----:B---3--:R-:W-:-:S03]  /*11d90*/  F2FP.F16.F32.PACK_AB R83, R0, R84 ;  /* 0x000000540053723e */ /* 0x008fc600000000ff */
[----:B------:R1:W3:Y:S04]  /*11da0*/  LDL.LU R0, [R1+0x7d4] ;  /* 0x0007d40001007983 */ /* 0x0002e80000300800 */
[----:B------:R1:W2:Y:S04]  /*11db0*/  LDL.LU R84, [R1+0x7d0] ;  /* 0x0007d00001547983 */ /* 0x0002a80000300800 */
[----:B------:R0:W-:Y:S04]  /*11dc0*/  STL [R1+0x240], R83 ;  /* 0x0002405301007387 */ /* 0x0001e80000100800 */
[----:B0-----:R-:W3:Y:S01]  /*11dd0*/  LDL.LU R83, [R1+0x1f8] ;  /* 0x0001f80001537983 */ /* 0x001ee20000300800 */
[----:B--2---:R-:W-:-:S03]  /*11de0*/  F2FP.F16.F32.PACK_AB R84, R3, R85 ;  /* 0x000000550354723e */ /* 0x004fc600000000ff */
[----:B------:R1:W5:Y:S04]  /*11df0*/  LDL.LU R3, [R1+0x7cc] ;  /* 0x0007cc0001037983 */ /* 0x0003680000300800 */
[----:B------:R1:W2:Y:S04]  /*11e00*/  LDL.LU R85, [R1+0x7c8] ;  /* 0x0007c80001557983 */ /* 0x0002a80000300800 */
[----:B------:R0:W-:Y:S04]  /*11e10*/  STL [R1+0x23c], R84 ;  /* 0x00023c5401007387 */ /* 0x0001e80000100800 */
[----:B0-----:R-:W3:Y:S01]  /*11e20*/  LDL.LU R84, [R1+0x1f4] ;  /* 0x0001f40001547983 */ /* 0x001ee20000300800 */
[----:B--2---:R-:W-:-:S03]  /*11e30*/  F2FP.F16.F32.PACK_AB R85, R93, R86 ;  /* 0x000000565d55723e */ /* 0x004fc600000000ff */
[----:B------:R1:W2:Y:S04]  /*11e40*/  LDL.LU R93, [R1+0x7c4] ;  /* 0x0007c400015d7983 */ /* 0x0002a80000300800 */
[----:B------:R1:W2:Y:S04]  /*11e50*/  LDL.LU R86, [R1+0x7c0] ;  /* 0x0007c00001567983 */ /* 0x0002a80000300800 */
[----:B------:R0:W-:Y:S04]  /*11e60*/  STL [R1+0x238], R85 ;  /* 0x0002385501007387 */ /* 0x0001e80000100800 */
[----:B0-----:R-:W3:Y:S01]  /*11e70*/  LDL.LU R85, [R1+0x1f0] ;  /* 0x0001f00001557983 */ /* 0x001ee20000300800 */
[----:B--2---:R-:W-:-:S03]  /*11e80*/  F2FP.F16.F32.PACK_AB R86, R87, R2 ;  /* 0x000000025756723e */ /* 0x004fc600000000ff */
[----:B------:R1:W2:Y:S04]  /*11e90*/  LDL.LU R87, [R1+0x7bc] ;  /* 0x0007bc0001577983 */ /* 0x0002a80000300800 */
[----:B------:R-:W3:Y:S01]  /*11ea0*/  LDL.LU R2, [R1+0x7b8] ;  /* 0x0007b80001027983 */ /* 0x000ee20000300800 */
[----:B------:R-:W-:-:S03]  /*11eb0*/  F2FP.F16.F32.PACK_AB R93, R70, R71 ;  /* 0x00000047465d723e */ /* 0x000fc600000000ff */
[----:B------:R0:W-:Y:S01]  /*11ec0*/  STL [R1+0x234], R86 ;  /* 0x0002345601007387 */ /* 0x0001e20000100800 */
[----:B-----5:R-:W-:-:S03]  /*11ed0*/  F2FP.F16.F32.PACK_AB R3, R72, R92 ;  /* 0x0000005c4803723e */ /* 0x020fc600000000ff */
[----:B0-----:R-:W5:Y:S01]  /*11ee0*/  LDL.LU R86, [R1+0x1ec] ;  /* 0x0001ec0001567983 */ /* 0x001f620000300800 */
[----:B--2---:R-:W-:-:S03]  /*11ef0*/  F2FP.F16.F32.PACK_AB R87, R68, R69 ;  /* 0x000000454457723e */ /* 0x004fc600000000ff */
[----:B------:R-:W2:Y:S04]  /*11f00*/  LDL.LU R68, [R1+0x7b4] ;  /* 0x0007b40001447983 */ /* 0x000ea80000300800 */
[----:B------:R-:W2:Y:S04]  /*11f10*/  LDL.LU R69, [R1+0x7b0] ;  /* 0x0007b00001457983 */ /* 0x000ea80000300800 */
[----:B------:R0:W-:Y:S04]  /*11f20*/  STL [R1+0x230], R87 ;  /* 0x0002305701007387 */ /* 0x0001e80000100800 */
[----:B0-----:R-:W2:Y:S04]  /*11f30*/  LDL.LU R87, [R1+0x1e8] ;  /* 0x0001e80001577983 */ /* 0x001ea80000300800 */
[----:B------:R-:W2:Y:S04]  /*11f40*/  LDL.LU R70, [R1+0x7ac] ;  /* 0x0007ac0001467983 */ /* 0x000ea80000300800 */
[----:B------:R-:W2:Y:S04]  /*11f50*/  LDL.LU R71, [R1+0x7a8] ;  /* 0x0007a80001477983 */ /* 0x000ea80000300800 */
[----:B------:R0:W-:Y:S04]  /*11f60*/  STL [R1+0x22c], R93 ;  /* 0x00022c5d01007387 */ /* 0x0001e80000100800 */
[----:B0-----:R-:W2:Y:S04]  /*11f70*/  LDL.LU R93, [R1+0x1e4] ;  /* 0x0001e400015d7983 */ /* 0x001ea80000300800 */
[----:B------:R-:W2:Y:S04]  /*11f80*/  LDL.LU R72, [R1+0x7a4] ;  /* 0x0007a40001487983 */ /* 0x000ea80000300800 */
[----:B------:R-:W3:Y:S04]  /*11f90*/  LDL.LU R92, [R1+0x7a0] ;  /* 0x0007a000015c7983 */ /* 0x000ee80000300800 */
[----:B------:R0:W-:Y:S04]  /*11fa0*/  STL [R1+0x228], R3 ;  /* 0x0002280301007387 */ /* 0x0001e80000100800 */
[----:B0-----:R-:W2:Y:S01]  /*11fb0*/  LDL.LU R3, [R1+0x1e0] ;  /* 0x0001e00001037983 */ /* 0x001ea20000300800 */
[----:B---3--:R-:W-:-:S03]  /*11fc0*/  F2FP.F16.F32.PACK_AB R0, R73, R92 ;  /* 0x0000005c4900723e */ /* 0x008fc600000000ff */
[----:B------:R-:W3:Y:S04]  /*11fd0*/  LDL.LU R73, [R1+0x79c] ;  /* 0x00079c0001497983 */ /* 0x000ee80000300800 */
[----:B------:R1:W4:Y:S04]  /*11fe0*/  LDL.LU R92, [R1+0x798] ;  /* 0x00079800015c7983 */ /* 0x0003280000300800 */
[----:B------:R0:W-:Y:S04]  /*11ff0*/  STL [R1+0x224], R0 ;  /* 0x0002240001007387 */ /* 0x0001e80000100800 */
[----:B0-----:R-:W2:Y:S01]  /*12000*/  LDL.LU R0, [R1+0x1dc] ;  /* 0x0001dc0001007983 */ /* 0x001ea20000300800 */
[----:B----4-:R-:W-:-:S03]  /*12010*/  F2FP.F16.F32.PACK_AB R92, R74, R75 ;  /* 0x0000004b4a5c723e */ /* 0x010fc600000000ff */
[----:B------:R-:W4:Y:S04]  /*12020*/  LDL.LU R74, [R1+0x794] ;  /* 0x00079400014a7983 */ /* 0x000f280000300800 */
        /* <DEDUP_REMOVED lines=20> */
[----:B------:R1:W2:Y:S04]  /*12170*/  LDL.LU R91, [R1+0x760] ;  /* 0x00076000015b7983 */ /* 0x0002a80000300800 */
[----:B------:R0:W-:Y:S04]  /*12180*/  STL [R1+0x660], R92 ;  /* 0x0006605c01007387 */ /* 0x0001e80000100800 */
[----:B0-----:R-:W3:Y:S01]  /*12190*/  LDL.LU R92, [R1+0x200] ;  /* 0x00020000015c7983 */ /* 0x001ee20000300800 */
[----:B--2---:R-:W-:-:S03]  /*121a0*/  F2FP.F16.F32.PACK_AB R91, R89, R90 ;  /* 0x0000005a595b723e */ /* 0x004fc600000000ff */
[----:B------:R-:W2:Y:S04]  /*121b0*/  LDL.LU R89, [R1+0x75c] ;  /* 0x00075c0001597983 */ /* 0x000ea80000300800 */
[----:B------:R1:W2:Y:S04]  /*121c0*/  LDL.LU R90, [R1+0x758] ;  /* 0x00075800015a7983 */ /* 0x0002a80000300800 */
[----:B------:R0:W-:Y:S04]  /*121d0*/  STL [R1+0x664], R91 ;  /* 0x0006645b01007387 */ /* 0x0001e80000100800 */
[----:B0-----:R-:W3:Y:S01]  /*121e0*/  LDL.LU R91, [R1] ;  /* 0x00000000015b7983 */ /* 0x001ee20000300800 */
[----:B--2---:R-:W-:-:S03]  /*121f0*/  F2FP.F16.F32.PACK_AB R90, R81, R89 ;  /* 0x00000059515a723e */ /* 0x004fc600000000ff */
[----:B------:R-:W2:Y:S04]  /*12200*/  LDL.LU R81, [R1+0x754] ;  /* 0x0007540001517983 */ /* 0x000ea80000300800 */
[----:B------:R1:W2:Y:S04]  /*12210*/  LDL.LU R89, [R1+0x750] ;  /* 0x0007500001597983 */ /* 0x0002a80000300800 */
[----:B------:R0:W-:Y:S04]  /*12220*/  STL [R1+0x668], R90 ;  /* 0x0006685a01007387 */ /* 0x0001e80000100800 */
[----:B0-----:R-:W2:Y:S02]  /*12230*/  LDL.LU R90, [R1+0x204] ;  /* 0x00020400015a7983 */ /* 0x001ea40000300800 */
[----:B--2---:R-:W-:-:S02]  /*12240*/  F2FP.F16.F32.PACK_AB R89, R88, R90 ;  /* 0x0000005a5859723e */ /* 0x004fc400000000ff */
[----:B------:R1:W3:Y:S04]  /*12250*/  LDL.LU R88, [R1+0x74c] ;  /* 0x00074c0001587983 */ /* 0x0002e80000300800 */
[----:B------:R-:W-:Y:S01]  /*12260*/  STL [R1+0x66c], R89 ;  /* 0x00066c5901007387 */ /* 0x000fe20000100800 */
[----:B---3--:R-:W-:-:S05]  /*12270*/  F2FP.F16.F32.PACK_AB R88, R91, R92 ;  /* 0x0000005c5b58723e */ /* 0x008fca00000000ff */
[----:B------:R0:W-:Y:S02]  /*12280*/  STL [R1+0x670], R88 ;  /* 0x0006705801007387 */ /* 0x0001e40000100800 */
[----:B0-----:R-:W-:Y:S02]  /*12290*/  F2FP.F16.F32.PACK_AB R88, R67, R82 ;  /* 0x000000524358723e */ /* 0x001fe400000000ff */
[----:B------:R-:W2:Y:S01]  /*122a0*/  LDL.LU R82, [R1+0x1d8] ;  /* 0x0001d80001527983 */ /* 0x000ea20000300800 */
[----:B------:R-:W-:Y:S02]  /*122b0*/  F2FP.F16.F32.PACK_AB R67, R66, R83 ;  /* 0x000000534243723e */ /* 0x000fe400000000ff */
[----:B------:R-:W-:Y:S01]  /*122c0*/  F2FP.F16.F32.PACK_AB R66, R65, R84 ;  /* 0x000000544142723e */ /* 0x000fe200000000ff */
[----:B------:R-:W-:Y:S01]  /*122d0*/  STL [R1+0x3fc], R88 ;  /* 0x0003fc5801007387 */ /* 0x000fe20000100800 */
[----:B------:R-:W-:-:S03]  /*122e0*/  F2FP.F16.F32.PACK_AB R65, R64, R85 ;  /* 0x000000554041723e */ /* 0x000fc600000000ff */
[----:B------:R-:W3:Y:S04]  /*122f0*/  LDL.LU R83, [R1+0x1d4] ;  /* 0x0001d40001537983 */ /* 0x000ee80000300800 */
[----:B------:R-:W-:Y:S01]  /*12300*/  STL [R1+0x3f8], R67 ;  /* 0x0003f84301007387 */ /* 0x000fe20000100800 */
[----:B-----5:R-:W-:-:S03]  /*12310*/  F2FP.F16.F32.PACK_AB R64, R63, R86 ;  /* 0x000000563f40723e */ /* 0x020fc600000000ff */
[----:B------:R-:W5:Y:S04]  /*12320*/  LDL.LU R84, [R1+0x1d0] ;  /* 0x0001d00001547983 */ /* 0x000f680000300800 */
[----:B------:R-:W-:Y:S01]  /*12330*/  STL [R1+0x3f4], R66 ;  /* 0x0003f44201007387 */ /* 0x000fe20000100800 */
[----:B------:R-:W-:-:S03]  /*12340*/  F2FP.F16.F32.PACK_AB R63, R62, R87 ;  /* 0x000000573e3f723e */ /* 0x000fc600000000ff */
[----:B------:R-:W4:Y:S04]  /*12350*/  LDL.LU R85, [R1+0x1cc] ;  /* 0x0001cc0001557983 */ /* 0x000f280000300800 */
[----:B------:R-:W-:Y:S01]  /*12360*/  STL [R1+0x3f0], R65 ;  /* 0x0003f04101007387 */ /* 0x000fe20000100800 */
[----:B------:R-:W-:-:S03]  /*12370*/  F2FP.F16.F32.PACK_AB R62, R61, R93 ;  /* 0x0000005d3d3e723e */ /* 0x000fc600000000ff */
[----:B------:R-:W4:Y:S04]  /*12380*/  LDL.LU R86, [R1+0x1c8] ;  /* 0x0001c80001567983 */ /* 0x000f280000300800 */
[----:B------:R-:W-:Y:S04]  /*12390*/  STL [R1+0x3ec], R64 ;  /* 0x0003ec4001007387 */ /* 0x000fe80000100800 */
[----:B------:R-:W4:Y:S01]  /*123a0*/  LDL.LU R87, [R1+0x1c4] ;  /* 0x0001c40001577983 */ /* 0x000f220000300800 */
[----:B------:R-:W-:-:S03]  /*123b0*/  F2FP.F16.F32.PACK_AB R61, R60, R3 ;  /* 0x000000033c3d723e */ /* 0x000fc600000000ff */
[----:B------:R-:W-:Y:S04]  /*123c0*/  STL [R1+0x3e8], R63 ;  /* 0x0003e83f01007387 */ /* 0x000fe80000100800 */
[----:B------:R-:W4:Y:S04]  /*123d0*/  LDL.LU R93, [R1+0x1c0] ;  /* 0x0001c000015d7983 */ /* 0x000f280000300800 */
[----:B------:R-:W-:Y:S04]  /*123e0*/  STL [R1+0x3e4], R62 ;  /* 0x0003e43e01007387 */ /* 0x000fe80000100800 */
[----:B------:R-:W4:Y:S01]  /*123f0*/  LDL.LU R3, [R1+0x1bc] ;  /* 0x0001bc0001037983 */ /* 0x000f220000300800 */
[----:B------:R-:W-:-:S03]  /*12400*/  F2FP.F16.F32.PACK_AB R60, R59, R0 ;  /* 0x000000003b3c723e */ /* 0x000fc600000000ff */
[----:B------:R-:W-:Y:S04]  /*12410*/  STL [R1+0x3e0], R61 ;  /* 0x0003e03d01007387 */ /* 0x000fe80000100800 */
[----:B------:R-:W4:Y:S04]  /*12420*/  LDL.LU R0, [R1+0x1b8] ;  /* 0x0001b80001007983 */ /* 0x000f280000300800 */
[----:B------:R-:W4:Y:S04]  /*12430*/  LDL.LU R59, [R1+0x194] ;  /* 0x00019400013b7983 */ /* 0x000f280000300800 */
[----:B------:R0:W-:Y:S04]  /*12440*/  STL [R1+0x3dc], R60 ;  /* 0x0003dc3c01007387 */ /* 0x0001e80000100800 */
        /* <DEDUP_REMOVED lines=13> */
[----:B--2---:R-:W-:-:S03]  /*12520*/  F2FP.F16.F32.PACK_AB R58, R58, R82 ;  /* 0x000000523a3a723e */ /* 0x004fc600000000ff */
[----:B------:R-:W2:Y:S04]  /*12530*/  LDL.LU R82, [R1+0x748] ;  /* 0x0007480001527983 */ /* 0x000ea80000300800 */
[----:B------:R0:W-:Y:S01]  /*12540*/  STL [R1+0x3d8], R58 ;  /* 0x0003d83a01007387 */ /* 0x0001e20000100800 */
[----:B---3--:R-:W-:Y:S02]  /*12550*/  F2FP.F16.F32.PACK_AB R57, R57, R83 ;  /* 0x000000533939723e */ /* 0x008fe400000000ff */
[----:B-----5:R-:W-:Y:S01]  /*12560*/  F2FP.F16.F32.PACK_AB R56, R56, R84 ;  /* 0x000000543838723e */ /* 0x020fe200000000ff */
[----:B0-----:R-:W3:Y:S04]  /*12570*/  LDL.LU R58, [R1+0x198] ;  /* 0x00019800013a7983 */ /* 0x001ee80000300800 */
[----:B------:R-:W5:Y:S01]  /*12580*/  LDL.LU R83, [R1+0x744] ;  /* 0x0007440001537983 */ /* 0x000f620000300800 */
[----:B----4-:R-:W-:-:S03]  /*12590*/  F2FP.F16.F32.PACK_AB R55, R55, R85 ;  /* 0x000000553737723e */ /* 0x010fc600000000ff */
[----:B------:R0:W-:Y:S01]  /*125a0*/  STL [R1+0x3d4], R57 ;  /* 0x0003d43901007387 */ /* 0x0001e20000100800 */
[----:B------:R-:W-:-:S03]  /*125b0*/  F2FP.F16.F32.PACK_AB R54, R54, R86 ;  /* 0x000000563636723e */ /* 0x000fc600000000ff */
[----:B0-----:R-:W4:Y:S04]  /*125c0*/  LDL.LU R57, [R1+0x19c] ;  /* 0x00019c0001397983 */ /* 0x001f280000300800 */
[----:B------:R-:W2:Y:S04]  /*125d0*/  LDL.LU R84, [R1+0x740] ;  /* 0x0007400001547983 */ /* 0x000ea80000300800 */
[----:B------:R0:W-:Y:S01]  /*125e0*/  STL [R1+0x3d0], R56 ;  /* 0x0003d03801007387 */ /* 0x0001e20000100800 */
[----:B------:R-:W-:Y:S02]  /*125f0*/  F2FP.F16.F32.PACK_AB R53, R53, R87 ;  /* 0x000000573535723e */ /* 0x000fe400000000ff */
[----:B------:R-:W-:Y:S01]  /*12600*/  F2FP.F16.F32.PACK_AB R52, R52, R93 ;  /* 0x0000005d3434723e */ /* 0x000fe200000000ff */
[----:B0-----:R-:W2:Y:S04]  /*12610*/  LDL.LU R56, [R1+0x1a0] ;  /* 0x0001a00001387983 */ /* 0x001ea80000300800 */
[----:B------:R-:W5:Y:S04]  /*12620*/  LDL.LU R85, [R1+0x73c] ;  /* 0x00073c0001557983 */ /* 0x000f680000300800 */
[----:B------:R0:W-:Y:S01]  /*12630*/  STL [R1+0x3cc], R55 ;  /* 0x0003cc3701007387 */ /* 0x0001e20000100800 */
[----:B------:R-:W-:-:S03]  /*12640*/  F2FP.F16.F32.PACK_AB R51, R51, R3 ;  /* 0x000000033333723e */ /* 0x000fc600000000ff */
[----:B0-----:R-:W5:Y:S04]  /*12650*/  LDL.LU R55, [R1+0x1a4] ;  /* 0x0001a40001377983 */ /* 0x001f680000300800 */
[----:B------:R-:W5:Y:S04]  /*12660*/  LDL.LU R86, [R1+0x738] ;  /* 0x0007380001567983 */ /* 0x000f680000300800 */
[----:B------:R0:W-:Y:S04]  /*12670*/  STL [R1+0x3c8], R54 ;  /* 0x0003c83601007387 */ /* 0x0001e80000100800 */
        /* <DEDUP_REMOVED lines=9> */
[----:B0-----:R-:W5:Y:S01]  /*12710*/  LDL.LU R51, [R1+0x1b4] ;  /* 0x0001b40001337983 */ /* 0x001f620000300800 */
[----:B------:R-:W-:-:S03]  /*12720*/  F2FP.F16.F32.PACK_AB R50, R50, R0 ;  /* 0x000000003232723e */ /* 0x000fc600000000ff */
[----:B------:R-:W5:Y:S04]  /*12730*/  LDL.LU R0, [R1+0x728] ;  /* 0x0007280001007983 */ /* 0x000f680000300800 */
[----:B------:R-:W-:Y:S01]  /*12740*/  STL [R1+0x3b8], R50 ;  /* 0x0003b83201007387 */ /* 0x000fe20000100800 */
[----:B------:R-:W-:Y:S02]  /*12750*/  F2FP.F16.F32.PACK_AB R41, R41, R59 ;  /* 0x0000003b2929723e */ /* 0x000fe400000000ff */
[----:B------:R-:W-:Y:S02]  /*12760*/  F2FP.F16.F32.PACK_AB R40, R40, R60 ;  /* 0x0000003c2828723e */ /* 0x000fe400000000ff */
[----:B------:R-:W-:Y:S02]  /*12770*/  F2FP.F16.F32.PACK_AB R39, R39, R61 ;  /* 0x0000003d2727723e */ /* 0x000fe400000000ff */
[----:B------:R-:W-:-:S02]  /*12780*/  F2FP.F16.F32.PACK_AB R38, R38, R62 ;  /* 0x0000003e2626723e */ /* 0x000fc400000000ff */
[----:B------:R-:W-:Y:S02]  /*12790*/  F2FP.F16.F32.PACK_AB R37, R37, R63 ;  /* 0x0000003f2525723e */ /* 0x000fe400000000ff */
[----:B------:R-:W-:Y:S02]  /*127a0*/  F2FP.F16.F32.PACK_AB R36, R36, R64 ;  /* 0x000000402424723e */ /* 0x000fe400000000ff */
        /* <DEDUP_REMOVED lines=8> */
[----:B---3--:R-:W-:Y:S02]  /*12830*/  F2FP.F16.F32.PACK_AB R42, R42, R58 ;  /* 0x0000003a2a2a723e */ /* 0x008fe400000000ff */
[----:B----4-:R-:W-:-:S02]  /*12840*/  F2FP.F16.F32.PACK_AB R43, R43, R57 ;  /* 0x000000392b2b723e */ /* 0x010fc400000000ff */
[----:B--2---:R-:W-:Y:S02]  /*12850*/  F2FP.F16.F32.PACK_AB R44, R44, R56 ;  /* 0x000000382c2c723e */ /* 0x004fe400000000ff */
[----:B-----5:R-:W-:Y:S02]  /*12860*/  F2FP.F16.F32.PACK_AB R45, R45, R55 ;  /* 0x000000372d2d723e */ /* 0x020fe400000000ff */
[----:B------:R-:W-:Y:S02]  /*12870*/  F2FP.F16.F32.PACK_AB R46, R46, R54 ;  /* 0x000000362e2e723e */ /* 0x000fe400000000ff */
[----:B------:R-:W-:Y:S02]  /*12880*/  F2FP.F16.F32.PACK_AB R47, R47, R53 ;  /* 0x000000352f2f723e */ /* 0x000fe400000000ff */
[----:B------:R-:W-:Y:S02]  /*12890*/  F2FP.F16.F32.PACK_AB R48, R48, R52 ;  /* 0x000000343030723e */ /* 0x000fe400000000ff */
[----:B------:R-:W-:-:S05]  /*128a0*/  F2FP.F16.F32.PACK_AB R49, R49, R51 ;  /* 0x000000333131723e */ /* 0x000fca00000000ff */
        /* <DEDUP_REMOVED lines=17> */
[----:B------:R-:W-:-:S03]  /*129c0*/  F2FP.F16.F32.PACK_AB R27, R27, R0 ;  /* 0x000000001b1b723e */ /* 0x000fc600000000ff */
[----:B------:R-:W-:Y:S04]  /*129d0*/  STL [R1+0x35c], R32 ;  /* 0x00035c2001007387 */ /* 0x000fe80000100800 */
[----:B------:R-:W-:Y:S01]  /*129e0*/  STL [R1+0x358], R31 ;  /* 0x0003581f01007387 */ /* 0x000fe20000100800 */
[----:B------:R-:W-:-:S03]  /*129f0*/  F2FP.F16.F32.PACK_AB R26, R26, R3 ;  /* 0x000000031a1a723e */ /* 0x000fc600000000ff */
[----:B------:R-:W-:Y:S04]  /*12a00*/  STL [R1+0x354], R30 ;  /* 0x0003541e01007387 */ /* 0x000fe80000100800 */
[----:B------:R-:W-:Y:S04]  /*12a10*/  STL [R1+0x350], R29 ;  /* 0x0003501d01007387 */ /* 0x000fe80000100800 */
[----:B------:R1:W2:Y:S04]  /*12a20*/  LDL.LU R0, [R1+0x724] ;  /* 0x0007240001007983 */ /* 0x0002a80000300800 */
[----:B------:R-:W-:Y:S04]  /*12a30*/  STL [R1+0x34c], R28 ;  /* 0x00034c1c01007387 */ /* 0x000fe80000100800 */
[----:B------:R1:W3:Y:S01]  /*12a40*/  LDL.LU R3, [R1+0x720] ;  /* 0x0007200001037983 */ /* 0x0002e20000300800 */
[----:B------:R-:W-:-:S02]  /*12a50*/  F2FP.F16.F32.PACK_AB R25, R25, R93 ;  /* 0x0000005d1919723e */ /* 0x000fc400000000ff */
[----:B------:R-:W-:Y:S01]  /*12a60*/  F2FP.F16.F32.PACK_AB R24, R24, R87 ;  /* 0x000000571818723e */ /* 0x000fe200000000ff */
[----:B------:R-:W-:Y:S01]  /*12a70*/  STL [R1+0x348], R27 ;  /* 0x0003481b01007387 */ /* 0x000fe20000100800 */
[----:B------:R-:W-:Y:S02]  /*12a80*/  F2FP.F16.F32.PACK_AB R23, R23, R86 ;  /* 0x000000561717723e */ /* 0x000fe400000000ff */
[----:B------:R-:W-:Y:S01]  /*12a90*/  F2FP.F16.F32.PACK_AB R22, R22, R85 ;  /* 0x000000551616723e */ /* 0x000fe200000000ff */
[----:B------:R-:W-:Y:S01]  /*12aa0*/  STL [R1+0x344], R26 ;  /* 0x0003441a01007387 */ /* 0x000fe20000100800 */
[----:B------:R-:W-:Y:S02]  /*12ab0*/  F2FP.F16.F32.PACK_AB R21, R21, R84 ;  /* 0x000000541515723e */ /* 0x000fe400000000ff */
[----:B------:R-:W-:Y:S01]  /*12ac0*/  F2FP.F16.F32.PACK_AB R20, R20, R83 ;  /* 0x000000531414723e */ /* 0x000fe200000000ff */
[----:B------:R-:W-:Y:S01]  /*12ad0*/  STL [R1+0x340], R25 ;  /* 0x0003401901007387 */ /* 0x000fe20000100800 */
[----:B------:R-:W-:-:S02]  /*12ae0*/  F2FP.F16.F32.PACK_AB R19, R19, R82 ;  /* 0x000000521313723e */ /* 0x000fc400000000ff */
[----:B------:R-:W-:Y:S01]  /*12af0*/  F2FP.F16.F32.PACK_AB R18, R18, R81 ;  /* 0x000000511212723e */ /* 0x000fe200000000ff */
[----:B------:R-:W-:Y:S01]  /*12b00*/  STL [R1+0x33c], R24 ;  /* 0x00033c1801007387 */ /* 0x000fe20000100800 */
[----:B------:R-:W-:-:S03]  /*12b10*/  F2FP.F16.F32.PACK_AB R17, R17, R80 ;  /* 0x000000501111723e */ /* 0x000fc600000000ff */
        /* <DEDUP_REMOVED lines=22> */
[----:B------:R-:W-:Y:S04]  /*12c80*/  STL [R1+0x2ec], R12 ;  /* 0x0002ec0c01007387 */ /* 0x000fe80000100800 */
[----:B------:R-:W-:Y:S04]  /*12c90*/  STL [R1+0x2e4], R11 ;  /* 0x0002e40b01007387 */ /* 0x000fe80000100800 */
[----:B------:R-:W-:Y:S04]  /*12ca0*/  STL [R1+0x2dc], R10 ;  /* 0x0002dc0a01007387 */ /* 0x000fe80000100800 */
[----:B------:R-:W-:Y:S04]  /*12cb0*/  STL [R1+0x2d4], R9 ;  /* 0x0002d40901007387 */ /* 0x000fe80000100800 */
[----:B------:R-:W-:Y:S04]  /*12cc0*/  STL [R1+0x210], R8 ;  /* 0x0002100801007387 */ /* 0x000fe80000100800 */
[----:B------:R-:W-:Y:S04]  /*12cd0*/  STL [R1+0x20c], R7 ;  /* 0x00020c0701007387 */ /* 0x000fe80000100800 */
[----:B------:R0:W-:Y:S01]  /*12ce0*/  STL [R1+0x208], R6 ;  /* 0x0002080601007387 */ /* 0x0001e20000100800 */
[----:B--2---:R-:W-:-:S02]  /*12cf0*/  F2FP.F16.F32.PACK_AB R0, R4, R2 ;  /* 0x000000020400723e */ /* 0x004fc400000000ff */
[----:B---3--:R-:W-:Y:S02]  /*12d00*/  F2FP.F16.F32.PACK_AB R3, R5, R68 ;  /* 0x000000440503723e */ /* 0x008fe400000000ff */
[----:B0-----:R-:W0:Y:S03]  /*12d10*/  LDTM.x64 R4, tmem[UR10+0x100] ;  /* 0x0001000a000479ee */ /* 0x001e260008340000 */
[----:B------:R-:W-:Y:S04]  /*12d20*/  STL [R1+0x204], R3 ;  /* 0x0002040301007387 */ /* 0x000fe80000100800 */
[----:B------:R2:W-:Y:S04]  /*12d30*/  STL [R1+0x200], R0 ;  /* 0x0002000001007387 */ /* 0x0005e80000100800 */
[----:B0-----:R-:W-:Y:S04]  /*12d40*/  STL.64 [R1+0x100], R4 ;  /* 0x0001000401007387 */ /* 0x001fe80000100a00 */
[----:B------:R-:W-:Y:S04]  /*12d50*/  STL.64 [R1+0x108], R6 ;  /* 0x0001080601007387 */ /* 0x000fe80000100a00 */
[----:B------:R-:W-:Y:S04]  /*12d60*/  STL.64 [R1+0x110], R8 ;  /* 0x0001100801007387 */ /* 0x000fe80000100a00 */
[----:B------:R-:W-:Y:S04]  /*12d70*/  STL.64 [R1+0x118], R10 ;  /* 0x0001180a01007387 */ /* 0x000fe80000100a00 */
[----:B------:R-:W-:Y:S04]  /*12d80*/  STL.64 [R1+0x120], R12 ;  /* 0x0001200c01007387 */ /* 0x000fe80000100a00 */
[----:B------:R-:W-:Y:S04]  /*12d90*/  STL [R1+0x128], R14 ;  /* 0x0001280e01007387 */ /* 0x000fe80000100800 */
        /* <DEDUP_REMOVED lines=8> */
[----:B------:R-:W-:-:S03]  /*12e20*/  IMAD.MOV.U32 R74, RZ, RZ, R21 ;  /* 0x000000ffff4a7224 */ /* 0x000fc600078e0015 */
[----:B------:R-:W-:Y:S01]  /*12e30*/  STL.64 [R1+0x1c0], R52 ;  /* 0x0001c03401007387 */ /* 0x000fe20000100a00 */
[----:B------:R-:W-:-:S03]  /*12e40*/  IMAD.MOV.U32 R75, RZ, RZ, R22 ;  /* 0x000000ffff4b7224 */ /* 0x000fc600078e0016 */
[----:B------:R-:W-:Y:S04]  /*12e50*/  STL.64 [R1+0x1c8], R54 ;  /* 0x0001c83601007387 */ /* 0x000fe80000100a00 */
[----:B------:R-:W-:Y:S01]  /*12e60*/  STL.64 [R1+0x1d0], R56 ;  /* 0x0001d03801007387 */ /* 0x000fe20000100a00 */
[----:B------:R-:W-:-:S03]  /*12e70*/  IMAD.MOV.U32 R2, RZ, RZ, R66 ;  /* 0x000000ffff027224 */ /* 0x000fc600078e0042 */
[----:B------:R-:W-:Y:S01]  /*12e80*/  STL.64 [R1+0x1d8], R58 ;  /* 0x0001d83a01007387 */ /* 0x000fe20000100a00 */
[----:B--2---:R-:W-:-:S03]  /*12e90*/  IMAD.MOV.U32 R0, RZ, RZ, R67 ;  /* 0x000000ffff007224 */ /* 0x004fc600078e0043 */
[----:B------:R-:W-:Y:S01]  /*12ea0*/  STL.64 [R1+0x1e0], R60 ;  /* 0x0001e03c01007387 */ /* 0x000fe20000100a00 */
[----:B------:R-:W-:Y:S02]  /*12eb0*/  IMAD.MOV.U32 R93, RZ, RZ, R35 ;  /* 0x000000ffff5d7224 */ /* 0x000fe400078e0023 */
[----:B------:R-:W-:Y:S01]  /*12ec0*/  IMAD.MOV.U32 R87, RZ, RZ, R34 ;  /* 0x000000ffff577224 */ /* 0x000fe200078e0022 */
[----:B------:R-:W-:Y:S01]  /*12ed0*/  STL.64 [R1+0x1e8], R62 ;  /* 0x0001e83e01007387 */ /* 0x000fe20000100a00 */
[----:B------:R-:W-:Y:S02]  /*12ee0*/  IMAD.MOV.U32 R86, RZ, RZ, R33 ;  /* 0x000000ffff567224 */ /* 0x000fe400078e0021 */
[----:B------:R-:W-:Y:S01]  /*12ef0*/  IMAD.MOV.U32 R85, RZ, RZ, R32 ;  /* 0x000000ffff557224 */ /* 0x000fe200078e0020 */
[----:B------:R0:W-:Y:S01]  /*12f00*/  STL.64 [R1+0x1f0], R64 ;  /* 0x0001f04001007387 */ /* 0x0001e20000100a00 */
[----:B------:R-:W-:Y:S02]  /*12f10*/  IMAD.MOV.U32 R84, RZ, RZ, R31 ;  /* 0x000000ffff547224 */ /* 0x000fe400078e001f */
[----:B------:R-:W-:-:S02]  /*12f20*/  IMAD.MOV.U32 R83, RZ, RZ, R30 ;  /* 0x000000ffff537224 */ /* 0x000fc400078e001e */
[----:B------:R-:W-:Y:S02]  /*12f30*/  IMAD.MOV.U32 R82, RZ, RZ, R29 ;  /* 0x000000ffff527224 */ /* 0x000fe400078e001d */
[----:B------:R-:W-:Y:S02]  /*12f40*/  IMAD.MOV.U32 R81, RZ, RZ, R28 ;  /* 0x000000ffff517224 */ /* 0x000fe400078e001c */
[----:B------:R-:W-:Y:S02]  /*12f50*/  IMAD.MOV.U32 R80, RZ, RZ, R27 ;  /* 0x000000ffff507224 */ /* 0x000fe400078e001b */
[----:B------:R-:W-:Y:S02]  /*12f60*/  IMAD.MOV.U32 R79, RZ, RZ, R26 ;  /* 0x000000ffff4f7224 */ /* 0x000fe400078e001a */
        /* <DEDUP_REMOVED lines=8> */
[----:B------:R-:W-:Y:S01]  /*12ff0*/  IMAD.MOV.U32 R68, RZ, RZ, R15 ;  /* 0x000000ffff447224 */ /* 0x000fe200078e000f */
[----:B------:R-:W-:Y:S01]  /*13000*/  STL [R1+0x71c], R74 ;  /* 0x00071c4a01007387 */ /* 0x000fe20000100800 */
[----:B0-----:R-:W0:Y:S03]  /*13010*/  LDTM.x64 R4, tmem[UR10+0x140] ;  /* 0x0001400a000479ee */ /* 0x001e260008340000 */
[----:B------:R2:W-:Y:S04]  /*13020*/  STL [R1+0x718], R75 ;  /* 0x0007184b01007387 */ /* 0x0005e80000100800 */
[----:B--2---:R-:W2:Y:S04]  /*13030*/  LDL.LU R75, [R1+0x1f4] ;  /* 0x0001f400014b7983 */ /* 0x004ea80000300800 */
[----:B------:R3:W-:Y:S04]  /*13040*/  STL [R1+0x714], R76 ;  /* 0x0007144c01007387 */ /* 0x0007e80000100800 */
[----:B---3--:R-:W3:Y:S04]  /*13050*/  LDL.LU R76, [R1+0x1f0] ;  /* 0x0001f000014c7983 */ /* 0x008ee80000300800 */
[----:B------:R4:W-:Y:S04]  /*13060*/  STL [R1+0x710], R77 ;  /* 0x0007104d01007387 */ /* 0x0009e80000100800 */
[----:B----4-:R-:W4:Y:S04]  /*13070*/  LDL.LU R77, [R1+0x1ec] ;  /* 0x0001ec00014d7983 */ /* 0x010f280000300800 */
[----:B------:R5:W-:Y:S04]  /*13080*/  STL [R1+0x70c], R78 ;  /* 0x00070c4e01007387 */ /* 0x000be80000100800 */
[----:B-----5:R-:W5:Y:S04]  /*13090*/  LDL.LU R78, [R1+0x1e8] ;  /* 0x0001e800014e7983 */ /* 0x020f680000300800 */
[----:B------:R0:W-:Y:S04]  /*130a0*/  STL [R1+0x708], R79 ;  /* 0x0007084f01007387 */ /* 0x0001e80000100800 */
[----:B0-----:R-:W5:Y:S04]  /*130b0*/  LDL.LU R79, [R1+0x1e4] ;  /* 0x0001e400014f7983 */ /* 0x001f680000300800 */
[----:B------:R0:W-:Y:S04]  /*130c0*/  STL [R1+0x704], R80 ;  /* 0x0007045001007387 */ /* 0x0001e80000100800 */
[----:B0-----:R-:W5:Y:S04]  /*130d0*/  LDL.LU R80, [R1+0x1e0] ;  /* 0x0001e00001507983 */ /* 0x001f680000300800 */
[----:B------:R0:W-:Y:S04]  /*130e0*/  STL [R1+0x700], R81 ;  /* 0x0007005101007387 */ /* 0x0001e80000100800 */
[----:B0-----:R-:W5:Y:S04]  /*130f0*/  LDL.LU R81, [R1+0x1dc] ;  /* 0x0001dc0001517983 */ /* 0x001f680000300800 */
[----:B------:R0:W-:Y:S04]  /*13100*/  STL [R1+0x6fc], R82 ;  /* 0x0006fc5201007387 */ /* 0x0001e80000100800 */
[----:B0-----:R-:W5:Y:S04]  /*13110*/  LDL.LU R82, [R1+0x1d8] ;  /* 0x0001d80001527983 */ /* 0x001f680000300800 */
[----:B------:R0:W-:Y:S04]  /*13120*/  STL [R1+0x6f8], R83 ;  /* 0x0006f85301007387 */ /* 0x0001e80000100800 */
[----:B------:R0:W-:Y:S04]  /*13130*/  STL [R1+0x6f4], R84 ;  /* 0x0006f45401007387 */ /* 0x0001e80000100800 */
[----:B------:R0:W-:Y:S04]  /*13140*/  STL [R1+0x6f0], R85 ;  /* 0x0006f05501007387 */ /* 0x0001e80000100800 */
[----:B------:R-:W-:Y:S04]  /*13150*/  STL [R1+0x6ec], R86 ;  /* 0x0006ec5601007387 */ /* 0x000fe80000100800 */
[----:B------:R-:W-:Y:S04]  /*13160*/  STL [R1+0x6e8], R87 ;  /* 0x0006e85701007387 */ /* 0x000fe80000100800 */
[----:B------:R0:W-:Y:S04]  /*13170*/  STL [R1+0x6e4], R93 ;  /* 0x0006e45d01007387 */ /* 0x0001e80000100800 */
[----:B------:R-:W-:Y:S04]  /*13180*/  STL [R1+0x18], R10 ;  /* 0x0000180a01007387 */ /* 0x000fe80000100800 */
        /* <DEDUP_REMOVED lines=28> */
[----:B0-----:R-:W5:Y:S04]  /*13350*/  LDL.LU R83, [R1+0x1d4] ;  /* 0x0001d40001537983 */ /* 0x001f680000300800 */
[----:B------:R-:W5:Y:S01]  /*13360*/  LDL.LU R84, [R1+0x1d0] ;  /* 0x0001d00001547983 */ /* 0x000f620000300800 */
[----:B------:R-:W-:-:S03]  /*13370*/  IMAD.MOV.U32 R74, RZ, RZ, R2 ;  /* 0x000000ffff4a7224 */ /* 0x000fc600078e0002 */
[----:B------:R-:W5:Y:S01]  /*13380*/  LDL.LU R85, [R1+0x1cc] ;  /* 0x0001cc0001557983 */ /* 0x000f620000300800 */
[----:B------:R-:W-:Y:S02]  /*13390*/  IMAD.MOV.U32 R93, RZ, RZ, R0 ;  /* 0x000000ffff5d7224 */ /* 0x000fe400078e0000 */
[----:B------:R-:W-:Y:S01]  /*133a0*/  IMAD.MOV.U32 R3, RZ, RZ, R15 ;  /* 0x000000ffff037224 */ /* 0x000fe200078e000f */
[----:B------:R-:W5:Y:S01]  /*133b0*/  LDL.LU R86, [R1+0x1c8] ;  /* 0x0001c80001567983 */ /* 0x000f620000300800 */
[----:B------:R-:W-:Y:S02]  /*133c0*/  IMAD.MOV.U32 R0, RZ, RZ, R11 ;  /* 0x000000ffff007224 */ /* 0x000fe400078e000b */
[----:B------:R-:W-:Y:S01]  /*133d0*/  IMAD.MOV.U32 R88, RZ, RZ, R9 ;  /* 0x000000ffff587224 */ /* 0x000fe200078e0009 */
[----:B------:R-:W5:Y:S01]  /*133e0*/  LDL.LU R87, [R1+0x1c4] ;  /* 0x0001c40001577983 */ /* 0x000f620000300800 */
[----:B------:R-:W-:Y:S02]  /*133f0*/  IMAD.MOV.U32 R2, RZ, RZ, R8 ;  /* 0x000000ffff027224 */ /* 0x000fe400078e0008 */
[----:B------:R-:W-:-:S02]  /*13400*/  IMAD.MOV.U32 R89, RZ, RZ, R7 ;  /* 0x000000ffff597224 */ /* 0x000fc400078e0007 */
[----:B------:R-:W-:Y:S02]  /*13410*/  IMAD.MOV.U32 R92, RZ, RZ, R6 ;  /* 0x000000ffff5c7224 */ /* 0x000fe400078e0006 */
[----:B------:R-:W-:Y:S02]  /*13420*/  IMAD.MOV.U32 R90, RZ, RZ, R5 ;  /* 0x000000ffff5a7224 */ /* 0x000fe400078e0005 */
[----:B------:R-:W-:Y:S02]  /*13430*/  IMAD.MOV.U32 R91, RZ, RZ, R4 ;  /* 0x000000ffff5b7224 */ /* 0x000fe400078e0004 */
[----:B-1----:R-:W0:Y:S01]  /*13440*/  LDTM.x64 R4, tmem[UR10+0x180] ;  /* 0x0001800a000479ee */ /* 0x002e220008340000 */
[----:B------:R-:W-:Y:S04]  /*13450*/  STL [R1+0x68c], R3 ;  /* 0x00068c0301007387 */ /* 0x000fe80000100800 */
[----:B------:R0:W-:Y:S04]  /*13460*/  STL [R1+0x684], R88 ;  /* 0x0006845801007387 */ /* 0x0001e80000100800 */
[----:B------:R-:W-:Y:S01]  /*13470*/  STL [R1+0x67c], R0 ;  /* 0x00067c0001007387 */ /* 0x000fe20000100800 */
[----:B0-----:R-:W-:-:S03]  /*13480*/  F2FP.F16.F32.PACK_AB R88, R67, R93 ;  /* 0x0000005d4358723e */ /* 0x001fc600000000ff */
[----:B------:R-:W5:Y:S01]  /*13490*/  LDL.LU R93, [R1+0x1c0] ;  /* 0x0001c000015d7983 */ /* 0x000f620000300800 */
[----:B------:R-:W-:-:S03]  /*134a0*/  F2FP.F16.F32.PACK_AB R66, R66, R74 ;  /* 0x0000004a4242723e */ /* 0x000fc600000000ff */
[----:B------:R-:W5:Y:S01]  /*134b0*/  LDL.LU R67, [R1+0x184] ;  /* 0x0001840001437983 */ /* 0x000f620000300800 */
[----:B--2---:R-:W-:-:S03]  /*134c0*/  F2FP.F16.F32.PACK_AB R65, R65, R75 ;  /* 0x0000004b4141723e */ /* 0x004fc600000000ff */
[----:B------:R0:W-:Y:S04]  /*134d0*/  STL [R1+0x1fc], R88 ;  /* 0x0001fc5801007387 */ /* 0x0001e80000100800 */
[----:B0-----:R-:W2:Y:S01]  /*134e0*/  LDL.LU R88, [R1+0x180] ;  /* 0x0001800001587983 */ /* 0x001ea20000300800 */
[----:B---3--:R-:W-:-:S03]  /*134f0*/  F2FP.F16.F32.PACK_AB R64, R64, R76 ;  /* 0x0000004c4040723e */ /* 0x008fc600000000ff */
[----:B------:R-:W3:Y:S04]  /*13500*/  LDL.LU R74, [R1+0x71c] ;  /* 0x00071c00014a7983 */ /* 0x000ee80000300800 */
[----:B------:R0:W-:Y:S01]  /*13510*/  STL [R1+0x1f8], R66 ;  /* 0x0001f84201007387 */ /* 0x0001e20000100800 */
[----:B----4-:R-:W-:-:S03]  /*13520*/  F2FP.F16.F32.PACK_AB R63, R63, R77 ;  /* 0x0000004d3f3f723e */ /* 0x010fc600000000ff */
[----:B0-----:R-:W4:Y:S04]  /*13530*/  LDL.LU R66, [R1+0x188] ;  /* 0x0001880001427983 */ /* 0x001f280000300800 */
[----:B------:R-:W2:Y:S04]  /*13540*/  LDL.LU R75, [R1+0x718] ;  /* 0x00071800014b7983 */ /* 0x000ea80000300800 */
[----:B------:R0:W-:Y:S01]  /*13550*/  STL [R1+0x1f4], R65 ;  /* 0x0001f44101007387 */ /* 0x0001e20000100800 */
[----:B-----5:R-:W-:-:S03]  /*13560*/  F2FP.F16.F32.PACK_AB R62, R62, R78 ;  /* 0x0000004e3e3e723e */ /* 0x020fc600000000ff */
[----:B0-----:R-:W5:Y:S04]  /*13570*/  LDL.LU R65, [R1+0x18c] ;  /* 0x00018c0001417983 */ /* 0x001f680000300800 */
[----:B------:R-:W3:Y:S04]  /*13580*/  LDL.LU R76, [R1+0x714] ;  /* 0x00071400014c7983 */ /* 0x000ee80000300800 */
[----:B------:R0:W-:Y:S01]  /*13590*/  STL [R1+0x1f0], R64 ;  /* 0x0001f04001007387 */ /* 0x0001e20000100800 */
[----:B------:R-:W-:-:S03]  /*135a0*/  F2FP.F16.F32.PACK_AB R61, R61, R79 ;  /* 0x0000004f3d3d723e */ /* 0x000fc600000000ff */
[----:B0-----:R-:W3:Y:S04]  /*135b0*/  LDL.LU R64, [R1+0x190] ;  /* 0x0001900001407983 */ /* 0x001ee80000300800 */
[----:B------:R-:W3:Y:S04]  /*135c0*/  LDL.LU R77, [R1+0x710] ;  /* 0x00071000014d7983 */ /* 0x000ee80000300800 */
[----:B------:R0:W-:Y:S01]  /*135d0*/  STL [R1+0x1ec], R63 ;  /* 0x0001ec3f01007387 */ /* 0x0001e20000100800 */
[----:B------:R-:W-:Y:S02]  /*135e0*/  F2FP.F16.F32.PACK_AB R60, R60, R80 ;  /* 0x000000503c3c723e */ /* 0x000fe400000000ff */
[----:B------:R-:W-:Y:S01]  /*135f0*/  F2FP.F16.F32.PACK_AB R59, R59, R81 ;  /* 0x000000513b3b723e */ /* 0x000fe200000000ff */
[----:B0-----:R-:W3:Y:S04]  /*13600*/  LDL.LU R63, [R1+0x194] ;  /* 0x00019400013f7983 */ /* 0x001ee80000300800 */
[----:B------:R-:W3:Y:S04]  /*13610*/  LDL.LU R78, [R1+0x70c] ;  /* 0x00070c00014e7983 */ /* 0x000ee80000300800 */
[----:B------:R0:W-:Y:S01]  /*13620*/  STL [R1+0x1e8], R62 ;  /* 0x0001e83e01007387 */ /* 0x0001e20000100800 */
[----:B------:R-:W-:-:S03]  /*13630*/  F2FP.F16.F32.PACK_AB R58, R58, R82 ;  /* 0x000000523a3a723e */ /* 0x000fc600000000ff */
[----:B0-----:R-:W3:Y:S04]  /*13640*/  LDL.LU R62, [R1+0x198] ;  /* 0x00019800013e7983 */ /* 0x001ee80000300800 */
[----:B------:R-:W3:Y:S04]  /*13650*/  LDL.LU R79, [R1+0x708] ;  /* 0x00070800014f7983 */ /* 0x000ee80000300800 */
[----:B------:R0:W-:Y:S04]  /*13660*/  STL [R1+0x1e4], R61 ;  /* 0x0001e43d01007387 */ /* 0x0001e80000100800 */
        /* <DEDUP_REMOVED lines=9> */
[----:B0-----:R-:W3:Y:S01]  /*13700*/  LDL.LU R58, [R1+0x1a8] ;  /* 0x0001a800013a7983 */ /* 0x001ee20000300800 */
[----:B------:R-:W-:-:S03]  /*13710*/  F2FP.F16.F32.PACK_AB R57, R57, R83 ;  /* 0x000000533939723e */ /* 0x000fc600000000ff */
[----:B------:R-:W3:Y:S01]  /*13720*/  LDL.LU R83, [R1+0x6f8] ;  /* 0x0006f80001537983 */ /* 0x000ee20000300800 */
[----:B------:R-:W-:-:S03]  /*13730*/  F2FP.F16.F32.PACK_AB R56, R56, R84 ;  /* 0x000000543838723e */ /* 0x000fc600000000ff */
        /* <DEDUP_REMOVED lines=18> */
[----:B------:R-:W3:Y:S04]  /*13860*/  LDL.LU R93, [R1+0x6e4] ;  /* 0x0006e400015d7983 */ /* 0x000ee80000300800 */
[----:B------:R-:W-:Y:S01]  /*13870*/  STL [R1+0x1c0], R52 ;  /* 0x0001c03401007387 */ /* 0x000fe20000100800 */
[----:B----4-:R-:W-:Y:S02]  /*13880*/  F2FP.F16.F32.PACK_AB R38, R38, R66 ;  /* 0x000000422626723e */ /* 0x010fe400000000ff */
[----:B------:R-:W-:Y:S02]  /*13890*/  F2FP.F16.F32.PACK_AB R37, R37, R67 ;  /* 0x000000432525723e */ /* 0x000fe400000000ff */
[----:B-----5:R-:W-:Y:S02]  /*138a0*/  F2FP.F16.F32.PACK_AB R39, R39, R65 ;  /* 0x000000412727723e */ /* 0x020fe400000000ff */
[----:B--2---:R-:W-:-:S02]  /*138b0*/  F2FP.F16.F32.PACK_AB R36, R36, R88 ;  /* 0x000000582424723e */ /* 0x004fc400000000ff */
[----:B---3--:R-:W-:Y:S02]  /*138c0*/  F2FP.F16.F32.PACK_AB R40, R40, R64 ;  /* 0x000000402828723e */ /* 0x008fe400000000ff */
        /* <DEDUP_REMOVED lines=30> */
[----:B------:R-:W-:Y:S01]  /*13ab0*/  STL [R1+0x188], R38 ;  /* 0x0001882601007387 */ /* 0x000fe20000100800 */
[----:B------:R-:W-:-:S03]  /*13ac0*/  F2FP.F16.F32.PACK_AB R33, R33, R86 ;  /* 0x000000562121723e */ /* 0x000fc600000000ff */
[----:B------:R-:W-:Y:S04]  /*13ad0*/  STL [R1+0x184], R37 ;  /* 0x0001842501007387 */ /* 0x000fe80000100800 */
[----:B------:R0:W2:Y:S04]  /*13ae0*/  LDL.LU R93, [R1+0x6e0] ;  /* 0x0006e000015d7983 */ /* 0x0000a80000300800 */
[----:B------:R-:W-:Y:S01]  /*13af0*/  STL [R1+0x180], R36 ;  /* 0x0001802401007387 */ /* 0x000fe20000100800 */
[----:B------:R-:W-:-:S03]  /*13b00*/  F2FP.F16.F32.PACK_AB R0, R32, R85 ;  /* 0x000000552000723e */ /* 0x000fc600000000ff */
[----:B------:R0:W3:Y:S04]  /*13b10*/  LDL.LU R87, [R1+0x6dc] ;  /* 0x0006dc0001577983 */ /* 0x0000e80000300800 */
[----:B------:R-:W-:Y:S04]  /*13b20*/  STL [R1+0x17c], R35 ;  /* 0x00017c2301007387 */ /* 0x000fe80000100800 */
[----:B------:R0:W4:Y:S04]  /*13b30*/  LDL.LU R86, [R1+0x6d8] ;  /* 0x0006d80001567983 */ /* 0x0001280000300800 */
[----:B------:R-:W-:Y:S04]  /*13b40*/  STL [R1+0x178], R34 ;  /* 0x0001782201007387 */ /* 0x000fe80000100800 */
[----:B------:R0:W5:Y:S04]  /*13b50*/  LDL.LU R85, [R1+0x6d4] ;  /* 0x0006d40001557983 */ /* 0x0001680000300800 */
[----:B------:R-:W-:Y:S04]  /*13b60*/  STL [R1+0x174], R33 ;  /* 0x0001742101007387 */ /* 0x000fe80000100800 */
[----:B------:R-:W5:Y:S04]  /*13b70*/  LDL.LU R59, [R1+0x128] ;  /* 0x00012800013b7983 */ /* 0x000f680000300800 */
[----:B------:R-:W5:Y:S04]  /*13b80*/  LDL.LU R60, [R1+0x124] ;  /* 0x00012400013c7983 */ /* 0x000f680000300800 */
[----:B------:R1:W-:Y:S04]  /*13b90*/  STL [R1+0x170], R0 ;  /* 0x0001700001007387 */ /* 0x0003e80000100800 */
[----:B------:R-:W5:Y:S04]  /*13ba0*/  LDL.LU R61, [R1+0x120] ;  /* 0x00012000013d7983 */ /* 0x000f680000300800 */
[----:B------:R-:W5:Y:S04]  /*13bb0*/  LDL.LU R62, [R1+0x11c] ;  /* 0x00011c00013e7983 */ /* 0x000f680000300800 */
[----:B------:R-:W5:Y:S01]  /*13bc0*/  LDL.LU R63, [R1+0x118] ;  /* 0x00011800013f7983 */ /* 0x000f620000300800 */
[----:B------:R-:W-:-:S03]  /*13bd0*/  F2FP.F16.F32.PACK_AB R31, R31, R84 ;  /* 0x000000541f1f723e */ /* 0x000fc600000000ff */
[----:B------:R-:W5:Y:S04]  /*13be0*/  LDL.LU R64, [R1+0x114] ;  /* 0x0001140001407983 */ /* 0x000f680000300800 */
[----:B------:R-:W5:Y:S01]  /*13bf0*/  LDL.LU R65, [R1+0x110] ;  /* 0x0001100001417983 */ /* 0x000f620000300800 */
[----:B------:R-:W-:-:S03]  /*13c00*/  F2FP.F16.F32.PACK_AB R30, R30, R83 ;  /* 0x000000531e1e723e */ /* 0x000fc600000000ff */
[----:B------:R-:W5:Y:S04]  /*13c10*/  LDL.LU R66, [R1+0x10c] ;  /* 0x00010c0001427983 */ /* 0x000f680000300800 */
[----:B------:R-:W5:Y:S04]  /*13c20*/  LDL.LU R67, [R1+0x108] ;  /* 0x0001080001437983 */ /* 0x000f680000300800 */
[----:B-1----:R-:W5:Y:S04]  /*13c30*/  LDL.LU R0, [R1+0x104] ;  /* 0x0001040001007983 */ /* 0x002f680000300800 */
[----:B------:R-:W5:Y:S04]  /*13c40*/  LDL.LU R88, [R1+0x100] ;  /* 0x0001000001587983 */ /* 0x000f680000300800 */
[----:B------:R0:W5:Y:S04]  /*13c50*/  LDL.LU R84, [R1+0x6d0] ;  /* 0x0006d00001547983 */ /* 0x0001680000300800 */
[----:B------:R0:W5:Y:S04]  /*13c60*/  LDL.LU R83, [R1+0x6cc] ;  /* 0x0006cc0001537983 */ /* 0x0001680000300800 */
[----:B------:R-:W-:Y:S04]  /*13c70*/  STL [R1+0x16c], R31 ;  /* 0x00016c1f01007387 */ /* 0x000fe80000100800 */
[----:B------:R0:W5:Y:S04]  /*13c80*/  LDL.LU R82, [R1+0x6c8] ;  /* 0x0006c80001527983 */ /* 0x0001680000300800 */
[----:B------:R-:W-:Y:S04]  /*13c90*/  STL [R1+0x168], R30 ;  /* 0x0001681e01007387 */ /* 0x000fe80000100800 */
[----:B------:R0:W5:Y:S04]  /*13ca0*/  LDL.LU R81, [R1+0x6c4] ;  /* 0x0006c40001517983 */ /* 0x0001680000300800 */
[----:B------:R-:W-:Y:S04]  /*13cb0*/  STL [R1+0x164], R29 ;  /* 0x0001641d01007387 */ /* 0x000fe80000100800 */
[----:B------:R0:W5:Y:S04]  /*13cc0*/  LDL.LU R80, [R1+0x6c0] ;  /* 0x0006c00001507983 */ /* 0x0001680000300800 */
[----:B------:R-:W-:Y:S04]  /*13cd0*/  STL [R1+0x160], R28 ;  /* 0x0001601c01007387 */ /* 0x000fe80000100800 */
[----:B------:R0:W5:Y:S01]  /*13ce0*/  LDL.LU R79, [R1+0x6bc] ;  /* 0x0006bc00014f7983 */ /* 0x0001620000300800 */
[----:B------:R-:W-:-:S03]  /*13cf0*/  F2FP.F16.F32.PACK_AB R25, R25, R78 ;  /* 0x0000004e1919723e */ /* 0x000fc600000000ff */
[----:B------:R-:W-:Y:S04]  /*13d00*/  STL [R1+0x15c], R27 ;  /* 0x00015c1b01007387 */ /* 0x000fe80000100800 */
[----:B------:R0:W5:Y:S04]  /*13d10*/  LDL.LU R78, [R1+0x6b8] ;  /* 0x0006b800014e7983 */ /* 0x0001680000300800 */
[----:B------:R1:W-:Y:S04]  /*13d20*/  STL [R1+0x158], R3 ;  /* 0x0001580301007387 */ /* 0x0003e80000100800 */
[----:B-1----:R-:W5:Y:S04]  /*13d30*/  LDL.LU R3, [R1+0xfc] ;  /* 0x0000fc0001037983 */ /* 0x002f680000300800 */
[----:B------:R1:W-:Y:S01]  /*13d40*/  STL [R1+0x154], R25 ;  /* 0x0001541901007387 */ /* 0x0003e20000100800 */
[----:B--2---:R-:W-:-:S03]  /*13d50*/  F2FP.F16.F32.PACK_AB R93, R24, R77 ;  /* 0x0000004d185d723e */ /* 0x004fc600000000ff */
[----:B------:R0:W2:Y:S01]  /*13d60*/  LDL.LU R77, [R1+0x6b4] ;  /* 0x0006b400014d7983 */ /* 0x0000a20000300800 */
[----:B---3--:R-:W-:-:S03]  /*13d70*/  F2FP.F16.F32.PACK_AB R87, R23, R76 ;  /* 0x0000004c1757723e */ /* 0x008fc600000000ff */
[----:B------:R3:W-:Y:S04]  /*13d80*/  STL [R1+0x658], R93 ;  /* 0x0006585d01007387 */ /* 0x0007e80000100800 */
[----:B------:R0:W3:Y:S01]  /*13d90*/  LDL.LU R76, [R1+0x6b0] ;  /* 0x0006b000014c7983 */ /* 0x0000e20000300800 */
[----:B----4-:R-:W-:-:S03]  /*13da0*/  F2FP.F16.F32.PACK_AB R86, R22, R75 ;  /* 0x0000004b1656723e */ /* 0x010fc600000000ff */
[----:B------:R-:W-:Y:S04]  /*13db0*/  STL [R1+0x65c], R87 ;  /* 0x00065c5701007387 */ /* 0x000fe80000100800 */
[----:B------:R0:W4:Y:S01]  /*13dc0*/  LDL.LU R75, [R1+0x6ac] ;  /* 0x0006ac00014b7983 */ /* 0x0001220000300800 */
[----:B-----5:R-:W-:-:S03]  /*13dd0*/  F2FP.F16.F32.PACK_AB R85, R21, R74 ;  /* 0x0000004a1555723e */ /* 0x020fc600000000ff */
[----:B------:R0:W5:Y:S01]  /*13de0*/  LDL.LU R74, [R1+0x6a8] ;  /* 0x0006a800014a7983 */ /* 0x0001620000300800 */
[----:B------:R-:W-:-:S03]  /*13df0*/  F2FP.F16.F32.PACK_AB R84, R20, R73 ;  /* 0x000000491454723e */ /* 0x000fc600000000ff */
        /* <DEDUP_REMOVED lines=11> */
[----:B------:R-:W-:Y:S02]  /*13eb0*/  F2FP.F16.F32.PACK_AB R78, R14, R59 ;  /* 0x0000003b0e4e723e */ /* 0x000fe400000000ff */
[----:B--2---:R-:W-:Y:S02]  /*13ec0*/  F2FP.F16.F32.PACK_AB R77, R13, R60 ;  /* 0x0000003c0d4d723e */ /* 0x004fe400000000ff */
[----:B---3--:R-:W-:Y:S02]  /*13ed0*/  F2FP.F16.F32.PACK_AB R76, R12, R61 ;  /* 0x0000003d0c4c723e */ /* 0x008fe400000000ff */
[----:B----4-:R-:W-:Y:S02]  /*13ee0*/  F2FP.F16.F32.PACK_AB R75, R11, R62 ;  /* 0x0000003e0b4b723e */ /* 0x010fe400000000ff */
[----:B-----5:R-:W-:Y:S02]  /*13ef0*/  F2FP.F16.F32.PACK_AB R74, R10, R63 ;  /* 0x0000003f0a4a723e */ /* 0x020fe400000000ff */
[----:B------:R-:W-:-:S02]  /*13f00*/  F2FP.F16.F32.PACK_AB R73, R9, R64 ;  /* 0x000000400949723e */ /* 0x000fc400000000ff */
[----:B------:R-:W-:Y:S02]  /*13f10*/  F2FP.F16.F32.PACK_AB R72, R8, R65 ;  /* 0x000000410848723e */ /* 0x000fe400000000ff */
[----:B------:R-:W-:Y:S02]  /*13f20*/  F2FP.F16.F32.PACK_AB R71, R7, R66 ;  /* 0x000000420747723e */ /* 0x000fe400000000ff */
[----:B------:R-:W-:Y:S02]  /*13f30*/  F2FP.F16.F32.PACK_AB R70, R6, R67 ;  /* 0x000000430646723e */ /* 0x000fe400000000ff */
[----:B------:R-:W-:Y:S02]  /*13f40*/  F2FP.F16.F32.PACK_AB R69, R5, R0 ;  /* 0x000000000545723e */ /* 0x000fe400000000ff */
[----:B------:R-:W-:Y:S02]  /*13f50*/  F2FP.F16.F32.PACK_AB R68, R4, R88 ;  /* 0x000000580444723e */ /* 0x000fe400000000ff */
[----:B-1----:R-:W1:Y:S01]  /*13f60*/  LDTM.x64 R4, tmem[UR10+0x1c0] ;  /* 0x0001c00a000479ee */ /* 0x002e620008340000 */
[----:B------:R-:W2:Y:S01]  /*13f70*/  LDL.LU R88, [R1+0x28] ;  /* 0x0000280001587983 */ /* 0x000ea20000300800 */
[----:B------:R-:W-:Y:S01]  /*13f80*/  NOP ;  /* 0x0000000000007918 */ /* 0x000fe20000000000 */
[----:B------:R-:W3:Y:S02]  /*13f90*/  LDCU.64 UR10, c[0x0][0x398] ;  /* 0x00007300ff0a77ac */ /* 0x000ee40008000a00 */
[----:B------:R-:W4:Y:S04]  /*13fa0*/  LDL.LU R0, [R1+0x24] ;  /* 0x0000240001007983 */ /* 0x000f280000300800 */
[----:B------:R-:W5:Y:S04]  /*13fb0*/  LDL.LU R93, [R1+0x18] ;  /* 0x00001800015d7983 */ /* 0x000f680000300800 */
[----:B-1----:R-:W-:Y:S04]  /*13fc0*/  STL [R1+0x654], R43 ;  /* 0x0006542b01007387 */ /* 0x002fe80000100800 */
        /* <DEDUP_REMOVED lines=22> */
[----:B------:R0:W-:Y:S01]  /*14130*/  STL [R1+0x5f8], R66 ;  /* 0x0005f84201007387 */ /* 0x0001e20000100800 */
[----:B-1----:R-:W-:-:S03]  /*14140*/  F2FP.F16.F32.PACK_AB R65, R67, R3 ;  /* 0x000000034341723e */ /* 0x002fc600000000ff */
[----:B0-----:R-:W2:Y:S04]  /*14150*/  LDL.LU R66, [R1+0x3a4] ;  /* 0x0003a40001427983 */ /* 0x001ea80000300800 */
[----:B------:R-:W2:Y:S04]  /*14160*/  LDL.LU R3, [R1+0x68c] ;  /* 0x00068c0001037983 */ /* 0x000ea80000300800 */
[----:B------:R0:W-:Y:S04]  /*14170*/  STL [R1+0xfc], R65 ;  /* 0x0000fc4101007387 */ /* 0x0001e80000100800 */
[----:B0-----:R-:W3:Y:S01]  /*14180*/  LDL.LU R65, [R1+0x3a0] ;  /* 0x0003a00001417983 */ /* 0x001ee20000300800 */
[----:B--2---:R-:W-:-:S03]  /*14190*/  F2FP.F16.F32.PACK_AB R15, R15, R3 ;  /* 0x000000030f0f723e */ /* 0x004fc600000000ff */
[----:B------:R0:W2:Y:S01]  /*141a0*/  LDL.LU R3, [R1+0x688] ;  /* 0x0006880001037983 */ /* 0x0000a20000300800 */
[C---:B------:R-:W-:Y:S02]  /*141b0*/  PRMT R63, R15.reuse, 0x7610, R63 ;  /* 0x000076100f3f7816 */ /* 0x040fe4000000003f */
[----:B------:R-:W-:Y:S02]  /*141c0*/  PRMT R64, R15, 0x7632, R64 ;  /* 0x000076320f407816 */ /* 0x000fe40000000040 */
[----:B------:R-:W3:Y:S01]  /*141d0*/  LDL.LU R15, [R1+0x20] ;  /* 0x00002000010f7983 */ /* 0x000ee20000300800 */
[----:B--2---:R-:W-:-:S03]  /*141e0*/  F2FP.F16.F32.PACK_AB R3, R14, R88 ;  /* 0x000000580e03723e */ /* 0x004fc600000000ff */
[----:B------:R-:W2:Y:S01]  /*141f0*/  LDL.LU R88, [R1+0x684] ;  /* 0x0006840001587983 */ /* 0x000ea20000300800 */
[C---:B------:R-:W-:Y:S02]  /*14200*/  PRMT R61, R3.reuse, 0x7610, R61 ;  /* 0x00007610033d7816 */ /* 0x040fe4000000003d */
[----:B------:R-:W-:Y:S02]  /*14210*/  PRMT R62, R3, 0x7632, R62 ;  /* 0x00007632033e7816 */ /* 0x000fe4000000003e */
[----:B------:R0:W4:Y:S02]  /*14220*/  LDL.LU R3, [R1+0x680] ;  /* 0x0006800001037983 */ /* 0x0001240000300800 */
[----:B----4-:R-:W-:Y:S02]  /*14230*/  F2FP.F16.F32.PACK_AB R3, R13, R0 ;  /* 0x000000000d03723e */ /* 0x010fe400000000ff */
[----:B------:R-:W4:Y:S02]  /*14240*/  LDL.LU R0, [R1+0x67c] ;  /* 0x00067c0001007983 */ /* 0x000f240000300800 */
[----:B------:R-:W-:-:S02]  /*14250*/  PRMT R59, R3, 0x7610, R59 ;  /* 0x00007610033b7816 */ /* 0x000fc4000000003b */
[----:B------:R-:W-:Y:S02]  /*14260*/  PRMT R60, R3, 0x7632, R60 ;  /* 0x00007632033c7816 */ /* 0x000fe4000000003c */
[----:B------:R0:W2:Y:S01]  /*14270*/  LDL.LU R3, [R1+0x678] ;  /* 0x0006780001037983 */ /* 0x0000a20000300800 */
[----:B---3--:R-:W-:Y:S02]  /*14280*/  F2FP.F16.F32.PACK_AB R87, R12, R15 ;  /* 0x0000000f0c57723e */ /* 0x008fe400000000ff */
[----:B------:R-:W1:Y:S01]  /*14290*/  LDC R15, c[0x0][0x3b4] ;  /* 0x0000ed00ff0f7b82 */ /* 0x000e620000000800 */
[----:B----4-:R-:W-:Y:S02]  /*142a0*/  F2FP.F16.F32.PACK_AB R12, R11, R0 ;  /* 0x000000000b0c723e */ /* 0x010fe400000000ff */
[----:B------:R0:W3:Y:S01]  /*142b0*/  LDL.LU R0, [R1+0x674] ;  /* 0x0006740001007983 */ /* 0x0000e20000300800 */
[----:B--2---:R-:W-:-:S03]  /*142c0*/  F2FP.F16.F32.PACK_AB R3, R9, R88 ;  /* 0x000000580903723e */ /* 0x004fc600000000ff */
[----:B------:R-:W2:Y:S01]  /*142d0*/  LDL.LU R88, [R1+0x670] ;  /* 0x0006700001587983 */ /* 0x000ea20000300800 */
[----:B-----5:R-:W-:-:S03]  /*142e0*/  F2FP.F16.F32.PACK_AB R11, R10, R93 ;  /* 0x0000005d0a0b723e */ /* 0x020fc600000000ff */
[----:B------:R-:W4:Y:S01]  /*142f0*/  LDL R93, [R1+0x3b0] ;  /* 0x0003b000015d7983 */ /* 0x000f220000100800 */
[----:B------:R-:W-:-:S04]  /*14300*/  ISETP.GE.AND P0, PT, R66, UR18, PT ;  /* 0x0000001242007c0c */ /* 0x000fc8000bf06270 */
[C---:B------:R-:W-:Y:S01]  /*14310*/  ISETP.LT.AND P0, PT, R65.reuse, UR33, !P0 ;  /* 0x0000002141007c0c */ /* 0x040fe2000c701270 */
[----:B------:R-:W5:Y:S01]  /*14320*/  LDCU UR33, c[0x0][0x398] ;  /* 0x00007300ff2177ac */ /* 0x000f620008000800 */
[C---:B------:R-:W-:Y:S02]  /*14330*/  PRMT R55, R12.reuse, 0x7610, R55 ;  /* 0x000076100c377816 */ /* 0x040fe40000000037 */
[----:B------:R-:W-:Y:S01]  /*14340*/  PRMT R56, R12, 0x7632, R56 ;  /* 0x000076320c387816 */ /* 0x000fe20000000038 */
[----:B------:R-:W-:Y:S01]  /*14350*/  IMAD R12, R65, UR30, RZ ;  /* 0x0000001e410c7c24 */ /* 0x000fe2000f8e02ff */
[C---:B------:R-:W-:Y:S02]  /*14360*/  PRMT R51, R3.reuse, 0x7610, R51 ;  /* 0x0000761003337816 */ /* 0x040fe40000000033 */
[----:B------:R-:W-:Y:S02]  /*14370*/  PRMT R52, R3, 0x7632, R52 ;  /* 0x0000763203347816 */ /* 0x000fe40000000034 */
[----:B------:R-:W-:-:S02]  /*14380*/  F2FP.F16.F32.PACK_AB R7, R7, R89 ;  /* 0x000000590707723e */ /* 0x000fc400000000ff */
[C---:B------:R-:W-:Y:S01]  /*14390*/  PRMT R57, R87.reuse, 0x7610, R57 ;  /* 0x0000761057397816 */ /* 0x040fe20000000039 */
[----:B------:R-:W4:Y:S01]  /*143a0*/  LDL.LU R89, [R1+0x66c] ;  /* 0x00066c0001597983 */ /* 0x000f220000300800 */
[----:B------:R-:W-:-:S03]  /*143b0*/  PRMT R58, R87, 0x7632, R58 ;  /* 0x00007632573a7816 */ /* 0x000fc6000000003a */
[----:B------:R-:W4:Y:S01]  /*143c0*/  LDL R87, [R1+0x3ac] ;  /* 0x0003ac0001577983 */ /* 0x000f220000100800 */
[----:B------:R-:W-:Y:S02]  /*143d0*/  F2FP.F16.F32.PACK_AB R5, R5, R90 ;  /* 0x0000005a0505723e */ /* 0x000fe400000000ff */
[----:B---3--:R-:W-:-:S04]  /*143e0*/  F2FP.F16.F32.PACK_AB R0, R8, R2 ;  /* 0x000000020800723e */ /* 0x008fc800000000ff */
[C---:B------:R-:W-:Y:S02]  /*143f0*/  PRMT R49, R0.reuse, 0x7610, R49 ;  /* 0x0000761000317816 */ /* 0x040fe40000000031 */
[----:B------:R-:W-:Y:S01]  /*14400*/  PRMT R50, R0, 0x7632, R50 ;  /* 0x0000763200327816 */ /* 0x000fe20000000032 */
[----:B-1----:R-:W-:-:S05]  /*14410*/  IMAD R0, R66, R15, RZ ;  /* 0x0000000f42007224 */ /* 0x002fca00078e02ff */
[----:B------:R-:W-:-:S04]  /*14420*/  LEA R8, P2, R0, UR16, 0x1 ;  /* 0x0000001000087c11 */ /* 0x000fc8000f8408ff */
[----:B------:R-:W-:-:S03]  /*14430*/  LEA.HI.X.SX32 R9, R0, UR17, 0x1, P2 ;  /* 0x0000001100097c11 */ /* 0x000fc600090f0eff */
[----:B------:R-:W-:-:S05]  /*14440*/  IMAD.WIDE R2, R12, 0x2, R8 ;  /* 0x000000020c027825 */ /* 0x000fca00078e0208 */
[----:B--2---:R1:W-:Y:S02]  /*14450*/  @P0 STG.E.U16 desc[UR22][R2.64], R88 ;  /* 0x0000005802000986 */ /* 0x0043e4000c101516 */
[----:B-1----:R-:W-:Y:S02]  /*14460*/  F2FP.F16.F32.PACK_AB R2, R6, R92 ;  /* 0x0000005c0602723e */ /* 0x002fe400000000ff */
[----:B------:R-:W2:Y:S04]  /*14470*/  LDL R92, [R1+0x3a8] ;  /* 0x0003a800015c7983 */ /* 0x000ea80000100800 */
[----:B------:R-:W3:Y:S01]  /*14480*/  LDL.LU R90, [R1+0x668] ;  /* 0x00066800015a7983 */ /* 0x000ee20000300800 */
[----:B------:R-:W-:Y:S02]  /*14490*/  PRMT R10, R88, 0x7632, R10 ;  /* 0x00007632580a7816 */ /* 0x000fe4000000000a */
[----:B------:R-:W-:-:S02]  /*144a0*/  F2FP.F16.F32.PACK_AB R88, R4, R91 ;  /* 0x0000005b0458723e */ /* 0x000fc400000000ff */
[----:B------:R-:W3:Y:S01]  /*144b0*/  LDL.LU R91, [R1+0x664] ;  /* 0x00066400015b7983 */ /* 0x000ee20000300800 */
[----:B------:R-:W-:Y:S01]  /*144c0*/  IMAD R0, R15, 0x80, R0 ;  /* 0x000000800f007824 */ /* 0x000fe200078e0200 */
[----:B------:R-:W-:Y:S01]  /*144d0*/  ISETP.GE.AND P0, PT, R65, UR19, PT ;  /* 0x0000001341007c0c */ /* 0x000fe2000bf06270 */
[----:B------:R-:W1:Y:S01]  /*144e0*/  LDCU.64 UR18, c[0x0][0x398] ;  /* 0x00007300ff1277ac */ /* 0x000e620008000a00 */
[C---:B------:R-:W-:Y:S02]  /*144f0*/  PRMT R45, R2.reuse, 0x7610, R45 ;  /* 0x00007610022d7816 */ /* 0x040fe4000000002d */
[----:B------:R-:W-:Y:S02]  /*14500*/  PRMT R46, R2, 0x7632, R46 ;  /* 0x00007632022e7816 */ /* 0x000fe4000000002e */
[C---:B------:R-:W-:Y:S02]  /*14510*/  LEA R2, P1, R0.reuse, UR16, 0x1 ;  /* 0x0000001000027c11 */ /* 0x040fe4000f8208ff */
[----:B----4-:R-:W-:Y:S01]  /*14520*/  ISETP.LT.AND P2, PT, R93, UR4, !P0 ;  /* 0x000000045d007c0c */ /* 0x010fe2000c741270 */
[----:B------:R-:W4:Y:S01]  /*14530*/  LDCU UR4, c[0x0][0x39c] ;  /* 0x00007380ff0477ac */ /* 0x000f220008000800 */
[----:B------:R-:W-:-:S02]  /*14540*/  LEA.HI.X.SX32 R3, R0, UR17, 0x1, P1 ;  /* 0x0000001100037c11 */ /* 0x000fc400088f0eff */
[C---:B------:R-:W-:Y:S02]  /*14550*/  PRMT R47, R7.reuse, 0x7610, R47 ;  /* 0x00007610072f7816 */ /* 0x040fe4000000002f */
[----:B------:R-:W-:Y:S01]  /*14560*/  PRMT R48, R7, 0x7632, R48 ;  /* 0x0000763207307816 */ /* 0x000fe20000000030 */
[----:B------:R-:W-:-:S04]  /*14570*/  IMAD.WIDE R6, R12, 0x2, R2 ;  /* 0x000000020c067825 */ /* 0x000fc800078e0202 */
[----:B------:R-:W-:Y:S01]  /*14580*/  IMAD R0, R15, 0x80, R0 ;  /* 0x000000800f007824 */ /* 0x000fe200078e0200 */
[C---:B------:R-:W-:Y:S01]  /*14590*/  PRMT R43, R5.reuse, 0x7610, R43 ;  /* 0x00007610052b7816 */ /* 0x040fe2000000002b */
[----:B------:R0:W-:Y:S01]  /*145a0*/  @P2 STG.E.U16 desc[UR22][R6.64], R10 ;  /* 0x0000000a06002986 */ /* 0x0001e2000c101516 */
[----:B------:R-:W-:Y:S01]  /*145b0*/  PRMT R44, R5, 0x7632, R44 ;  /* 0x00007632052c7816 */ /* 0x000fe2000000002c */
[----:B------:R-:W-:Y:S01]  /*145c0*/  IMAD R5, R15, 0x80, R0 ;  /* 0x000000800f057824 */ /* 0x000fe200078e0200 */
[----:B------:R-:W-:Y:S01]  /*145d0*/  ISETP.LT.AND P2, PT, R87, UR12, !P0 ;  /* 0x0000000c57007c0c */ /* 0x000fe2000c741270 */
[----:B------:R-:W1:Y:S01]  /*145e0*/  LDCU UR12, c[0x0][0x398] ;  /* 0x00007300ff0c77ac */ /* 0x000e620008000800 */
[----:B0-----:R-:W-:-:S04]  /*145f0*/  LEA R6, P1, R0, UR16, 0x1 ;  /* 0x0000001000067c11 */ /* 0x001fc8000f8208ff */
[----:B------:R-:W-:Y:S02]  /*14600*/  LEA.HI.X.SX32 R7, R0, UR17, 0x1, P1 ;  /* 0x0000001100077c11 */ /* 0x000fe400088f0eff */
[----:B------:R-:W-:Y:S02]  /*14610*/  LEA R4, P1, R5, UR16, 0x1 ;  /* 0x0000001005047c11 */ /* 0x000fe4000f8208ff */
[C---:B------:R-:W-:Y:S02]  /*14620*/  PRMT R53, R11.reuse, 0x7610, R53 ;  /* 0x000076100b357816 */ /* 0x040fe40000000035 */
[----:B------:R-:W-:Y:S01]  /*14630*/  PRMT R54, R11, 0x7632, R54 ;  /* 0x000076320b367816 */ /* 0x000fe20000000036 */
[----:B------:R-:W-:Y:S01]  /*14640*/  IMAD.WIDE R10, R12, 0x2, R6 ;  /* 0x000000020c0a7825 */ /* 0x000fe200078e0206 */
[----:B------:R-:W-:Y:S01]  /*14650*/  LEA.HI.X.SX32 R5, R5, UR17, 0x1, P1 ;  /* 0x0000001105057c11 */ /* 0x000fe200088f0eff */
[----:B------:R-:W0:Y:S01]  /*14660*/  LDCU.64 UR16, c[0x0][0x398] ;  /* 0x00007300ff1077ac */ /* 0x000e220008000a00 */
[----:B------:R-:W-:-:S02]  /*14670*/  PRMT R0, R68, 0x7632, R0 ;  /* 0x0000763244007816 */ /* 0x000fc40000000000 */
[----:B------:R1:W-:Y:S02]  /*14680*/  @P2 STG.E.U16 desc[UR22][R10.64], R68 ;  /* 0x000000440a002986 */ /* 0x0003e4000c101516 */
[----:B-1----:R-:W-:Y:S01]  /*14690*/  IMAD.WIDE R10, R12, 0x2, R4 ;  /* 0x000000020c0a7825 */ /* 0x002fe200078e0204 */
[----:B--2---:R-:W-:Y:S01]  /*146a0*/  ISETP.LT.AND P0, PT, R92, UR28, !P0 ;  /* 0x0000001c5c007c0c */ /* 0x004fe2000c701270 */
[----:B------:R-:W1:-:S12]  /*146b0*/  LDCU UR28, c[0x0][0x398] ;  /* 0x00007300ff1c77ac */ /* 0x000e580008000800 */
[----:B------:R2:W-:Y:S02]  /*146c0*/  @P0 STG.E.U16 desc[UR22][R10.64], R0 ;  /* 0x000000000a000986 */ /* 0x0005e4000c101516 */
[----:B--2---:R-:W-:-:S05]  /*146d0*/  VIADD R0, R65, 0x1 ;  /* 0x0000000141007836 */ /* 0x004fca0000000000 */
[----:B----4-:R-:W-:Y:S01]  /*146e0*/  ISETP.GE.AND P0, PT, R0, UR4, PT ;  /* 0x0000000400007c0c */ /* 0x010fe2000bf06270 */
[----:B------:R-:W-:Y:S01]  /*146f0*/  VIADD R0, R12, UR30 ;  /* 0x0000001e0c007c36 */ /* 0x000fe20008000000 */
[----:B------:R-:W2:Y:S02]  /*14700*/  LDCU UR4, c[0x0][0x39c] ;  /* 0x00007380ff0477ac */ /* 0x000ea40008000800 */
[----:B------:R-:W-:Y:S01]  /*14710*/  ISETP.LT.AND P1, PT, R66, UR26, !P0 ;  /* 0x0000001a42007c0c */ /* 0x000fe2000c721270 */
[----:B------:R-:W-:Y:S01]  /*14720*/  IMAD.WIDE R10, R0, 0x2, R8 ;  /* 0x00000002000a7825 */ /* 0x000fe200078e0208 */
[----:B------:R-:W-:Y:S01]  /*14730*/  ISETP.LT.AND P2, PT, R93, UR6, !P0 ;  /* 0x000000065d007c0c */ /* 0x000fe2000c741270 */
[----:B------:R-:W4:Y:S01]  /*14740*/  LDCU UR6, c[0x0][0x398] ;  /* 0x00007300ff0677ac */ /* 0x000f220008000800 */
[----:B------:R-:W-:Y:S02]  /*14750*/  PRMT R12, R89, 0x7632, R12 ;  /* 0x00007632590c7816 */ /* 0x000fe4000000000c */
[----:B------:R-:W-:Y:S01]  /*14760*/  PRMT R13, R78, 0x7632, R13 ;  /* 0x000076324e0d7816 */ /* 0x000fe2000000000d */
[----:B------:R-:W0:Y:S06]  /*14770*/  LDCU UR26, c[0x0][0x398] ;  /* 0x00007300ff1a77ac */ /* 0x000e2c0008000800 */
[----:B------:R0:W-:Y:S01]  /*14780*/  @P1 STG.E.U16 desc[UR22][R10.64], R89 ;  /* 0x000000590a001986 */ /* 0x0001e2000c101516 */
[----:B------:R-:W-:Y:S01]  /*14790*/  ISETP.LT.AND P1, PT, R87, UR18, !P0 ;  /* 0x0000001257007c0c */ /* 0x000fe2000c721270 */
[----:B------:R-:W1:Y:S01]  /*147a0*/  LDCU UR18, c[0x0][0x39c] ;  /* 0x00007380ff1277ac */ /* 0x000e620008000800 */
[----:B------:R-:W-:Y:S01]  /*147b0*/  ISETP.LT.AND P0, PT, R92, UR24, !P0 ;  /* 0x000000185c007c0c */ /* 0x000fe2000c701270 */
[----:B------:R-:W1:Y:S01]  /*147c0*/  LDCU UR24, c[0x0][0x398] ;  /* 0x00007300ff1877ac */ /* 0x000e620008000800 */
[----:B0-----:R-:W-:-:S05]  /*147d0*/  IMAD.WIDE R10, R0, 0x2, R2 ;  /* 0x00000002000a7825 */ /* 0x001fca00078e0202 */
[----:B------:R0:W-:Y:S02]  /*147e0*/  @P2 STG.E.U16 desc[UR22][R10.64], R12 ;  /* 0x0000000c0a002986 */ /* 0x0001e4000c101516 */
[----:B0-----:R-:W-:Y:S01]  /*147f0*/  IMAD.WIDE R10, R0, 0x2, R6 ;  /* 0x00000002000a7825 */ /* 0x001fe200078e0206 */
[----:B------:R-:W-:-:S04]  /*14800*/  PRMT R12, R69, 0x7632, R12 ;  /* 0x00007632450c7816 */ /* 0x000fc8000000000c */
[----:B------:R0:W-:Y:S02]  /*14810*/  @P1 STG.E.U16 desc[UR22][R10.64], R69 ;  /* 0x000000450a001986 */ /* 0x0001e4000c101516 */
[----:B0-----:R-:W-:-:S05]  /*14820*/  IMAD.WIDE R10, R0, 0x2, R4 ;  /* 0x00000002000a7825 */ /* 0x001fca00078e0204 */
[----:B------:R0:W-:Y:S02]  /*14830*/  @P0 STG.E.U16 desc[UR22][R10.64], R12 ;  /* 0x0000000c0a000986 */ /* 0x0001e4000c101516 */
[----:B0-----:R-:W-:-:S05]  /*14840*/  VIADD R10, R65, 0x2 ;  /* 0x00000002410a7836 */ /* 0x001fca0000000000 */
[----:B--2---:R-:W-:Y:S01]  /*14850*/  ISETP.GE.AND P0, PT, R10, UR4, PT ;  /* 0x000000040a007c0c */ /* 0x004fe2000bf06270 */
[----:B------:R-:W-:Y:S01]  /*14860*/  VIADD R0, R0, UR30 ;  /* 0x0000001e00007c36 */ /* 0x000fe20008000000 */
[----:B---3--:R-:W-:Y:S01]  /*14870*/  PRMT R12, R90, 0x7632, R12 ;  /* 0x000076325a0c7816 */ /* 0x008fe2000000000c */
[----:B------:R-:W0:Y:S01]  /*14880*/  LDCU UR4, c[0x0][0x39c] ;  /* 0x00007380ff0477ac */ /* 0x000e220008000800 */
[----:B------:R-:W-:Y:S01]  /*14890*/  ISETP.LT.AND P1, PT, R66, UR20, !P0 ;  /* 0x0000001442007c0c */ /* 0x000fe2000c721270 */
[C---:B------:R-:W-:Y:S01]  /*148a0*/  IMAD.WIDE R10, R0.reuse, 0x2, R8 ;  /* 0x00000002000a7825 */ /* 0x040fe200078e0208 */
[----:B------:R-:W2:Y:S11]  /*148b0*/  LDCU UR20, c[0x0][0x39c] ;  /* 0x00007380ff1477ac */ /* 0x000eb60008000800 */
[----:B------:R3:W-:Y:S01]  /*148c0*/  @P1 STG.E.U16 desc[UR22][R10.64], R90 ;  /* 0x0000005a0a001986 */ /* 0x0007e2000c101516 */
[----:B------:R-:W-:Y:S01]  /*148d0*/  ISETP.LT.AND P1, PT, R93, UR10, !P0 ;  /* 0x0000000a5d007c0c */ /* 0x000fe2000c721270 */
[----:B------:R-:W0:Y:S01]  /*148e0*/  LDCU UR10, c[0x0][0x39c] ;  /* 0x00007380ff0a77ac */ /* 0x000e220008000800 */
[----:B---3--:R-:W-:-:S11]  /*148f0*/  IMAD.WIDE R10, R0, 0x2, R2 ;  /* 0x00000002000a7825 */ /* 0x008fd600078e0202 */
[----:B------:R3:W-:Y:S01]  /*14900*/  @P1 STG.E.U16 desc[UR22][R10.64], R12 ;  /* 0x0000000c0a001986 */ /* 0x0007e2000c101516 */
[----:B------:R-:W-:Y:S01]  /*14910*/  ISETP.LT.AND P1, PT, R87, UR14, !P0 ;  /* 0x0000000e57007c0c */ /* 0x000fe2000c721270 */
[----:B------:R-:W0:Y:S01]  /*14920*/  LDCU UR14, c[0x0][0x39c] ;  /* 0x00007380ff0e77ac */ /* 0x000e220008000800 */
[----:B------:R-:W-:Y:S02]  /*14930*/  ISETP.LT.AND P0, PT, R92, UR16, !P0 ;  /* 0x000000105c007c0c */ /* 0x000fe4000c701270 */
[----:B------:R-:W-:Y:S01]  /*14940*/  PRMT R69, R80, 0x7632, R69 ;  /* 0x0000763250457816 */ /* 0x000fe20000000045 */
[----:B------:R-:W0:Y:S01]  /*14950*/  LDCU UR16, c[0x0][0x398] ;  /* 0x00007300ff1077ac */ /* 0x000e220008000800 */
[----:B---3--:R-:W-:Y:S01]  /*14960*/  IMAD.WIDE R10, R0, 0x2, R6 ;  /* 0x00000002000a7825 */ /* 0x008fe200078e0206 */
[----:B------:R-:W-:-:S06]  /*14970*/  PRMT R12, R70, 0x7632, R12 ;  /* 0x00007632460c7816 */ /* 0x000fcc000000000c */
[----:B------:R3:W-:Y:S02]  /*14980*/  @P1 STG.E.U16 desc[UR22][R10.64], R70 ;  /* 0x000000460a001986 */ /* 0x0007e4000c101516 */
[----:B---3--:R-:W-:-:S05]  /*14990*/  IMAD.WIDE R10, R0, 0x2, R4 ;  /* 0x00000002000a7825 */ /* 0x008fca00078e0204 */
[----:B------:R3:W-:Y:S02]  /*149a0*/  @P0 STG.E.U16 desc[UR22][R10.64], R12 ;  /* 0x0000000c0a000986 */ /* 0x0007e4000c101516 */
[----:B---3--:R-:W-:-:S05]  /*149b0*/  VIADD R10, R65, 0x3 ;  /* 0x00000003410a7836 */ /* 0x008fca0000000000 */
[----:B0-----:R-:W-:Y:S01]  /*149c0*/  ISETP.GE.AND P0, PT, R10, UR4, PT ;  /* 0x000000040a007c0c */ /* 0x001fe2000bf06270 */
[----:B------:R-:W0:Y:S03]  /*149d0*/  LDCU UR4, c[0x0][0x398] ;  /* 0x00007300ff0477ac */ /* 0x000e260008000800 */
[----:B------:R-:W-:Y:S01]  /*149e0*/  ISETP.LT.AND P1, PT, R66, UR32, !P0 ;  /* 0x0000002042007c0c */ /* 0x000fe2000c721270 */
[----:B------:R-:W-:Y:S01]  /*149f0*/  VIADD R0, R0, UR30 ;  /* 0x0000001e00007c36 */ /* 0x000fe20008000000 */
[----:B------:R-:W-:Y:S01]  /*14a00*/  PRMT R12, R91, 0x7632, R12 ;  /* 0x000076325b0c7816 */ /* 0x000fe2000000000c */
[----:B------:R-:W3:Y:S02]  /*14a10*/  LDCU UR32, c[0x0][0x398] ;  /* 0x00007300ff2077ac */ /* 0x000ee40008000800 */
[----:B------:R-:W-:-:S08]  /*14a20*/  IMAD.WIDE R10, R0, 0x2, R8 ;  /* 0x00000002000a7825 */ /* 0x000fd000078e0208 */
[----:B------:R1:W-:Y:S01]  /*14a30*/  @P1 STG.E.U16 desc[UR22][R10.64], R91 ;  /* 0x0000005b0a001986 */ /* 0x0003e2000c101516 */
[----:B0-----:R-:W-:Y:S01]  /*14a40*/  ISETP.LT.AND P1, PT, R93, UR4, !P0 ;  /* 0x000000045d007c0c */ /* 0x001fe2000c721270 */
[----:B------:R-:W0:Y:S01]  /*14a50*/  LDCU UR4, c[0x0][0x398] ;  /* 0x00007300ff0477ac */ /* 0x000e220008000800 */
[----:B-1----:R-:W-:-:S11]  /*14a60*/  IMAD.WIDE R10, R0, 0x2, R2 ;  /* 0x00000002000a7825 */ /* 0x002fd600078e0202 */
[----:B------:R1:W-:Y:S01]  /*14a70*/  @P1 STG.E.U16 desc[UR22][R10.64], R12 ;  /* 0x0000000c0a001986 */ /* 0x0003e2000c101516 */
[----:B----4-:R-:W-:Y:S01]  /*14a80*/  ISETP.LT.AND P1, PT, R87, UR6, !P0 ;  /* 0x0000000657007c0c */ /* 0x010fe2000c721270 */
[----:B------:R-:W4:Y:S01]  /*14a90*/  LDCU UR6, c[0x0][0x398] ;  /* 0x00007300ff0677ac */ /* 0x000f220008000800 */
[----:B0-----:R-:W-:Y:S02]  /*14aa0*/  ISETP.LT.AND P0, PT, R92, UR4, !P0 ;  /* 0x000000045c007c0c */ /* 0x001fe4000c701270 */
[----:B------:R-:W2:Y:S01]  /*14ab0*/  LDL.LU R92, [R1+0x660] ;  /* 0x00066000015c7983 */ /* 0x000ea20000300800 */
[----:B------:R-:W0:Y:S03]  /*14ac0*/  LDCU UR4, c[0x0][0x39c] ;  /* 0x00007380ff0477ac */ /* 0x000e260008000800 */
[----:B------:R-:W3:Y:S01]  /*14ad0*/  LDL.S16 R90, [R1+0x214] ;  /* 0x00021400015a7983 */ /* 0x000ee20000100600 */
[----:B-1----:R-:W-:Y:S01]  /*14ae0*/  IMAD.WIDE R10, R0, 0x2, R6 ;  /* 0x00000002000a7825 */ /* 0x002fe200078e0206 */
[----:B------:R-:W-:-:S02]  /*14af0*/  PRMT R12, R71, 0x7632, R12 ;  /* 0x00007632470c7816 */ /* 0x000fc4000000000c */
[----:B------:R-:W3:Y:S04]  /*14b00*/  LDL.LU.S16 R89, [R1+0x216] ;  /* 0x0002160001597983 */ /* 0x000ee80000300600 */
[----:B------:R1:W-:Y:S04]  /*14b10*/  @P1 STG.E.U16 desc[UR22][R10.64], R71 ;  /* 0x000000470a001986 */ /* 0x0003e8000c101516 */
[----:B------:R-:W3:Y:S04]  /*14b20*/  LDL.S16 R91, [R1+0x218] ;  /* 0x00021800015b7983 */ /* 0x000ee80000100600 */
[----:B------:R-:W3:Y:S01]  /*14b30*/  LDL.LU.S16 R70, [R1+0x21a] ;  /* 0x00021a0001467983 */ /* 0x000ee20000300600 */
[----:B-1----:R-:W-:-:S05]  /*14b40*/  IMAD.WIDE R10, R0, 0x2, R4 ;  /* 0x00000002000a7825 */ /* 0x002fca00078e0204 */
[----:B------:R1:W-:Y:S02]  /*14b50*/  @P0 STG.E.U16 desc[UR22][R10.64], R12 ;  /* 0x0000000c0a000986 */ /* 0x0003e4000c101516 */
[----:B-1----:R-:W-:-:S05]  /*14b60*/  VIADD R10, R65, 0x4 ;  /* 0x00000004410a7836 */ /* 0x002fca0000000000 */
[----:B0-----:R-:W-:Y:S01]  /*14b70*/  ISETP.GE.AND P0, PT, R10, UR4, PT ;  /* 0x000000040a007c0c */ /* 0x001fe2000bf06270 */
[----:B------:R-:W-:Y:S01]  /*14b80*/  VIADD R0, R0, UR30 ;  /* 0x0000001e00007c36 */ /* 0x000fe20008000000 */
[----:B------:R-:W0:Y:S02]  /*14b90*/  LDCU UR4, c[0x0][0x398] ;  /* 0x00007300ff0477ac */ /* 0x000e240008000800 */
[----:B----4-:R-:W-:Y:S01]  /*14ba0*/  ISETP.LT.AND P1, PT, R66, UR6, !P0 ;  /* 0x0000000642007c0c */ /* 0x010fe2000c721270 */
[----:B------:R-:W-:Y:S01]  /*14bb0*/  IMAD.WIDE R10, R0, 0x2, R8 ;  /* 0x00000002000a7825 */ /* 0x000fe200078e0208 */
[----:B------:R-:W1:Y:S01]  /*14bc0*/  LDCU UR6, c[0x0][0x398] ;  /* 0x00007300ff0677ac */ /* 0x000e620008000800 */
[----:B--2---:R-:W-:-:S10]  /*14bd0*/  PRMT R12, R92, 0x7610, R12 ;  /* 0x000076105c0c7816 */ /* 0x004fd4000000000c */
[----:B------:R2:W-:Y:S02]  /*14be0*/  @P1 STG.E.U16 desc[UR22][R10.64], R12 ;  /* 0x0000000c0a001986 */ /* 0x0005e4000c101516 */
[----:B--2---:R-:W-:Y:S02]  /*14bf0*/  PRMT R12, R92, 0x7632, R12 ;  /* 0x000076325c0c7816 */ /* 0x004fe4000000000c */
[----:B------:R-:W1:Y:S01]  /*14c00*/  LDL.LU R92, [R1+0x3a8] ;  /* 0x0003a800015c7983 */ /* 0x000e620000300800 */
[----:B------:R-:W-:Y:S01]  /*14c10*/  ISETP.LT.AND P2, PT, R93, UR9, !P0 ;  /* 0x000000095d007c0c */ /* 0x000fe2000c741270 */
[C---:B------:R-:W-:Y:S01]  /*14c20*/  IMAD.WIDE R10, R0.reuse, 0x2, R2 ;  /* 0x00000002000a7825 */ /* 0x040fe200078e0202 */
[----:B0-----:R-:W-:Y:S01]  /*14c30*/  ISETP.LT.AND P1, PT, R87, UR4, !P0 ;  /* 0x0000000457007c0c */ /* 0x001fe2000c721270 */
[----:B------:R-:W0:Y:S01]  /*14c40*/  LDCU UR4, c[0x0][0x39c] ;  /* 0x00007380ff0477ac */ /* 0x000e220008000800 */
[----:B------:R-:W2:Y:S09]  /*14c50*/  LDCU UR9, c[0x0][0x398] ;  /* 0x00007300ff0977ac */ /* 0x000eb20008000800 */
[----:B------:R4:W-:Y:S02]  /*14c60*/  @P2 STG.E.U16 desc[UR22][R10.64], R12 ;  /* 0x0000000c0a002986 */ /* 0x0009e4000c101516 */
[----:B----4-:R-:W-:Y:S01]  /*14c70*/  IMAD.WIDE R10, R0, 0x2, R6 ;  /* 0x00000002000a7825 */ /* 0x010fe200078e0206 */
[----:B------:R-:W-:-:S04]  /*14c80*/  PRMT R12, R72, 0x7632, R12 ;  /* 0x00007632480c7816 */ /* 0x000fc8000000000c */
[----:B------:R4:W-:Y:S02]  /*14c90*/  @P1 STG.E.U16 desc[UR22][R10.64], R72 ;  /* 0x000000480a001986 */ /* 0x0009e4000c101516 */
[----:B----4-:R-:W-:-:S04]  /*14ca0*/  IMAD.WIDE R10, R0, 0x2, R4 ;  /* 0x00000002000a7825 */ /* 0x010fc800078e0204 */
[----:B------:R-:W-:Y:S01]  /*14cb0*/  VIADD R0, R0, UR30 ;  /* 0x0000001e00007c36 */ /* 0x000fe20008000000 */
[----:B-1----:R-:W-:Y:S01]  /*14cc0*/  ISETP.LT.AND P0, PT, R92, UR6, !P0 ;  /* 0x000000065c007c0c */ /* 0x002fe2000c701270 */
[----:B------:R-:W1:-:S12]  /*14cd0*/  LDCU UR6, c[0x0][0x398] ;  /* 0x00007300ff0677ac */ /* 0x000e580008000800 */
[----:B------:R4:W-:Y:S02]  /*14ce0*/  @P0 STG.E.U16 desc[UR22][R10.64], R12 ;  /* 0x0000000c0a000986 */ /* 0x0009e4000c101516 */
[----:B----4-:R-:W-:-:S05]  /*14cf0*/  VIADD R10, R65, 0x5 ;  /* 0x00000005410a7836 */ /* 0x010fca0000000000 */
[----:B0-----:R-:W-:Y:S01]  /*14d00*/  ISETP.GE.AND P0, PT, R10, UR4, PT ;  /* 0x000000040a007c0c */ /* 0x001fe2000bf06270 */
[----:B------:R-:W0:Y:S03]  /*14d10*/  LDCU UR4, c[0x0][0x398] ;  /* 0x00007300ff0477ac */ /* 0x000e260008000800 */
[----:B-1----:R-:W-:Y:S01]  /*14d20*/  ISETP.LT.AND P1, PT, R66, UR6, !P0 ;  /* 0x0000000642007c0c */ /* 0x002fe2000c721270 */
[----:B------:R-:W-:Y:S01]  /*14d30*/  IMAD.WIDE R10, R0, 0x2, R8 ;  /* 0x00000002000a7825 */ /* 0x000fe200078e0208 */
[----:B---3--:R-:W-:Y:S01]  /*14d40*/  PRMT R12, R90, 0x7610, R12 ;  /* 0x000076105a0c7816 */ /* 0x008fe2000000000c */
[----:B------:R-:W1:Y:S10]  /*14d50*/  LDCU UR6, c[0x0][0x398] ;  /* 0x00007300ff0677ac */ /* 0x000e740008000800 */
[----:B------:R3:W-:Y:S01]  /*14d60*/  @P1 STG.E.U16 desc[UR22][R10.64], R12 ;  /* 0x0000000c0a001986 */ /* 0x0007e2000c101516 */
[----:B0-----:R-:W-:Y:S01]  /*14d70*/  ISETP.LT.AND P1, PT, R93, UR4, !P0 ;  /* 0x000000045d007c0c */ /* 0x001fe2000c721270 */
[----:B------:R-:W0:Y:S01]  /*14d80*/  LDCU UR4, c[0x0][0x398] ;  /* 0x00007300ff0477ac */ /* 0x000e220008000800 */
[----:B---3--:R-:W-:Y:S01]  /*14d90*/  PRMT R12, R89, 0x7610, R12 ;  /* 0x00007610590c7816 */ /* 0x008fe2000000000c */
[----:B------:R-:W-:-:S10]  /*14da0*/  IMAD.WIDE R10, R0, 0x2, R2 ;  /* 0x00000002000a7825 */ /* 0x000fd400078e0202 */
[----:B------:R3:W-:Y:S01]  /*14db0*/  @P1 STG.E.U16 desc[UR22][R10.64], R12 ;  /* 0x0000000c0a001986 */ /* 0x0007e2000c101516 */
[----:B-1----:R-:W-:Y:S01]  /*14dc0*/  ISETP.LT.AND P1, PT, R87, UR6, !P0 ;  /* 0x0000000657007c0c */ /* 0x002fe2000c721270 */
[----:B------:R-:W1:Y:S02]  /*14dd0*/  LDCU UR6, c[0x0][0x398] ;  /* 0x00007300ff0677ac */ /* 0x000e640008000800 */
[----:B------:R-:W4:Y:S04]  /*14de0*/  LDL.LU R87, [R1+0x65c] ;  /* 0x00065c0001577983 */ /* 0x000f280000300800 */
[----:B------:R-:W4:Y:S01]  /*14df0*/  LDL.S16 R90, [R1+0x21c] ;  /* 0x00021c00015a7983 */ /* 0x000f220000100600 */
[----:B---3--:R-:W-:Y:S01]  /*14e00*/  IMAD.WIDE R10, R0, 0x2, R6 ;  /* 0x00000002000a7825 */ /* 0x008fe200078e0206 */
[----:B------:R-:W-:-:S04]  /*14e10*/  PRMT R12, R73, 0x7632, R12 ;  /* 0x00007632490c7816 */ /* 0x000fc8000000000c */
[----:B------:R3:W-:Y:S04]  /*14e20*/  @P1 STG.E.U16 desc[UR22][R10.64], R73 ;  /* 0x000000490a001986 */ /* 0x0007e8000c101516 */
[----:B---3--:R-:W3:Y:S01]  /*14e30*/  LDL.LU R73, [R1+0x3ac] ;  /* 0x0003ac0001497983 */ /* 0x008ee20000300800 */
[----:B0-----:R-:W-:Y:S01]  /*14e40*/  ISETP.LT.AND P0, PT, R92, UR4, !P0 ;  /* 0x000000045c007c0c */ /* 0x001fe2000c701270 */
[----:B------:R-:W0:Y:S01]  /*14e50*/  LDCU UR4, c[0x0][0x39c] ;  /* 0x00007380ff0477ac */ /* 0x000e220008000800 */
[----:B------:R-:W-:-:S11]  /*14e60*/  IMAD.WIDE R10, R0, 0x2, R4 ;  /* 0x00000002000a7825 */ /* 0x000fd600078e0204 */
[----:B------:R0:W-:Y:S02]  /*14e70*/  @P0 STG.E.U16 desc[UR22][R10.64], R12 ;  /* 0x0000000c0a000986 */ /* 0x0001e4000c101516 */
[----:B0-----:R-:W-:-:S05]  /*14e80*/  VIADD R10, R65, 0x6 ;  /* 0x00000006410a7836 */ /* 0x001fca0000000000 */
[----:B------:R-:W-:Y:S01]  /*14e90*/  ISETP.GE.AND P0, PT, R10, UR4, PT ;  /* 0x000000040a007c0c */ /* 0x000fe2000bf06270 */
[----:B------:R-:W3:Y:S03]  /*14ea0*/  LDCU UR4, c[0x0][0x398] ;  /* 0x00007300ff0477ac */ /* 0x000ee60008000800 */
[----:B--2---:R-:W-:Y:S01]  /*14eb0*/  ISETP.LT.AND P2, PT, R93, UR9, !P0 ;  /* 0x000000095d007c0c */ /* 0x004fe2000c741270 */
[----:B------:R-:W-:Y:S01]  /*14ec0*/  VIADD R0, R0, UR30 ;  /* 0x0000001e00007c36 */ /* 0x000fe20008000000 */
[----:B------:R-:W2:Y:S01]  /*14ed0*/  LDL.LU R93, [R1+0x658] ;  /* 0x00065800015d7983 */ /* 0x000ea20000300800 */
[----:B-1----:R-:W-:Y:S01]  /*14ee0*/  ISETP.LT.AND P1, PT, R66, UR6, !P0 ;  /* 0x0000000642007c0c */ /* 0x002fe2000c721270 */
[----:B------:R-:W0:Y:S02]  /*14ef0*/  LDCU UR6, c[0x0][0x398] ;  /* 0x00007300ff0677ac */ /* 0x000e240008000800 */
[----:B------:R-:W2:Y:S01]  /*14f00*/  LDL.LU.S16 R89, [R1+0x21e] ;  /* 0x00021e0001597983 */ /* 0x000ea20000300600 */
[----:B------:R-:W-:Y:S01]  /*14f10*/  PRMT R12, R91, 0x7610, R12 ;  /* 0x000076105b0c7816 */ /* 0x000fe2000000000c */
[----:B------:R-:W-:Y:S01]  /*14f20*/  IMAD.WIDE R10, R0, 0x2, R8 ;  /* 0x00000002000a7825 */ /* 0x000fe200078e0208 */
[----:B------:R-:W1:Y:S01]  /*14f30*/  LDCU UR9, c[0x0][0x398] ;  /* 0x00007300ff0977ac */ /* 0x000e620008000800 */
[----:B------:R-:W2:Y:S06]  /*14f40*/  LDL.S16 R91, [R1+0x220] ;  /* 0x00022000015b7983 */ /* 0x000eac0000100600 */
[----:B------:R0:W-:Y:S02]  /*14f50*/  @P1 STG.E.U16 desc[UR22][R10.64], R12 ;  /* 0x0000000c0a001986 */ /* 0x0001e4000c101516 */
[----:B0-----:R-:W-:Y:S01]  /*14f60*/  PRMT R12, R70, 0x7610, R12 ;  /* 0x00007610460c7816 */ /* 0x001fe2000000000c */
[C---:B------:R-:W-:Y:S01]  /*14f70*/  IMAD.WIDE R10, R0.reuse, 0x2, R2 ;  /* 0x00000002000a7825 */ /* 0x040fe200078e0202 */
[----:B------:R-:W2:Y:S04]  /*14f80*/  LDL.LU.S16 R70, [R1+0x222] ;  /* 0x0002220001467983 */ /* 0x000ea80000300600 */
[----:B------:R0:W-:Y:S02]  /*14f90*/  @P2 STG.E.U16 desc[UR22][R10.64], R12 ;  /* 0x0000000c0a002986 */ /* 0x0001e4000c101516 */
[----:B0-----:R-:W-:Y:S01]  /*14fa0*/  IMAD.WIDE R10, R0, 0x2, R6 ;  /* 0x00000002000a7825 */ /* 0x001fe200078e0206 */
[----:B------:R-:W-:-:S02]  /*14fb0*/  PRMT R12, R74, 0x7632, R12 ;  /* 0x000076324a0c7816 */ /* 0x000fc4000000000c */
[----:B---3--:R-:W-:Y:S01]  /*14fc0*/  ISETP.LT.AND P1, PT, R73, UR4, !P0 ;  /* 0x0000000449007c0c */ /* 0x008fe2000c721270 */
[----:B------:R-:W0:-:S12]  /*14fd0*/  LDCU UR4, c[0x0][0x39c] ;  /* 0x00007380ff0477ac */ /* 0x000e180008000800 */
[----:B------:R3:W-:Y:S04]  /*14fe0*/  @P1 STG.E.U16 desc[UR22][R10.64], R74 ;  /* 0x0000004a0a001986 */ /* 0x0007e8000c101516 */
[----:B---3--:R-:W3:Y:S01]  /*14ff0*/  LDL.LU R74, [R1+0x3b0] ;  /* 0x0003b000014a7983 */ /* 0x008ee20000300800 */
[----:B------:R-:W-:Y:S01]  /*15000*/  ISETP.LT.AND P0, PT, R92, UR6, !P0 ;  /* 0x000000065c007c0c */ /* 0x000fe2000c701270 */
[----:B------:R-:W0:Y:S01]  /*15010*/  LDCU UR6, c[0x0][0x398] ;  /* 0x00007300ff0677ac */ /* 0x000e220008000800 */
[----:B------:R-:W-:-:S11]  /*15020*/  IMAD.WIDE R10, R0, 0x2, R4 ;  /* 0x00000002000a7825 */ /* 0x000fd600078e0204 */
[----:B------:R0:W-:Y:S02]  /*15030*/  @P0 STG.E.U16 desc[UR22][R10.64], R12 ;  /* 0x0000000c0a000986 */ /* 0x0001e4000c101516 */
[----:B0-----:R-:W-:-:S05]  /*15040*/  VIADD R10, R65, 0x7 ;  /* 0x00000007410a7836 */ /* 0x001fca0000000000 */
[----:B------:R-:W-:Y:S01]  /*15050*/  ISETP.GE.AND P0, PT, R10, UR4, PT ;  /* 0x000000040a007c0c */ /* 0x000fe2000bf06270 */
[----:B------:R-:W-:Y:S01]  /*15060*/  VIADD R0, R0, UR30 ;  /* 0x0000001e00007c36 */ /* 0x000fe20008000000 */
[----:B----4-:R-:W-:Y:S01]  /*15070*/  PRMT R12, R90, 0x7610, R12 ;  /* 0x000076105a0c7816 */ /* 0x010fe2000000000c */
[----:B------:R-:W3:Y:S01]  /*15080*/  LDCU UR4, c[0x0][0x398] ;  /* 0x00007300ff0477ac */ /* 0x000ee20008000800 */
[----:B------:R-:W-:Y:S01]  /*15090*/  ISETP.LT.AND P1, PT, R66, UR6, !P0 ;  /* 0x0000000642007c0c */ /* 0x000fe2000c721270 */
[----:B------:R-:W-:Y:S01]  /*150a0*/  IMAD.WIDE R10, R0, 0x2, R8 ;  /* 0x00000002000a7825 */ /* 0x000fe200078e0208 */
[----:B------:R-:W4:Y:S01]  /*150b0*/  LDL.S16 R90, [R1+0x224] ;  /* 0x00022400015a7983 */ /* 0x000f220000100600 */
[----:B------:R-:W0:Y:S10]  /*150c0*/  LDCU UR6, c[0x0][0x398] ;  /* 0x00007300ff0677ac */ /* 0x000e340008000800 */
[----:B------:R2:W-:Y:S02]  /*150d0*/  @P1 STG.E.U16 desc[UR22][R10.64], R12 ;  /* 0x0000000c0a001986 */ /* 0x0005e4000c101516 */
[----:B--2---:R-:W-:-:S02]  /*150e0*/  PRMT R12, R89, 0x7610, R12 ;  /* 0x00007610590c7816 */ /* 0x004fc4000000000c */
[----:B------:R-:W2:Y:S01]  /*150f0*/  LDL.LU.S16 R89, [R1+0x226] ;  /* 0x0002260001597983 */ /* 0x000ea20000300600 */
[----:B------:R-:W-:Y:S01]  /*15100*/  IMAD.WIDE R10, R0, 0x2, R2 ;  /* 0x00000002000a7825 */ /* 0x000fe200078e0202 */
[----:B---3--:R-:W-:Y:S01]  /*15110*/  ISETP.LT.AND P1, PT, R74, UR4, !P0 ;  /* 0x000000044a007c0c */ /* 0x008fe2000c721270 */
[----:B------:R-:W3:-:S12]  /*15120*/  LDCU UR4, c[0x0][0x398] ;  /* 0x00007300ff0477ac */ /* 0x000ed80008000800 */
[----:B------:R1:W-:Y:S01]  /*15130*/  @P1 STG.E.U16 desc[UR22][R10.64], R12 ;  /* 0x0000000c0a001986 */ /* 0x0003e2000c101516 */
[----:B0-----:R-:W-:Y:S01]  /*15140*/  ISETP.LT.AND P1, PT, R73, UR6, !P0 ;  /* 0x0000000649007c0c */ /* 0x001fe2000c721270 */
[----:B------:R-:W0:Y:S01]  /*15150*/  LDCU UR6, c[0x0][0x398] ;  /* 0x00007300ff0677ac */ /* 0x000e220008000800 */
[----:B---3--:R-:W-:Y:S01]  /*15160*/  ISETP.LT.AND P0, PT, R92, UR4, !P0 ;  /* 0x000000045c007c0c */ /* 0x008fe2000c701270 */
[----:B------:R-:W3:Y:S01]  /*15170*/  LDCU UR4, c[0x0][0x39c] ;  /* 0x00007380ff0477ac */ /* 0x000ee20008000800 */
[----:B-1----:R-:W-:Y:S01]  /*15180*/  IMAD.WIDE R10, R0, 0x2, R6 ;  /* 0x00000002000a7825 */ /* 0x002fe200078e0206 */
[----:B------:R-:W-:-:S08]  /*15190*/  PRMT R12, R75, 0x7632, R12 ;  /* 0x000076324b0c7816 */ /* 0x000fd0000000000c */
[----:B------:R1:W-:Y:S02]  /*151a0*/  @P1 STG.E.U16 desc[UR22][R10.64], R75 ;  /* 0x0000004b0a001986 */ /* 0x0003e4000c101516 */
[----:B-1----:R-:W-:-:S05]  /*151b0*/  IMAD.WIDE R10, R0, 0x2, R4 ;  /* 0x00000002000a7825 */ /* 0x002fca00078e0204 */
[----:B------:R1:W-:Y:S02]  /*151c0*/  @P0 STG.E.U16 desc[UR22][R10.64], R12 ;  /* 0x0000000c0a000986 */ /* 0x0003e4000c101516 */
[----:B-1----:R-:W-:-:S05]  /*151d0*/  VIADD R10, R65, 0x8 ;  /* 0x00000008410a7836 */ /* 0x002fca0000000000 */
[----:B---3--:R-:W-:Y:S01]  /*151e0*/  ISETP.GE.AND P0, PT, R10, UR4, PT ;  /* 0x000000040a007c0c */ /* 0x008fe2000bf06270 */
[----:B------:R-:W1:Y:S03]  /*151f0*/  LDCU UR4, c[0x0][0x398] ;  /* 0x00007300ff0477ac */ /* 0x000e660008000800 */
[----:B0-----:R-:W-:Y:S01]  /*15200*/  ISETP.LT.AND P1, PT, R66, UR6, !P0 ;  /* 0x0000000642007c0c */ /* 0x001fe2000c721270 */
[----:B------:R-:W0:Y:S01]  /*15210*/  LDCU UR6, c[0x0][0x398] ;  /* 0x00007300ff0677ac */ /* 0x000e220008000800 */
[----:B------:R-:W-:Y:S01]  /*15220*/  VIADD R0, R0, UR30 ;  /* 0x0000001e00007c36 */ /* 0x000fe20008000000 */
[----:B------:R-:W-:Y:S02]  /*15230*/  ISETP.LT.AND P2, PT, R74, UR9, !P0 ;  /* 0x000000094a007c0c */ /* 0x000fe4000c741270 */
[----:B------:R-:W-:Y:S01]  /*15240*/  PRMT R12, R91, 0x7610, R12 ;  /* 0x000076105b0c7816 */ /* 0x000fe2000000000c */
[----:B------:R-:W-:Y:S01]  /*15250*/  IMAD.WIDE R10, R0, 0x2, R8 ;  /* 0x00000002000a7825 */ /* 0x000fe200078e0208 */
[----:B------:R-:W3:Y:S01]  /*15260*/  LDL.S16 R91, [R1+0x228] ;  /* 0x00022800015b7983 */ /* 0x000ee20000100600 */
[----:B------:R-:W2:Y:S05]  /*15270*/  LDCU UR9, c[0x0][0x398] ;  /* 0x00007300ff0977ac */ /* 0x000eaa0008000800 */
[----:B------:R4:W-:Y:S01]  /*15280*/  @P1 STG.E.U16 desc[UR22][R10.64], R12 ;  /* 0x0000000c0a001986 */ /* 0x0009e2000c101516 */
[----:B-1----:R-:W-:Y:S01]  /*15290*/  ISETP.LT.AND P1, PT, R73, UR4, !P0 ;  /* 0x0000000449007c0c */ /* 0x002fe2000c721270 */
[----:B------:R-:W1:Y:S01]  /*152a0*/  LDCU UR4, c[0x0][0x39c] ;  /* 0x00007380ff0477ac */ /* 0x000e620008000800 */
[----:B0-----:R-:W-:Y:S01]  /*152b0*/  ISETP.LT.AND P0, PT, R92, UR6, !P0 ;  /* 0x000000065c007c0c */ /* 0x001fe2000c701270 */
[----:B------:R-:W0:Y:S01]  /*152c0*/  LDCU UR6, c[0x0][0x398] ;  /* 0x00007300ff0677ac */ /* 0x000e220008000800 */
[----:B----4-:R-:W-:Y:S01]  /*152d0*/  PRMT R12, R70, 0x7610, R12 ;  /* 0x00007610460c7816 */ /* 0x010fe2000000000c */
[C---:B------:R-:W-:Y:S01]  /*152e0*/  IMAD.WIDE R10, R0.reuse, 0x2, R2 ;  /* 0x00000002000a7825 */ /* 0x040fe200078e0202 */
[----:B------:R-:W4:Y:S04]  /*152f0*/  LDL.LU.S16 R70, [R1+0x22a] ;  /* 0x00022a0001467983 */ /* 0x000f280000300600 */
[----:B------:R0:W-:Y:S02]  /*15300*/  @P2 STG.E.U16 desc[UR22][R10.64], R12 ;  /* 0x0000000c0a002986 */ /* 0x0001e4000c101516 */
[----:B0-----:R-:W-:Y:S01]  /*15310*/  IMAD.WIDE R10, R0, 0x2, R6 ;  /* 0x00000002000a7825 */ /* 0x001fe200078e0206 */
[----:B------:R-:W-:-:S04]  /*15320*/  PRMT R12, R76, 0x7632, R12 ;  /* 0x000076324c0c7816 */ /* 0x000fc8000000000c */
[----:B------:R0:W-:Y:S02]  /*15330*/  @P1 STG.E.U16 desc[UR22][R10.64], R76 ;  /* 0x0000004c0a001986 */ /* 0x0001e4000c101516 */
[----:B0-----:R-:W-:-:S05]  /*15340*/  IMAD.WIDE R10, R0, 0x2, R4 ;  /* 0x00000002000a7825 */ /* 0x001fca00078e0204 */
[----:B------:R0:W-:Y:S02]  /*15350*/  @P0 STG.E.U16 desc[UR22][R10.64], R12 ;  /* 0x0000000c0a000986 */ /* 0x0001e4000c101516 */
[----:B0-----:R-:W-:-:S05]  /*15360*/  VIADD R10, R65, 0x9 ;  /* 0x00000009410a7836 */ /* 0x001fca0000000000 */
[----:B-1----:R-:W-:Y:S01]  /*15370*/  ISETP.GE.AND P0, PT, R10, UR4, PT ;  /* 0x000000040a007c0c */ /* 0x002fe2000bf06270 */
[----:B------:R-:W-:Y:S01]  /*15380*/  VIADD R0, R0, UR30 ;  /* 0x0000001e00007c36 */ /* 0x000fe20008000000 */
[----:B------:R-:W-:Y:S01]  /*15390*/  PRMT R12, R90, 0x7610, R12 ;  /* 0x000076105a0c7816 */ /* 0x000fe2000000000c */
[----:B------:R-:W0:Y:S01]  /*153a0*/  LDCU UR4, c[0x0][0x398] ;  /* 0x00007300ff0477ac */ /* 0x000e220008000800 */
[----:B------:R-:W-:Y:S01]  /*153b0*/  ISETP.LT.AND P1, PT, R66, UR6, !P0 ;  /* 0x0000000642007c0c */ /* 0x000fe2000c721270 */
[----:B------:R-:W-:Y:S01]  /*153c0*/  IMAD.WIDE R10, R0, 0x2, R8 ;  /* 0x00000002000a7825 */ /* 0x000fe200078e0208 */
[----:B------:R-:W5:Y:S01]  /*153d0*/  LDL.S16 R90, [R1+0x22c] ;  /* 0x00022c00015a7983 */ /* 0x000f620000100600 */
[----:B------:R-:W1:Y:S10]  /*153e0*/  LDCU UR6, c[0x0][0x398] ;  /* 0x00007300ff0677ac */ /* 0x000e740008000800 */
[----:B------:R2:W-:Y:S02]  /*153f0*/  @P1 STG.E.U16 desc[UR22][R10.64], R12 ;  /* 0x0000000c0a001986 */ /* 0x0005e4000c101516 */
[----:B--2---:R-:W-:-:S02]  /*15400*/  PRMT R12, R89, 0x7610, R12 ;  /* 0x00007610590c7816 */ /* 0x004fc4000000000c */
[----:B------:R-:W2:Y:S01]  /*15410*/  LDL.LU.S16 R89, [R1+0x22e] ;  /* 0x00022e0001597983 */ /* 0x000ea20000300600 */
[----:B0-----:R-:W-:Y:S01]  /*15420*/  ISETP.LT.AND P1, PT, R74, UR4, !P0 ;  /* 0x000000044a007c0c */ /* 0x001fe2000c721270 */
[----:B------:R-:W0:Y:S01]  /*15430*/  LDCU UR4, c[0x0][0x398] ;  /* 0x00007300ff0477ac */ /* 0x000e220008000800 */
[----:B------:R-:W-:-:S11]  /*15440*/  IMAD.WIDE R10, R0, 0x2, R2 ;  /* 0x00000002000a7825 */ /* 0x000fd600078e0202 */
[----:B------:R0:W-:Y:S01]  /*15450*/  @P1 STG.E.U16 desc[UR22][R10.64], R12 ;  /* 0x0000000c0a001986 */ /* 0x0001e2000c101516 */
[----:B-1----:R-:W-:Y:S01]  /*15460*/  ISETP.LT.AND P1, PT, R73, UR6, !P0 ;  /* 0x0000000649007c0c */ /* 0x002fe2000c721270 */
[----:B------:R-:W1:Y:S01]  /*15470*/  LDCU UR6, c[0x0][0x398] ;  /* 0x00007300ff0677ac */ /* 0x000e620008000800 */
[----:B0-----:R-:W-:Y:S01]  /*15480*/  ISETP.LT.AND P0, PT, R92, UR4, !P0 ;  /* 0x000000045c007c0c */ /* 0x001fe2000c701270 */
[----:B------:R-:W0:Y:S01]  /*15490*/  LDCU UR4, c[0x0][0x398] ;  /* 0x00007300ff0477ac */ /* 0x000e220008000800 */
[----:B------:R-:W-:Y:S01]  /*154a0*/  IMAD.WIDE R10, R0, 0x2, R6 ;  /* 0x00000002000a7825 */ /* 0x000fe200078e0206 */
[----:B------:R-:W-:-:S08]  /*154b0*/  PRMT R12, R77, 0x7632, R12 ;  /* 0x000076324d0c7816 */ /* 0x000fd0000000000c */
[----:B------:R0:W-:Y:S02]  /*154c0*/  @P1 STG.E.U16 desc[UR22][R10.64], R77 ;  /* 0x0000004d0a001986 */ /* 0x0001e4000c101516 */
[----:B0-----:R-:W-:-:S05]  /*154d0*/  IMAD.WIDE R10, R0, 0x2, R4 ;  /* 0x00000002000a7825 */ /* 0x001fca00078e0204 */
[----:B------:R0:W-:Y:S02]  /*154e0*/  @P0 STG.E.U16 desc[UR22][R10.64], R12 ;  /* 0x0000000c0a000986 */ /* 0x0001e4000c101516 */
[----:B0-----:R-:W-:-:S05]  /*154f0*/  VIADD R10, R65, 0xa ;  /* 0x0000000a410a7836 */ /* 0x001fca0000000000 */
[----:B------:R-:W-:Y:S01]  /*15500*/  ISETP.GE.AND P1, PT, R10, UR20, PT ;  /* 0x000000140a007c0c */ /* 0x000fe2000bf26270 */
[----:B------:R-:W-:Y:S01]  /*15510*/  VIADD R0, R0, UR30 ;  /* 0x0000001e00007c36 */ /* 0x000fe20008000000 */
[----:B------:R-:W0:Y:S02]  /*15520*/  LDCU UR20, c[0x0][0x398] ;  /* 0x00007300ff1477ac */ /* 0x000e240008000800 */
[----:B------:R-:W-:Y:S01]  /*15530*/  ISETP.LT.AND P0, PT, R66, UR40, !P1 ;  /* 0x0000002842007c0c */ /* 0x000fe2000cf01270 */
[----:B------:R-:W-:Y:S01]  /*15540*/  IMAD.WIDE R10, R0, 0x2, R8 ;  /* 0x00000002000a7825 */ /* 0x000fe200078e0208 */
[----:B---3--:R-:W-:Y:S01]  /*15550*/  PRMT R12, R91, 0x7610, R12 ;  /* 0x000076105b0c7816 */ /* 0x008fe2000000000c */
[----:B------:R-:W3:Y:S01]  /*15560*/  LDCU UR40, c[0x0][0x39c] ;  /* 0x00007380ff2877ac */ /* 0x000ee20008000800 */
[----:B------:R-:W3:Y:S09]  /*15570*/  LDL.S16 R91, [R1+0x230] ;  /* 0x00023000015b7983 */ /* 0x000ef20000100600 */
[----:B------:R4:W-:Y:S02]  /*15580*/  @P0 STG.E.U16 desc[UR22][R10.64], R12 ;  /* 0x0000000c0a000986 */ /* 0x0009e4000c101516 */
[----:B----4-:R-:W-:-:S02]  /*15590*/  PRMT R12, R70, 0x7610, R12 ;  /* 0x00007610460c7816 */ /* 0x010fc4000000000c */
[----:B------:R-:W4:Y:S01]  /*155a0*/  LDL.LU.S16 R70, [R1+0x232] ;  /* 0x0002320001467983 */ /* 0x000f220000300600 */
[----:B-----5:R-:W-:-:S03]  /*155b0*/  PRMT R15, R90, 0x7610, R15 ;  /* 0x000076105a0f7816 */ /* 0x020fc6000000000f */
[----:B------:R-:W5:Y:S01]  /*155c0*/  LDL.S16 R90, [R1+0x234] ;  /* 0x00023400015a7983 */ /* 0x000f620000100600 */
[----:B--2---:R-:W-:-:S03]  /*155d0*/  PRMT R14, R89, 0x7610, R14 ;  /* 0x00007610590e7816 */ /* 0x004fc6000000000e */
[----:B------:R-:W2:Y:S01]  /*155e0*/  LDL.LU.S16 R89, [R1+0x236] ;  /* 0x0002360001597983 */ /* 0x000ea20000300600 */
[----:B------:R-:W-:Y:S01]  /*155f0*/  ISETP.LT.AND P0, PT, R74, UR28, !P1 ;  /* 0x0000001c4a007c0c */ /* 0x000fe2000cf01270 */
[----:B------:R-:W-:Y:S01]  /*15600*/  VIADD R10, R65, 0xb ;  /* 0x0000000b410a7836 */ /* 0x000fe20000000000 */
[----:B------:R-:W-:Y:S01]  /*15610*/  ISETP.LT.AND P2, PT, R73, UR42, !P1 ;  /* 0x0000002a49007c0c */ /* 0x000fe2000cf41270 */
[----:B------:R-:W0:Y:S03]  /*15620*/  LDCU UR28, c[0x0][0x398] ;  /* 0x00007300ff1c77ac */ /* 0x000e260008000800 */
[----:B------:R-:W-:Y:S01]  /*15630*/  ISETP.GE.AND P5, PT, R10, UR43, PT ;  /* 0x0000002b0a007c0c */ /* 0x000fe2000bfa6270 */
[----:B------:R-:W-:Y:S01]  /*15640*/  IMAD.WIDE R10, R0, 0x2, R2 ;  /* 0x00000002000a7825 */ /* 0x000fe200078e0202 */
[----:B------:R-:W-:Y:S01]  /*15650*/  ISETP.LT.AND P1, PT, R92, UR38, !P1 ;  /* 0x000000265c007c0c */ /* 0x000fe2000cf21270 */
[----:B------:R-:W0:Y:S04]  /*15660*/  LDCU UR42, c[0x0][0x398] ;  /* 0x00007300ff2a77ac */ /* 0x000e280008000800 */
[----:B------:R0:W-:Y:S01]  /*15670*/  @P0 STG.E.U16 desc[UR22][R10.64], R12 ;  /* 0x0000000c0a000986 */ /* 0x0001e2000c101516 */
[----:B-1----:R-:W-:Y:S01]  /*15680*/  ISETP.LT.AND P6, PT, R66, UR6, !P5 ;  /* 0x0000000642007c0c */ /* 0x002fe2000efc1270 */
[----:B------:R-:W1:Y:S01]  /*15690*/  LDCU UR6, c[0x0][0x39c] ;  /* 0x00007380ff0677ac */ /* 0x000e620008000800 */
[----:B------:R-:W-:Y:S01]  /*156a0*/  ISETP.LT.AND P4, PT, R74, UR47, !P5 ;  /* 0x0000002f4a007c0c */ /* 0x000fe2000ef81270 */
[----:B------:R-:W1:Y:S01]  /*156b0*/  LDCU UR43, c[0x0][0x398] ;  /* 0x00007300ff2b77ac */ /* 0x000e620008000800 */
[----:B------:R-:W1:Y:S01]  /*156c0*/  LDCU UR38, c[0x0][0x398] ;  /* 0x00007300ff2677ac */ /* 0x000e620008000800 */
[----:B0-----:R-:W-:Y:S01]  /*156d0*/  IMAD.WIDE R10, R0, 0x2, R6 ;  /* 0x00000002000a7825 */ /* 0x001fe200078e0206 */
[----:B------:R-:W0:Y:S03]  /*156e0*/  LDCU UR47, c[0x0][0x398] ;  /* 0x00007300ff2f77ac */ /* 0x000e260008000800 */
[----:B------:R-:W-:Y:S01]  /*156f0*/  VIADD R12, R65, 0xc ;  /* 0x0000000c410c7836 */ /* 0x000fe20000000000 */
[----:B------:R1:W-:Y:S01]  /*15700*/  @P2 STG.E.U16 desc[UR22][R10.64], R78 ;  /* 0x0000004e0a002986 */ /* 0x0003e2000c101516 */
[----:B------:R-:W-:Y:S01]  /*15710*/  ISETP.LT.AND P2, PT, R73, UR32, !P5 ;  /* 0x0000002049007c0c */ /* 0x000fe2000ef41270 */
[----:B------:R-:W0:Y:S02]  /*15720*/  LDCU UR32, c[0x0][0x398] ;  /* 0x00007300ff2077ac */ /* 0x000e240008000800 */
[----:B------:R-:W-:Y:S01]  /*15730*/  ISETP.GE.AND P0, PT, R12, UR77, PT ;  /* 0x0000004d0c007c0c */ /* 0x000fe2000bf06270 */
[----:B-1----:R-:W-:Y:S01]  /*15740*/  IMAD.WIDE R10, R0, 0x2, R4 ;  /* 0x00000002000a7825 */ /* 0x002fe200078e0204 */
[----:B------:R-:W-:Y:S01]  /*15750*/  ISETP.LT.AND P5, PT, R92, UR36, !P5 ;  /* 0x000000245c007c0c */ /* 0x000fe2000efa1270 */
[----:B------:R-:W1:Y:S02]  /*15760*/  LDCU UR36, c[0x0][0x398] ;  /* 0x00007300ff2477ac */ /* 0x000e640008000800 */
[----:B------:R-:W-:Y:S01]  /*15770*/  VIADD R0, R0, UR30 ;  /* 0x0000001e00007c36 */ /* 0x000fe20008000000 */
[----:B------:R0:W-:Y:S01]  /*15780*/  @P1 STG.E.U16 desc[UR22][R10.64], R13 ;  /* 0x0000000d0a001986 */ /* 0x0001e2000c101516 */
[----:B------:R-:W1:Y:S02]  /*15790*/  LDCU UR77, c[0x0][0x398] ;  /* 0x00007300ff4d77ac */ /* 0x000e640008000800 */
[----:B0-----:R-:W-:-:S04]  /*157a0*/  IMAD.WIDE R12, R0, 0x2, R8 ;  /* 0x00000002000c7825 */ /* 0x001fc800078e0208 */
[C---:B------:R-:W-:Y:S01]  /*157b0*/  IMAD.WIDE R10, R0.reuse, 0x2, R2 ;  /* 0x00000002000a7825 */ /* 0x040fe200078e0202 */
[----:B------:R-:W-:Y:S04]  /*157c0*/  @P6 STG.E.U16 desc[UR22][R12.64], R15 ;  /* 0x0000000f0c006986 */ /* 0x000fe8000c101516 */
[----:B------:R0:W-:Y:S02]  /*157d0*/  @P4 STG.E.U16 desc[UR22][R10.64], R14 ;  /* 0x0000000e0a004986 */ /* 0x0001e4000c101516 */
[----:B0-----:R-:W-:-:S04]  /*157e0*/  IMAD.WIDE R10, R0, 0x2, R6 ;  /* 0x00000002000a7825 */ /* 0x001fc800078e0206 */
[C---:B------:R-:W-:Y:S01]  /*157f0*/  IMAD.WIDE R14, R0.reuse, 0x2, R4 ;  /* 0x00000002000e7825 */ /* 0x040fe200078e0204 */
[----:B------:R0:W-:Y:S02]  /*15800*/  @P2 STG.E.U16 desc[UR22][R10.64], R79 ;  /* 0x0000004f0a002986 */ /* 0x0001e4000c101516 */
[----:B0-----:R-:W-:Y:S01]  /*15810*/  PRMT R11, R79, 0x7632, R11 ;  /* 0x000076324f0b7816 */ /* 0x001fe2000000000b */
[----:B------:R-:W-:-:S04]  /*15820*/  VIADD R10, R0, UR30 ;  /* 0x0000001e000a7c36 */ /* 0x000fc80008000000 */
[----:B------:R4:W-:Y:S01]  /*15830*/  @P5 STG.E.U16 desc[UR22][R14.64], R11 ;  /* 0x0000000b0e005986 */ /* 0x0009e2000c101516 */
[----:B---3--:R-:W-:-:S03]  /*15840*/  PRMT R0, R91, 0x7610, R0 ;  /* 0x000076105b007816 */ /* 0x008fc60000000000 */
[----:B------:R-:W3:Y:S01]  /*15850*/  LDL.S16 R91, [R1+0x238] ;  /* 0x00023800015b7983 */ /* 0x000ee20000100600 */
[----:B----4-:R-:W-:-:S03]  /*15860*/  PRMT R11, R70, 0x7610, R11 ;  /* 0x00007610460b7816 */ /* 0x010fc6000000000b */
[----:B------:R-:W4:Y:S01]  /*15870*/  LDL.LU.S16 R70, [R1+0x23a] ;  /* 0x00023a0001467983 */ /* 0x000f220000300600 */
[----:B-----5:R-:W-:-:S03]  /*15880*/  PRMT R68, R90, 0x7610, R68 ;  /* 0x000076105a447816 */ /* 0x020fc60000000044 */
[----:B------:R-:W5:Y:S01]  /*15890*/  LDL.S16 R90, [R1+0x23c] ;  /* 0x00023c00015a7983 */ /* 0x000f620000100600 */
[----:B--2---:R-:W-:-:S03]  /*158a0*/  PRMT R67, R89, 0x7610, R67 ;  /* 0x0000761059437816 */ /* 0x004fc60000000043 */
[----:B------:R-:W2:Y:S01]  /*158b0*/  LDL.LU.S16 R89, [R1+0x23e] ;  /* 0x00023e0001597983 */ /* 0x000ea20000300600 */
[----:B------:R-:W-:Y:S01]  /*158c0*/  ISETP.LT.AND P3, PT, R66, UR76, !P0 ;  /* 0x0000004c42007c0c */ /* 0x000fe2000c761270 */
[----:B------:R-:W-:Y:S01]  /*158d0*/  VIADD R12, R65, 0xd ;  /* 0x0000000d410c7836 */ /* 0x000fe20000000000 */
[----:B------:R-:W-:Y:S02]  /*158e0*/  ISETP.LT.AND P6, PT, R74, UR51, !P0 ;  /* 0x000000334a007c0c */ /* 0x000fe4000c7c1270 */
[----:B------:R-:W-:Y:S01]  /*158f0*/  ISETP.LT.AND P1, PT, R73, UR58, !P0 ;  /* 0x0000003a49007c0c */ /* 0x000fe2000c721270 */
[----:B------:R-:W-:Y:S01]  /*15900*/  IMAD.WIDE R14, R10, 0x2, R2 ;  /* 0x000000020a0e7825 */ /* 0x000fe200078e0202 */
[----:B------:R-:W-:Y:S01]  /*15910*/  ISETP.GE.AND P4, PT, R12, UR10, PT ;  /* 0x0000000a0c007c0c */ /* 0x000fe2000bf86270 */
[----:B------:R-:W0:Y:S02]  /*15920*/  LDCU UR76, c[0x0][0x39c] ;  /* 0x00007380ff4c77ac */ /* 0x000e240008000800 */
[----:B------:R-:W-:Y:S01]  /*15930*/  IMAD.WIDE R12, R10, 0x2, R8 ;  /* 0x000000020a0c7825 */ /* 0x000fe200078e0208 */
[----:B------:R-:W-:Y:S01]  /*15940*/  ISETP.LT.AND P0, PT, R92, UR63, !P0 ;  /* 0x0000003f5c007c0c */ /* 0x000fe2000c701270 */
[----:B------:R-:W0:Y:S03]  /*15950*/  LDCU UR51, c[0x0][0x398] ;  /* 0x00007300ff3377ac */ /* 0x000e260008000800 */
[----:B------:R1:W-:Y:S01]  /*15960*/  @P3 STG.E.U16 desc[UR22][R12.64], R0 ;  /* 0x000000000c003986 */ /* 0x0003e2000c101516 */
[----:B------:R-:W-:Y:S01]  /*15970*/  ISETP.LT.AND P2, PT, R66, UR55, !P4 ;  /* 0x0000003742007c0c */ /* 0x000fe2000e741270 */
[----:B------:R-:W0:Y:S01]  /*15980*/  LDCU UR58, c[0x0][0x398] ;  /* 0x00007300ff3a77ac */ /* 0x000e220008000800 */
[----:B------:R-:W-:Y:S01]  /*15990*/  ISETP.LT.AND P5, PT, R74, UR50, !P4 ;  /* 0x000000324a007c0c */ /* 0x000fe2000e7a1270 */
[----:B------:R0:W-:Y:S01]  /*159a0*/  @P6 STG.E.U16 desc[UR22][R14.64], R11 ;  /* 0x0000000b0e006986 */ /* 0x0001e2000c101516 */
[----:B------:R-:W2:Y:S01]  /*159b0*/  LDCU UR63, c[0x0][0x398] ;  /* 0x00007300ff3f77ac */ /* 0x000ea20008000800 */
[----:B------:R-:W2:Y:S01]  /*159c0*/  LDCU UR10, c[0x0][0x398] ;  /* 0x00007300ff0a77ac */ /* 0x000ea20008000800 */
[----:B-1----:R-:W-:-:S02]  /*159d0*/  VIADD R0, R65, 0xe ;  /* 0x0000000e41007836 */ /* 0x002fc40000000000 */
[----:B------:R-:W-:Y:S01]  /*159e0*/  IMAD.WIDE R12, R10, 0x2, R6 ;  /* 0x000000020a0c7825 */ /* 0x000fe200078e0206 */
[----:B------:R-:W-:Y:S01]  /*159f0*/  ISETP.LT.AND P3, PT, R73, UR9, !P4 ;  /* 0x0000000949007c0c */ /* 0x000fe2000e761270 */
[----:B------:R-:W1:Y:S01]  /*15a00*/  LDCU UR55, c[0x0][0x39c] ;  /* 0x00007380ff3777ac */ /* 0x000e620008000800 */
[----:B------:R-:W-:Y:S01]  /*15a10*/  ISETP.GE.AND P6, PT, R0, UR18, PT ;  /* 0x0000001200007c0c */ /* 0x000fe2000bfc6270 */
[C---:B------:R-:W-:Y:S01]  /*15a20*/  VIADD R0, R10.reuse, UR30 ;  /* 0x0000001e0a007c36 */ /* 0x040fe20008000000 */
[----:B------:R1:W-:Y:S01]  /*15a30*/  @P1 STG.E.U16 desc[UR22][R12.64], R80 ;  /* 0x000000500c001986 */ /* 0x0003e2000c101516 */
[----:B0-----:R-:W-:Y:S01]  /*15a40*/  IMAD.WIDE R14, R10, 0x2, R4 ;  /* 0x000000020a0e7825 */ /* 0x001fe200078e0204 */
[----:B------:R-:W-:Y:S01]  /*15a50*/  ISETP.LT.AND P4, PT, R92, UR56, !P4 ;  /* 0x000000385c007c0c */ /* 0x000fe2000e781270 */
[----:B------:R-:W0:Y:S02]  /*15a60*/  LDCU UR50, c[0x0][0x398] ;  /* 0x00007300ff3277ac */ /* 0x000e240008000800 */
[C---:B------:R-:W-:Y:S01]  /*15a70*/  IMAD.WIDE R10, R0.reuse, 0x2, R2 ;  /* 0x00000002000a7825 */ /* 0x040fe200078e0202 */
[----:B------:R0:W-:Y:S01]  /*15a80*/  @P0 STG.E.U16 desc[UR22][R14.64], R69 ;  /* 0x000000450e000986 */ /* 0x0001e2000c101516 */
[----:B------:R-:W2:Y:S01]  /*15a90*/  LDCU UR9, c[0x0][0x398] ;  /* 0x00007300ff0977ac */ /* 0x000ea20008000800 */
[----:B------:R-:W2:Y:S01]  /*15aa0*/  LDCU UR18, c[0x0][0x398] ;  /* 0x00007300ff1277ac */ /* 0x000ea20008000800 */
[----:B-1----:R-:W-:Y:S01]  /*15ab0*/  IMAD.WIDE R12, R0, 0x2, R8 ;  /* 0x00000002000c7825 */ /* 0x002fe200078e0208 */
[----:B------:R-:W-:Y:S01]  /*15ac0*/  ISETP.LT.AND P1, PT, R66, UR72, !P6 ;  /* 0x0000004842007c0c */ /* 0x000fe2000f721270 */
[----:B------:R-:W1:Y:S03]  /*15ad0*/  LDCU UR56, c[0x0][0x398] ;  /* 0x00007300ff3877ac */ /* 0x000e660008000800 */
[----:B------:R5:W-:Y:S01]  /*15ae0*/  @P2 STG.E.U16 desc[UR22][R12.64], R68 ;  /* 0x000000440c002986 */ /* 0x000be2000c101516 */
[----:B0-----:R-:W-:Y:S01]  /*15af0*/  IMAD.WIDE R14, R0, 0x2, R4 ;  /* 0x00000002000e7825 */ /* 0x001fe200078e0204 */
[----:B------:R-:W-:Y:S01]  /*15b00*/  ISETP.LT.AND P0, PT, R74, UR53, !P6 ;  /* 0x000000354a007c0c */ /* 0x000fe2000f701270 */
[----:B------:R-:W0:Y:S01]  /*15b10*/  LDCU UR72, c[0x0][0x39c] ;  /* 0x00007380ff4877ac */ /* 0x000e220008000800 */
[----:B------:R0:W-:Y:S01]  /*15b20*/  @P5 STG.E.U16 desc[UR22][R10.64], R67 ;  /* 0x000000430a005986 */ /* 0x0001e2000c101516 */
[----:B-----5:R-:W-:Y:S01]  /*15b30*/  PRMT R68, R90, 0x7610, R68 ;  /* 0x000076105a447816 */ /* 0x020fe20000000044 */
[----:B0-----:R-:W-:-:S04]  /*15b40*/  IMAD.WIDE R10, R0, 0x2, R6 ;  /* 0x00000002000a7825 */ /* 0x001fc800078e0206 */
[----:B------:R-:W-:Y:S01]  /*15b50*/  VIADD R12, R65, 0xf ;  /* 0x0000000f410c7836 */ /* 0x000fe20000000000 */
[----:B------:R0:W-:Y:S01]  /*15b60*/  @P3 STG.E.U16 desc[UR22][R10.64], R81 ;  /* 0x000000510a003986 */ /* 0x0001e2000c101516 */
[----:B------:R-:W-:Y:S01]  /*15b70*/  ISETP.LT.AND P2, PT, R73, UR49, !P6 ;  /* 0x0000003149007c0c */ /* 0x000fe2000f741270 */
[----:B------:R-:W5:Y:S01]  /*15b80*/  LDCU UR53, c[0x0][0x398] ;  /* 0x00007300ff3577ac */ /* 0x000f620008000800 */
[----:B0-----:R-:W-:Y:S01]  /*15b90*/  PRMT R11, R81, 0x7632, R11 ;  /* 0x00007632510b7816 */ /* 0x001fe2000000000b */
[----:B------:R-:W-:Y:S01]  /*15ba0*/  VIADD R10, R0, UR30 ;  /* 0x0000001e000a7c36 */ /* 0x000fe20008000000 */
[----:B---3--:R-:W-:Y:S01]  /*15bb0*/  PRMT R0, R91, 0x7610, R0 ;  /* 0x000076105b007816 */ /* 0x008fe20000000000 */
[----:B------:R-:W0:Y:S01]  /*15bc0*/  LDCU UR49, c[0x0][0x398] ;  /* 0x00007300ff3177ac */ /* 0x000e220008000800 */
[----:B------:R-:W3:Y:S04]  /*15bd0*/  LDL.S16 R91, [R1+0x240] ;  /* 0x00024000015b7983 */ /* 0x000ee80000100600 */
[----:B------:R4:W-:Y:S01]  /*15be0*/  @P4 STG.E.U16 desc[UR22][R14.64], R11 ;  /* 0x0000000b0e004986 */ /* 0x0009e2000c101516 */
[----:B--2---:R-:W-:-:S02]  /*15bf0*/  PRMT R67, R89, 0x7610, R67 ;  /* 0x0000761059437816 */ /* 0x004fc40000000043 */
[----:B----4-:R-:W-:Y:S02]  /*15c00*/  PRMT R11, R70, 0x7610, R11 ;  /* 0x00007610460b7816 */ /* 0x010fe4000000000b */
[----:B------:R-:W2:Y:S04]  /*15c10*/  LDL.LU.S16 R70, [R1+0x242] ;  /* 0x0002420001467983 */ /* 0x000ea80000300600 */
[----:B------:R-:W4:Y:S04]  /*15c20*/  LDL.S16 R90, [R1+0x244] ;  /* 0x00024400015a7983 */ /* 0x000f280000100600 */
[----:B------:R-:W5:Y:S01]  /*15c30*/  LDL.LU.S16 R89, [R1+0x246] ;  /* 0x0002460001597983 */ /* 0x000f620000300600 */
[----:B------:R-:W-:Y:S01]  /*15c40*/  ISETP.GE.AND P5, PT, R12, UR70, PT ;  /* 0x000000460c007c0c */ /* 0x000fe2000bfa6270 */
[----:B------:R-:W-:Y:S01]  /*15c50*/  IMAD.WIDE R12, R10, 0x2, R8 ;  /* 0x000000020a0c7825 */ /* 0x000fe200078e0208 */
[----:B------:R-:W-:Y:S01]  /*15c60*/  ISETP.LT.AND P6, PT, R92, UR54, !P6 ;  /* 0x000000365c007c0c */ /* 0x000fe2000f7c1270 */
[----:B------:R-:W0:Y:S02]  /*15c70*/  LDCU UR54, c[0x0][0x398] ;  /* 0x00007300ff3677ac */ /* 0x000e240008000800 */
[----:B------:R-:W-:Y:S01]  /*15c80*/  IMAD.WIDE R14, R10, 0x2, R2 ;  /* 0x000000020a0e7825 */ /* 0x000fe200078e0202 */
[----:B------:R1:W-:Y:S01]  /*15c90*/  @P1 STG.E.U16 desc[UR22][R12.64], R0 ;  /* 0x000000000c001986 */ /* 0x0003e2000c101516 */
[----:B------:R-:W-:Y:S01]  /*15ca0*/  ISETP.LT.AND P3, PT, R66, UR48, !P5 ;  /* 0x0000003042007c0c */ /* 0x000fe2000ef61270 */
[----:B------:R-:W0:Y:S01]  /*15cb0*/  LDCU UR48, c[0x0][0x39c] ;  /* 0x00007380ff3077ac */ /* 0x000e220008000800 */
[----:B------:R-:W-:Y:S01]  /*15cc0*/  ISETP.LT.AND P4, PT, R74, UR34, !P5 ;  /* 0x000000224a007c0c */ /* 0x000fe2000ef81270 */
[----:B------:R0:W-:Y:S01]  /*15cd0*/  @P0 STG.E.U16 desc[UR22][R14.64], R11 ;  /* 0x0000000b0e000986 */ /* 0x0001e2000c101516 */
[----:B------:R-:W-:Y:S01]  /*15ce0*/  PRMT R69, R82, 0x7632, R69 ;  /* 0x0000763252457816 */ /* 0x000fe20000000045 */
        /* <DEDUP_REMOVED lines=13> */
[----:B------:R-:W2:Y:S02]  /*15dc0*/  LDCU UR14, c[0x0][0x398] ;  /* 0x00007300ff0e77ac */ /* 0x000ea40008000800 */
[----:B-1----:R-:W-:Y:S01]  /*15dd0*/  IMAD.WIDE R12, R0, 0x2, R8 ;  /* 0x00000002000c7825 */ /* 0x002fe200078e0208 */
[----:B------:R-:W-:Y:S01]  /*15de0*/  ISETP.LT.AND P2, PT, R66, UR75, !P0 ;  /* 0x0000004b42007c0c */ /* 0x000fe2000c741270 */
[----:B------:R-:W1:Y:S03]  /*15df0*/  LDCU UR75, c[0x0][0x39c] ;  /* 0x00007380ff4b77ac */ /* 0x000e660008000800 */
[----:B------:R-:W-:Y:S01]  /*15e00*/  @P3 STG.E.U16 desc[UR22][R12.64], R68 ;  /* 0x000000440c003986 */ /* 0x000fe2000c101516 */
[----:B------:R-:W1:Y:S03]  /*15e10*/  LDCU UR45, c[0x0][0x398] ;  /* 0x00007300ff2d77ac */ /* 0x000e660008000800 */
[----:B------:R1:W-:Y:S01]  /*15e20*/  @P4 STG.E.U16 desc[UR22][R10.64], R67 ;  /* 0x000000430a004986 */ /* 0x0003e2000c101516 */
[----:B0-----:R-:W-:-:S04]  /*15e30*/  IMAD.WIDE R14, R0, 0x2, R4 ;  /* 0x00000002000e7825 */ /* 0x001fc800078e0204 */
[----:B-1----:R-:W-:-:S05]  /*15e40*/  IMAD.WIDE R10, R0, 0x2, R6 ;  /* 0x00000002000a7825 */ /* 0x002fca00078e0206 */
[----:B------:R0:W-:Y:S02]  /*15e50*/  @P1 STG.E.U16 desc[UR22][R10.64], R83 ;  /* 0x000000530a001986 */ /* 0x0001e4000c101516 */
[----:B0-----:R-:W-:Y:S01]  /*15e60*/  PRMT R11, R83, 0x7632, R11 ;  /* 0x00007632530b7816 */ /* 0x001fe2000000000b */
[----:B------:R-:W-:-:S04]  /*15e70*/  VIADD R10, R0, UR30 ;  /* 0x0000001e000a7c36 */ /* 0x000fc80008000000 */
[----:B------:R2:W-:Y:S01]  /*15e80*/  @P5 STG.E.U16 desc[UR22][R14.64], R11 ;  /* 0x0000000b0e005986 */ /* 0x0005e2000c101516 */
[----:B---3--:R-:W-:-:S03]  /*15e90*/  PRMT R0, R91, 0x7610, R0 ;  /* 0x000076105b007816 */ /* 0x008fc60000000000 */
[----:B------:R-:W3:Y:S01]  /*15ea0*/  LDL.S16 R91, [R1+0x248] ;  /* 0x00024800015b7983 */ /* 0x000ee20000100600 */
[----:B--2---:R-:W-:-:S03]  /*15eb0*/  PRMT R11, R70, 0x7610, R11 ;  /* 0x00007610460b7816 */ /* 0x004fc6000000000b */
[----:B------:R-:W2:Y:S01]  /*15ec0*/  LDL.LU.S16 R70, [R1+0x24a] ;  /* 0x00024a0001467983 */ /* 0x000ea20000300600 */
[----:B----4-:R-:W-:-:S03]  /*15ed0*/  PRMT R68, R90, 0x7610, R68 ;  /* 0x000076105a447816 */ /* 0x010fc60000000044 */
[----:B------:R-:W4:Y:S01]  /*15ee0*/  LDL.S16 R90, [R1+0x24c] ;  /* 0x00024c00015a7983 */ /* 0x000f220000100600 */
[----:B-----5:R-:W-:-:S03]  /*15ef0*/  PRMT R67, R89, 0x7610, R67 ;  /* 0x0000761059437816 */ /* 0x020fc60000000043 */
[----:B------:R-:W5:Y:S01]  /*15f00*/  LDL.LU.S16 R89, [R1+0x24e] ;  /* 0x00024e0001597983 */ /* 0x000f620000300600 */
        /* <DEDUP_REMOVED lines=8> */
[----:B------:R-:W1:Y:S03]  /*15f90*/  LDCU UR71, c[0x0][0x398] ;  /* 0x00007300ff4777ac */ /* 0x000e660008000800 */
[----:B------:R0:W-:Y:S01]  /*15fa0*/  @P2 STG.E.U16 desc[UR22][R12.64], R0 ;  /* 0x000000000c002986 */ /* 0x0001e2000c101516 */
[----:B------:R-:W-:Y:S01]  /*15fb0*/  ISETP.LT.AND P1, PT, R66, UR74, !P4 ;  /* 0x0000004a42007c0c */ /* 0x000fe2000e721270 */
[----:B------:R-:W1:Y:S01]  /*15fc0*/  LDCU UR74, c[0x0][0x39c] ;  /* 0x00007380ff4a77ac */ /* 0x000e620008000800 */
[----:B------:R-:W-:Y:S01]  /*15fd0*/  ISETP.LT.AND P5, PT, R74, UR39, !P4 ;  /* 0x000000274a007c0c */ /* 0x000fe2000e7a1270 */
[----:B------:R1:W-:Y:S01]  /*15fe0*/  @P6 STG.E.U16 desc[UR22][R14.64], R11 ;  /* 0x0000000b0e006986 */ /* 0x0003e2000c101516 */
[----:B------:R-:W-:Y:S01]  /*15ff0*/  PRMT R69, R84, 0x7632, R69 ;  /* 0x0000763254457816 */ /* 0x000fe20000000045 */
[----:B------:R-:W2:Y:S01]  /*16000*/  LDCU UR46, c[0x0][0x398] ;  /* 0x00007300ff2e77ac */ /* 0x000ea20008000800 */
[----:B------:R-:W2:Y:S01]  /*16010*/  LDCU UR65, c[0x0][0x398] ;  /* 0x00007300ff4177ac */ /* 0x000ea20008000800 */
[----:B0-----:R-:W-:-:S02]  /*16020*/  VIADD R0, R65, 0x12 ;  /* 0x0000001241007836 */ /* 0x001fc40000000000 */
[----:B------:R-:W-:Y:S01]  /*16030*/  IMAD.WIDE R12, R10, 0x2, R6 ;  /* 0x000000020a0c7825 */ /* 0x000fe200078e0206 */
[----:B------:R-:W-:Y:S01]  /*16040*/  ISETP.LT.AND P2, PT, R73, UR26, !P4 ;  /* 0x0000001a49007c0c */ /* 0x000fe2000e741270 */
[----:B------:R-:W0:Y:S01]  /*16050*/  LDCU UR39, c[0x0][0x398] ;  /* 0x00007300ff2777ac */ /* 0x000e220008000800 */
[----:B------:R-:W-:Y:S01]  /*16060*/  ISETP.GE.AND P6, PT, R0, UR37, PT ;  /* 0x0000002500007c0c */ /* 0x000fe2000bfc6270 */
[C---:B------:R-:W-:Y:S01]  /*16070*/  VIADD R0, R10.reuse, UR30 ;  /* 0x0000001e0a007c36 */ /* 0x040fe20008000000 */
[----:B------:R0:W-:Y:S01]  /*16080*/  @P3 STG.E.U16 desc[UR22][R12.64], R84 ;  /* 0x000000540c003986 */ /* 0x0001e2000c101516 */
[----:B-1----:R-:W-:Y:S01]  /*16090*/  IMAD.WIDE R14, R10, 0x2, R4 ;  /* 0x000000020a0e7825 */ /* 0x002fe200078e0204 */
[----:B------:R-:W-:Y:S01]  /*160a0*/  ISETP.LT.AND P4, PT, R92, UR64, !P4 ;  /* 0x000000405c007c0c */ /* 0x000fe2000e781270 */
[----:B------:R-:W1:Y:S02]  /*160b0*/  LDCU UR26, c[0x0][0x398] ;  /* 0x00007300ff1a77ac */ /* 0x000e640008000800 */
[C---:B------:R-:W-:Y:S01]  /*160c0*/  IMAD.WIDE R10, R0.reuse, 0x2, R2 ;  /* 0x00000002000a7825 */ /* 0x040fe200078e0202 */
[----:B------:R1:W-:Y:S01]  /*160d0*/  @P0 STG.E.U16 desc[UR22][R14.64], R69 ;  /* 0x000000450e000986 */ /* 0x0003e2000c101516 */
[----:B------:R-:W2:Y:S02]  /*160e0*/  LDCU UR37, c[0x0][0x398] ;  /* 0x00007300ff2577ac */ /* 0x000ea40008000800 */
[----:B0-----:R-:W-:Y:S01]  /*160f0*/  IMAD.WIDE R12, R0, 0x2, R8 ;  /* 0x00000002000c7825 */ /* 0x001fe200078e0208 */
[----:B------:R-:W-:Y:S01]  /*16100*/  ISETP.LT.AND P3, PT, R66, UR35, !P6 ;  /* 0x0000002342007c0c */ /* 0x000fe2000f761270 */
[----:B------:R-:W0:Y:S03]  /*16110*/  LDCU UR35, c[0x0][0x39c] ;  /* 0x00007380ff2377ac */ /* 0x000e260008000800 */
[----:B------:R-:W-:Y:S01]  /*16120*/  @P1 STG.E.U16 desc[UR22][R12.64], R68 ;  /* 0x000000440c001986 */ /* 0x000fe2000c101516 */
[----:B------:R-:W0:Y:S03]  /*16130*/  LDCU UR64, c[0x0][0x398] ;  /* 0x00007300ff4077ac */ /* 0x000e260008000800 */
[----:B------:R0:W-:Y:S01]  /*16140*/  @P5 STG.E.U16 desc[UR22][R10.64], R67 ;  /* 0x000000430a005986 */ /* 0x0001e2000c101516 */
[----:B-1----:R-:W-:-:S04]  /*16150*/  IMAD.WIDE R14, R0, 0x2, R4 ;  /* 0x00000002000e7825 */ /* 0x002fc800078e0204 */
[----:B0-----:R-:W-:-:S05]  /*16160*/  IMAD.WIDE R10, R0, 0x2, R6 ;  /* 0x00000002000a7825 */ /* 0x001fca00078e0206 */
[----:B------:R0:W-:Y:S02]  /*16170*/  @P2 STG.E.U16 desc[UR22][R10.64], R85 ;  /* 0x000000550a002986 */ /* 0x0001e4000c101516 */
[----:B0-----:R-:W-:Y:S01]  /*16180*/  VIADD R10, R0, UR30 ;  /* 0x0000001e000a7c36 */ /* 0x001fe20008000000 */
[----:B---3--:R-:W-:Y:S02]  /*16190*/  PRMT R0, R91, 0x7610, R0 ;  /* 0x000076105b007816 */ /* 0x008fe40000000000 */
[----:B------:R-:W3:Y:S01]  /*161a0*/  LDL.S16 R91, [R1+0x250] ;  /* 0x00025000015b7983 */ /* 0x000ee20000100600 */
[----:B-----5:R-:W-:-:S03]  /*161b0*/  PRMT R67, R89, 0x7610, R67 ;  /* 0x0000761059437816 */ /* 0x020fc60000000043 */
[----:B------:R-:W5:Y:S01]  /*161c0*/  LDL.LU.S16 R89, [R1+0x252] ;  /* 0x0002520001597983 */ /* 0x000f620000300600 */
[----:B------:R-:W-:Y:S01]  /*161d0*/  VIADD R12, R65, 0x13 ;  /* 0x00000013410c7836 */ /* 0x000fe20000000000 */
[----:B------:R-:W-:Y:S01]  /*161e0*/  ISETP.LT.AND P0, PT, R74, UR66, !P6 ;  /* 0x000000424a007c0c */ /* 0x000fe2000f701270 */
[----:B------:R-:W0:Y:S01]  /*161f0*/  LDCU UR66, c[0x0][0x398] ;  /* 0x00007300ff4277ac */ /* 0x000e220008000800 */
[----:B------:R-:W-:Y:S02]  /*16200*/  PRMT R11, R85, 0x7632, R11 ;  /* 0x00007632550b7816 */ /* 0x000fe4000000000b */
[----:B------:R-:W-:Y:S01]  /*16210*/  ISETP.GE.AND P5, PT, R12, UR62, PT ;  /* 0x0000003e0c007c0c */ /* 0x000fe2000bfa6270 */
[----:B------:R-:W-:Y:S01]  /*16220*/  IMAD.WIDE R12, R10, 0x2, R8 ;  /* 0x000000020a0c7825 */ /* 0x000fe200078e0208 */
[----:B------:R-:W-:Y:S01]  /*16230*/  ISETP.LT.AND P1, PT, R73, UR68, !P6 ;  /* 0x0000004449007c0c */ /* 0x000fe2000f721270 */
[----:B------:R2:W-:Y:S01]  /*16240*/  @P4 STG.E.U16 desc[UR22][R14.64], R11 ;  /* 0x0000000b0e004986 */ /* 0x0005e2000c101516 */
[----:B------:R-:W-:Y:S01]  /*16250*/  ISETP.LT.AND P6, PT, R92, UR24, !P6 ;  /* 0x000000185c007c0c */ /* 0x000fe2000f7c1270 */
[----:B------:R-:W1:Y:S02]  /*16260*/  LDCU UR68, c[0x0][0x398] ;  /* 0x00007300ff4477ac */ /* 0x000e640008000800 */
[----:B------:R0:W-:Y:S01]  /*16270*/  @P3 STG.E.U16 desc[UR22][R12.64], R0 ;  /* 0x000000000c003986 */ /* 0x0001e2000c101516 */
[----:B------:R-:W-:Y:S01]  /*16280*/  ISETP.LT.AND P2, PT, R66, UR60, !P5 ;  /* 0x0000003c42007c0c */ /* 0x000fe2000ef41270 */
[----:B------:R-:W1:Y:S01]  /*16290*/  LDCU UR60, c[0x0][0x39c] ;  /* 0x00007380ff3c77ac */ /* 0x000e620008000800 */
[----:B------:R-:W-:-:S02]  /*162a0*/  ISETP.LT.AND P4, PT, R74, UR73, !P5 ;  /* 0x000000494a007c0c */ /* 0x000fc4000ef81270 */
[----:B----4-:R-:W-:Y:S01]  /*162b0*/  PRMT R68, R90, 0x7610, R68 ;  /* 0x000076105a447816 */ /* 0x010fe20000000044 */
[----:B------:R-:W4:Y:S01]  /*162c0*/  LDCU UR24, c[0x0][0x398] ;  /* 0x00007300ff1877ac */ /* 0x000f220008000800 */
[----:B--2---:R-:W-:Y:S01]  /*162d0*/  PRMT R11, R70, 0x7610, R11 ;  /* 0x00007610460b7816 */ /* 0x004fe2000000000b */
[----:B------:R-:W-:Y:S01]  /*162e0*/  IMAD.WIDE R14, R10, 0x2, R2 ;  /* 0x000000020a0e7825 */ /* 0x000fe200078e0202 */
[----:B------:R-:W2:Y:S01]  /*162f0*/  LDL.S16 R70, [R1+0x254] ;  /* 0x0002540001467983 */ /* 0x000ea20000100600 */
[----:B------:R-:W-:Y:S01]  /*16300*/  PRMT R69, R86, 0x7632, R69 ;  /* 0x0000763256457816 */ /* 0x000fe20000000045 */
[----:B------:R-:W1:Y:S01]  /*16310*/  LDCU UR62, c[0x0][0x398] ;  /* 0x00007300ff3e77ac */ /* 0x000e620008000800 */
[----:B0-----:R-:W-:Y:S01]  /*16320*/  VIADD R0, R65, 0x14 ;  /* 0x0000001441007836 */ /* 0x001fe20000000000 */
[----:B------:R0:W-:Y:S01]  /*16330*/  @P0 STG.E.U16 desc[UR22][R14.64], R11 ;  /* 0x0000000b0e000986 */ /* 0x0001e2000c101516 */
[----:B------:R-:W-:Y:S01]  /*16340*/  IMAD.WIDE R12, R10, 0x2, R6 ;  /* 0x000000020a0c7825 */ /* 0x000fe200078e0206 */
[----:B------:R-:W-:Y:S01]  /*16350*/  ISETP.LT.AND P3, PT, R73, UR67, !P5 ;  /* 0x0000004349007c0c */ /* 0x000fe2000ef61270 */
[----:B------:R-:W1:Y:S01]  /*16360*/  LDCU UR73, c[0x0][0x398] ;  /* 0x00007300ff4977ac */ /* 0x000e620008000800 */
[----:B------:R-:W-:Y:S01]  /*16370*/  ISETP.GE.AND P0, PT, R0, UR59, PT ;  /* 0x0000003b00007c0c */ /* 0x000fe2000bf06270 */
[C---:B------:R-:W-:Y:S01]  /*16380*/  VIADD R0, R10.reuse, UR30 ;  /* 0x0000001e0a007c36 */ /* 0x040fe20008000000 */
[----:B------:R-:W2:Y:S04]  /*16390*/  LDL.LU.S16 R90, [R1+0x256] ;  /* 0x00025600015a7983 */ /* 0x000ea80000300600 */
[----:B------:R1:W-:Y:S01]  /*163a0*/  @P1 STG.E.U16 desc[UR22][R12.64], R86 ;  /* 0x000000560c001986 */ /* 0x0003e2000c101516 */
[----:B0-----:R-:W-:Y:S01]  /*163b0*/  IMAD.WIDE R14, R10, 0x2, R4 ;  /* 0x000000020a0e7825 */ /* 0x001fe200078e0204 */
[----:B------:R-:W-:-:S02]  /*163c0*/  ISETP.LT.AND P5, PT, R92, UR12, !P5 ;  /* 0x0000000c5c007c0c */ /* 0x000fc4000efa1270 */
[----:B------:R-:W2:Y:S01]  /*163d0*/  LDL.S16 R71, [R1+0x154] ;  /* 0x0001540001477983 */ /* 0x000ea20000100600 */
[----:B------:R-:W0:Y:S01]  /*163e0*/  LDCU UR67, c[0x0][0x398] ;  /* 0x00007300ff4377ac */ /* 0x000e220008000800 */
[C---:B------:R-:W-:Y:S02]  /*163f0*/  IMAD.WIDE R10, R0.reuse, 0x2, R2 ;  /* 0x00000002000a7825 */ /* 0x040fe400078e0202 */
[----:B------:R-:W-:Y:S01]  /*16400*/  @P6 STG.E.U16 desc[UR22][R14.64], R69 ;  /* 0x000000450e006986 */ /* 0x000fe2000c101516 */
[----:B------:R-:W0:Y:S01]  /*16410*/  LDCU UR59, c[0x0][0x398] ;  /* 0x00007300ff3b77ac */ /* 0x000e220008000800 */
[----:B-1----:R-:W-:Y:S01]  /*16420*/  IMAD.WIDE R12, R0, 0x2, R8 ;  /* 0x00000002000c7825 */ /* 0x002fe200078e0208 */
[----:B------:R-:W-:Y:S01]  /*16430*/  ISETP.LT.AND P1, PT, R66, UR4, !P0 ;  /* 0x0000000442007c0c */ /* 0x000fe2000c721270 */
[----:B------:R-:W1:Y:S03]  /*16440*/  LDCU UR4, c[0x0][0x39c] ;  /* 0x00007380ff0477ac */ /* 0x000e660008000800 */
[----:B------:R-:W-:Y:S01]  /*16450*/  @P2 STG.E.U16 desc[UR22][R12.64], R68 ;  /* 0x000000440c002986 */ /* 0x000fe2000c101516 */
[----:B------:R-:W0:Y:S03]  /*16460*/  LDCU UR12, c[0x0][0x398] ;  /* 0x00007300ff0c77ac */ /* 0x000e260008000800 */
[----:B------:R5:W-:Y:S02]  /*16470*/  @P4 STG.E.U16 desc[UR22][R10.64], R67 ;  /* 0x000000430a004986 */ /* 0x000be4000c101516 */
[----:B-----5:R-:W-:-:S02]  /*16480*/  PRMT R67, R89, 0x7610, R67 ;  /* 0x0000761059437816 */ /* 0x020fc40000000043 */
[----:B------:R-:W5:Y:S01]  /*16490*/  LDL.LU.S16 R89, [R1+0x156] ;  /* 0x0001560001597983 */ /* 0x000f620000300600 */
[----:B------:R-:W-:Y:S01]  /*164a0*/  IMAD.WIDE R10, R0, 0x2, R6 ;  /* 0x00000002000a7825 */ /* 0x000fe200078e0206 */
[----:B------:R-:W-:Y:S01]  /*164b0*/  ISETP.LT.AND P6, PT, R74, UR33, !P0 ;  /* 0x000000214a007c0c */ /* 0x000fe2000c7c1270 */
[----:B------:R-:W0:Y:S02]  /*164c0*/  LDCU UR33, c[0x0][0x398] ;  /* 0x00007300ff2177ac */ /* 0x000e240008000800 */
[----:B------:R-:W-:Y:S01]  /*164d0*/  VIADD R12, R65, 0x15 ;  /* 0x00000015410c7836 */ /* 0x000fe20000000000 */
[----:B------:R1:W-:Y:S01]  /*164e0*/  @P3 STG.E.U16 desc[UR22][R10.64], R87 ;  /* 0x000000570a003986 */ /* 0x0003e2000c101516 */
[----:B------:R-:W-:-:S03]  /*164f0*/  IMAD.WIDE R14, R0, 0x2, R4 ;  /* 0x00000002000e7825 */ /* 0x000fc600078e0204 */
[----:B------:R-:W-:Y:S01]  /*16500*/  ISETP.GE.AND P4, PT, R12, UR57, PT ;  /* 0x000000390c007c0c */ /* 0x000fe2000bf86270 */
[----:B------:R-:W0:Y:S01]  /*16510*/  LDCU UR57, c[0x0][0x398] ;  /* 0x00007300ff3977ac */ /* 0x000e220008000800 */
[----:B------:R-:W-:Y:S01]  /*16520*/  ISETP.LT.AND P2, PT, R73, UR31, !P0 ;  /* 0x0000001f49007c0c */ /* 0x000fe2000c741270 */
[----:B-1----:R-:W-:Y:S01]  /*16530*/  VIADD R10, R0, UR30 ;  /* 0x0000001e000a7c36 */ /* 0x002fe20008000000 */
[----:B------:R-:W-:Y:S01]  /*16540*/  PRMT R11, R87, 0x7632, R11 ;  /* 0x00007632570b7816 */ /* 0x000fe2000000000b */
[----:B------:R-:W1:Y:S01]  /*16550*/  LDCU UR31, c[0x0][0x398] ;  /* 0x00007300ff1f77ac */ /* 0x000e620008000800 */
[----:B---3--:R-:W-:Y:S01]  /*16560*/  PRMT R0, R91, 0x7610, R0 ;  /* 0x000076105b007816 */ /* 0x008fe20000000000 */
[----:B------:R-:W-:Y:S01]  /*16570*/  IMAD.WIDE R12, R10, 0x2, R8 ;  /* 0x000000020a0c7825 */ /* 0x000fe200078e0208 */
[----:B------:R-:W-:Y:S01]  /*16580*/  ISETP.LT.AND P0, PT, R92, UR41, !P0 ;  /* 0x000000295c007c0c */ /* 0x000fe2000c701270 */
[----:B------:R3:W-:Y:S01]  /*16590*/  @P5 STG.E.U16 desc[UR22][R14.64], R11 ;  /* 0x0000000b0e005986 */ /* 0x0007e2000c101516 */
[----:B------:R-:W-:Y:S01]  /*165a0*/  ISETP.LT.AND P3, PT, R66, UR44, !P4 ;  /* 0x0000002c42007c0c */ /* 0x000fe2000e761270 */
[----:B------:R-:W0:Y:S02]  /*165b0*/  LDCU UR44, c[0x0][0x39c] ;  /* 0x00007380ff2c77ac */ /* 0x000e240008000800 */
[----:B------:R1:W-:Y:S01]  /*165c0*/  @P1 STG.E.U16 desc[UR22][R12.64], R0 ;  /* 0x000000000c001986 */ /* 0x0003e2000c101516 */
[----:B------:R-:W-:Y:S01]  /*165d0*/  ISETP.LT.AND P5, PT, R74, UR69, !P4 ;  /* 0x000000454a007c0c */ /* 0x000fe2000e7a1270 */
[----:B------:R-:W0:Y:S02]  /*165e0*/  LDCU UR41, c[0x0][0x398] ;  /* 0x00007300ff2977ac */ /* 0x000e240008000800 */
[----:B------:R-:W4:Y:S01]  /*165f0*/  LDL.S16 R91, [R1+0x258] ;  /* 0x00025800015b7983 */ /* 0x000f220000100600 */
[----:B---3--:R-:W-:-:S04]  /*16600*/  IMAD.WIDE R14, R10, 0x2, R2 ;  /* 0x000000020a0e7825 */ /* 0x008fc800078e0202 */
[----:B-1----:R-:W-:Y:S01]  /*16610*/  VIADD R0, R65, 0x16 ;  /* 0x0000001641007836 */ /* 0x002fe20000000000 */
[----:B------:R-:W-:Y:S01]  /*16620*/  PRMT R11, R93, 0x7610, R11 ;  /* 0x000076105d0b7816 */ /* 0x000fe2000000000b */
[----:B------:R-:W-:Y:S01]  /*16630*/  IMAD.WIDE R12, R10, 0x2, R6 ;  /* 0x000000020a0c7825 */ /* 0x000fe200078e0206 */
[----:B------:R1:W-:Y:S01]  /*16640*/  @P6 STG.E.U16 desc[UR22][R14.64], R67 ;  /* 0x000000430e006986 */ /* 0x0003e2000c101516 */
[----:B------:R-:W-:Y:S01]  /*16650*/  ISETP.LT.AND P1, PT, R73, UR20, !P4 ;  /* 0x0000001449007c0c */ /* 0x000fe2000e721270 */
[----:B------:R-:W3:Y:S01]  /*16660*/  LDCU UR69, c[0x0][0x398] ;  /* 0x00007300ff4577ac */ /* 0x000ee20008000800 */
[----:B------:R-:W-:Y:S01]  /*16670*/  ISETP.GE.AND P6, PT, R0, UR40, PT ;  /* 0x0000002800007c0c */ /* 0x000fe2000bfc6270 */
[----:B------:R-:W-:Y:S01]  /*16680*/  VIADD R0, R10, UR30 ;  /* 0x0000001e0a007c36 */ /* 0x000fe20008000000 */
[----:B------:R0:W-:Y:S01]  /*16690*/  @P2 STG.E.U16 desc[UR22][R12.64], R11 ;  /* 0x0000000b0c002986 */ /* 0x0001e2000c101516 */
[----:B------:R-:W-:Y:S01]  /*166a0*/  PRMT R69, R93, 0x7632, R69 ;  /* 0x000076325d457816 */ /* 0x000fe20000000045 */
[----:B------:R-:W3:Y:S01]  /*166b0*/  LDCU UR20, c[0x0][0x398] ;  /* 0x00007300ff1477ac */ /* 0x000ee20008000800 */
[----:B--2---:R-:W-:Y:S01]  /*166c0*/  PRMT R68, R70, 0x7610, R68 ;  /* 0x0000761046447816 */ /* 0x004fe20000000044 */
[----:B-1----:R-:W-:Y:S01]  /*166d0*/  IMAD.WIDE R14, R10, 0x2, R4 ;  /* 0x000000020a0e7825 */ /* 0x002fe200078e0204 */
[----:B------:R-:W-:Y:S01]  /*166e0*/  PRMT R67, R90, 0x7610, R67 ;  /* 0x000076105a437816 */ /* 0x000fe20000000043 */
[----:B------:R-:W1:Y:S01]  /*166f0*/  LDCU UR40, c[0x0][0x398] ;  /* 0x00007300ff2877ac */ /* 0x000e620008000800 */
[----:B------:R-:W2:Y:S01]  /*16700*/  LDL.LU.S16 R90, [R1+0x25a] ;  /* 0x00025a00015a7983 */ /* 0x000ea20000300600 */
[----:B0-----:R-:W-:-:S04]  /*16710*/  IMAD.WIDE R12, R0, 0x2, R8 ;  /* 0x00000002000c7825 */ /* 0x001fc800078e0208 */
[----:B------:R-:W-:Y:S01]  /*16720*/  IMAD.WIDE R10, R0, 0x2, R2 ;  /* 0x00000002000a7825 */ /* 0x000fe200078e0202 */
[----:B------:R-:W-:Y:S04]  /*16730*/  @P0 STG.E.U16 desc[UR22][R14.64], R69 ;  /* 0x000000450e000986 */ /* 0x000fe8000c101516 */
[----:B------:R0:W-:Y:S04]  /*16740*/  @P3 STG.E.U16 desc[UR22][R12.64], R68 ;  /* 0x000000440c003986 */ /* 0x0001e8000c101516 */
[----:B------:R1:W-:Y:S04]  /*16750*/  @P5 STG.E.U16 desc[UR22][R10.64], R67 ;  /* 0x000000430a005986 */ /* 0x0003e8000c101516 */
[----:B------:R-:W3:Y:S01]  /*16760*/  LDL.S16 R72, [R1+0x158] ;  /* 0x0001580001487983 */ /* 0x000ee20000100600 */
[----:B0-----:R-:W-:-:S03]  /*16770*/  PRMT R13, R71, 0x7610, R13 ;  /* 0x00007610470d7816 */ /* 0x001fc6000000000d */
[----:B------:R-:W3:Y:S01]  /*16780*/  LDL.LU.S16 R70, [R1+0x15a] ;  /* 0x00015a0001467983 */ /* 0x000ee20000300600 */
[----:B-1----:R-:W-:-:S03]  /*16790*/  IMAD.WIDE R10, R0, 0x2, R6 ;  /* 0x00000002000a7825 */ /* 0x002fc600078e0206 */
[----:B------:R-:W3:Y:S04]  /*167a0*/  LDL.S16 R71, [R1+0x25c] ;  /* 0x00025c0001477983 */ /* 0x000ee80000100600 */
[----:B------:R5:W-:Y:S02]  /*167b0*/  @P1 STG.E.U16 desc[UR22][R10.64], R13 ;  /* 0x0000000d0a001986 */ /* 0x000be4000c101516 */
[----:B-----5:R-:W-:Y:S02]  /*167c0*/  PRMT R11, R89, 0x7610, R11 ;  /* 0x00007610590b7816 */ /* 0x020fe4000000000b */
[----:B------:R-:W5:Y:S01]  /*167d0*/  LDL.LU.S16 R89, [R1+0x25e] ;  /* 0x00025e0001597983 */ /* 0x000f620000300600 */
[----:B------:R-:W-:Y:S01]  /*167e0*/  ISETP.LT.AND P4, PT, R92, UR61, !P4 ;  /* 0x0000003d5c007c0c */ /* 0x000fe2000e781270 */
[----:B------:R-:W-:-:S02]  /*167f0*/  VIADD R10, R0, UR30 ;  /* 0x0000001e000a7c36 */ /* 0x000fc40008000000 */
[----:B------:R-:W-:Y:S01]  /*16800*/  IMAD.WIDE R14, R0, 0x2, R4 ;  /* 0x00000002000e7825 */ /* 0x000fe200078e0204 */
[----:B------:R-:W-:Y:S01]  /*16810*/  ISETP.LT.AND P2, PT, R66, UR28, !P6 ;  /* 0x0000001c42007c0c */ /* 0x000fe2000f741270 */
[----:B------:R-:W0:Y:S01]  /*16820*/  LDCU UR28, c[0x0][0x39c] ;  /* 0x00007380ff1c77ac */ /* 0x000e220008000800 */
[----:B------:R-:W-:Y:S01]  /*16830*/  ISETP.LT.AND P0, PT, R74, UR42, !P6 ;  /* 0x0000002a4a007c0c */ /* 0x000fe2000f701270 */
[----:B------:R-:W-:Y:S01]  /*16840*/  VIADD R12, R65, 0x17 ;  /* 0x00000017410c7836 */ /* 0x000fe20000000000 */
[----:B------:R-:W-:Y:S01]  /*16850*/  ISETP.LT.AND P3, PT, R73, UR43, !P6 ;  /* 0x0000002b49007c0c */ /* 0x000fe2000f761270 */
[----:B------:R-:W1:Y:S03]  /*16860*/  LDCU UR61, c[0x0][0x398] ;  /* 0x00007300ff3d77ac */ /* 0x000e660008000800 */
[----:B------:R-:W-:Y:S01]  /*16870*/  ISETP.GE.AND P5, PT, R12, UR6, PT ;  /* 0x000000060c007c0c */ /* 0x000fe2000bfa6270 */
[C---:B------:R-:W-:Y:S01]  /*16880*/  IMAD.WIDE R12, R10.reuse, 0x2, R8 ;  /* 0x000000020a0c7825 */ /* 0x040fe200078e0208 */
[----:B------:R0:W-:Y:S01]  /*16890*/  @P4 STG.E.U16 desc[UR22][R14.64], R11 ;  /* 0x0000000b0e004986 */ /* 0x0001e2000c101516 */
[----:B----4-:R-:W-:Y:S01]  /*168a0*/  PRMT R0, R91, 0x7610, R0 ;  /* 0x000076105b007816 */ /* 0x010fe20000000000 */
[----:B------:R-:W4:Y:S02]  /*168b0*/  LDCU UR42, c[0x0][0x398] ;  /* 0x00007300ff2a77ac */ /* 0x000f240008000800 */
[----:B------:R-:W4:Y:S01]  /*168c0*/  LDL.S16 R91, [R1+0x15c] ;  /* 0x00015c00015b7983 */ /* 0x000f220000100600 */
[----:B0-----:R-:W-:Y:S01]  /*168d0*/  IMAD.WIDE R14, R10, 0x2, R2 ;  /* 0x000000020a0e7825 */ /* 0x001fe200078e0202 */
[----:B--2---:R-:W-:Y:S01]  /*168e0*/  PRMT R67, R90, 0x7610, R67 ;  /* 0x000076105a437816 */ /* 0x004fe20000000043 */
[----:B------:R-:W0:Y:S01]  /*168f0*/  LDCU UR43, c[0x0][0x398] ;  /* 0x00007300ff2b77ac */ /* 0x000e220008000800 */
[----:B------:R-:W2:Y:S01]  /*16900*/  LDL.LU.S16 R90, [R1+0x15e] ;  /* 0x00015e00015a7983 */ /* 0x000ea20000300600 */
[----:B---3--:R-:W-:Y:S01]  /*16910*/  PRMT R69, R70, 0x7610, R69 ;  /* 0x0000761046457816 */ /* 0x008fe20000000045 */
[----:B------:R-:W3:Y:S02]  /*16920*/  LDCU UR6, c[0x0][0x398] ;  /* 0x00007300ff0677ac */ /* 0x000ee40008000800 */
[----:B------:R-:W3:Y:S04]  /*16930*/  LDL.S16 R70, [R1+0x260] ;  /* 0x0002600001467983 */ /* 0x000ee80000100600 */
[----:B------:R-:W-:Y:S04]  /*16940*/  @P2 STG.E.U16 desc[UR22][R12.64], R0 ;  /* 0x000000000c002986 */ /* 0x000fe8000c101516 */
[----:B------:R5:W-:Y:S02]  /*16950*/  @P0 STG.E.U16 desc[UR22][R14.64], R67 ;  /* 0x000000430e000986 */ /* 0x000be4000c101516 */
[----:B-----5:R-:W-:-:S02]  /*16960*/  PRMT R67, R89, 0x7610, R67 ;  /* 0x0000761059437816 */ /* 0x020fc40000000043 */
[----:B------:R-:W5:Y:S01]  /*16970*/  LDL.LU.S16 R89, [R1+0x262] ;  /* 0x0002620001597983 */ /* 0x000f620000300600 */
[----:B------:R-:W-:Y:S01]  /*16980*/  VIADD R0, R65, 0x18 ;  /* 0x0000001841007836 */ /* 0x000fe20000000000 */
[----:B------:R-:W-:Y:S02]  /*16990*/  ISETP.LT.AND P6, PT, R92, UR38, !P6 ;  /* 0x000000265c007c0c */ /* 0x000fe4000f7c1270 */
[----:B------:R-:W-:Y:S01]  /*169a0*/  ISETP.LT.AND P1, PT, R66, UR47, !P5 ;  /* 0x0000002f42007c0c */ /* 0x000fe2000ef21270 */
[----:B------:R-:W-:Y:S01]  /*169b0*/  IMAD.WIDE R12, R10, 0x2, R6 ;  /* 0x000000020a0c7825 */ /* 0x000fe200078e0206 */
[----:B------:R-:W-:Y:S01]  /*169c0*/  ISETP.LT.AND P4, PT, R74, UR32, !P5 ;  /* 0x000000204a007c0c */ /* 0x000fe2000ef81270 */
[----:B------:R-:W0:Y:S01]  /*169d0*/  LDCU UR47, c[0x0][0x39c] ;  /* 0x00007380ff2f77ac */ /* 0x000e220008000800 */
[----:B------:R-:W-:Y:S02]  /*169e0*/  PRMT R11, R72, 0x7610, R11 ;  /* 0x00007610480b7816 */ /* 0x000fe4000000000b */
[----:B------:R-:W-:Y:S01]  /*169f0*/  ISETP.GE.AND P0, PT, R0, UR76, PT ;  /* 0x0000004c00007c0c */ /* 0x000fe2000bf06270 */
[C---:B------:R-:W-:Y:S01]  /*16a00*/  VIADD R0, R10.reuse, UR30 ;  /* 0x0000001e0a007c36 */ /* 0x040fe20008000000 */
[----:B------:R-:W-:Y:S01]  /*16a10*/  ISETP.LT.AND P2, PT, R73, UR36, !P5 ;  /* 0x0000002449007c0c */ /* 0x000fe2000ef41270 */
[----:B------:R0:W-:Y:S01]  /*16a20*/  @P3 STG.E.U16 desc[UR22][R12.64], R11 ;  /* 0x0000000b0c003986 */ /* 0x0001e2000c101516 */
[----:B------:R-:W-:Y:S01]  /*16a30*/  IMAD.WIDE R14, R10, 0x2, R4 ;  /* 0x000000020a0e7825 */ /* 0x000fe200078e0204 */
[----:B------:R-:W-:Y:S01]  /*16a40*/  PRMT R68, R71, 0x7610, R68 ;  /* 0x0000761047447816 */ /* 0x000fe20000000044 */
[----:B------:R-:W1:Y:S01]  /*16a50*/  LDCU UR38, c[0x0][0x398] ;  /* 0x00007300ff2677ac */ /* 0x000e620008000800 */
[----:B------:R-:W5:Y:S01]  /*16a60*/  LDL.S16 R72, [R1+0x160] ;  /* 0x0001600001487983 */ /* 0x000f620000100600 */
[----:B------:R-:W1:Y:S03]  /*16a70*/  LDCU UR32, c[0x0][0x398] ;  /* 0x00007300ff2077ac */ /* 0x000e660008000800 */
[----:B------:R-:W-:Y:S01]  /*16a80*/  @P6 STG.E.U16 desc[UR22][R14.64], R69 ;  /* 0x000000450e006986 */ /* 0x000fe2000c101516 */
[----:B------:R-:W1:Y:S01]  /*16a90*/  LDCU UR36, c[0x0][0x398] ;  /* 0x00007300ff2477ac */ /* 0x000e620008000800 */
[----:B0-----:R-:W-:-:S02]  /*16aa0*/  IMAD.WIDE R12, R0, 0x2, R8 ;  /* 0x00000002000c7825 */ /* 0x001fc400078e0208 */
[----:B------:R-:W5:Y:S01]  /*16ab0*/  LDL.LU.S16 R71, [R1+0x162] ;  /* 0x0001620001477983 */ /* 0x000f620000300600 */
[----:B------:R-:W0:Y:S01]  /*16ac0*/  LDCU UR76, c[0x0][0x398] ;  /* 0x00007300ff4c77ac */ /* 0x000e220008000800 */
[----:B------:R-:W-:Y:S02]  /*16ad0*/  IMAD.WIDE R10, R0, 0x2, R2 ;  /* 0x00000002000a7825 */ /* 0x000fe400078e0202 */
[----:B------:R4:W-:Y:S04]  /*16ae0*/  @P1 STG.E.U16 desc[UR22][R12.64], R68 ;  /* 0x000000440c001986 */ /* 0x0009e8000c101516 */
[----:B------:R0:W-:Y:S01]  /*16af0*/  @P4 STG.E.U16 desc[UR22][R10.64], R67 ;  /* 0x000000430a004986 */ /* 0x0001e2000c101516 */
[----:B----4-:R-:W-:-:S03]  /*16b00*/  PRMT R13, R91, 0x7610, R13 ;  /* 0x000076105b0d7816 */ /* 0x010fc6000000000d */
[----:B------:R-:W4:Y:S01]  /*16b10*/  LDL.S16 R91, [R1+0x264] ;  /* 0x00026400015b7983 */ /* 0x000f220000100600 */
[----:B0-----:R-:W-:-:S05]  /*16b20*/  IMAD.WIDE R10, R0, 0x2, R6 ;  /* 0x00000002000a7825 */ /* 0x001fca00078e0206 */
[----:B------:R2:W-:Y:S01]  /*16b30*/  @P2 STG.E.U16 desc[UR22][R10.64], R13 ;  /* 0x0000000d0a002986 */ /* 0x0005e2000c101516 */
[----:B------:R-:W-:Y:S01]  /*16b40*/  IMAD.WIDE R14, R0, 0x2, R4 ;  /* 0x00000002000e7825 */ /* 0x000fe200078e0204 */
[----:B--2---:R-:W-:Y:S02]  /*16b50*/  PRMT R11, R90, 0x7610, R11 ;  /* 0x000076105a0b7816 */ /* 0x004fe4000000000b */
[----:B------:R-:W2:Y:S01]  /*16b60*/  LDL.LU.S16 R90, [R1+0x266] ;  /* 0x00026600015a7983 */ /* 0x000ea20000300600 */
[----:B------:R-:W-:Y:S01]  /*16b70*/  VIADD R10, R0, UR30 ;  /* 0x0000001e000a7c36 */ /* 0x000fe20008000000 */
[----:B---3--:R-:W-:Y:S02]  /*16b80*/  PRMT R0, R70, 0x7610, R0 ;  /* 0x0000761046007816 */ /* 0x008fe40000000000 */
[----:B------:R-:W3:Y:S01]  /*16b90*/  LDL.S16 R70, [R1+0x164] ;  /* 0x0001640001467983 */ /* 0x000ee20000100600 */
[----:B-----5:R-:W-:-:S03]  /*16ba0*/  PRMT R67, R89, 0x7610, R67 ;  /* 0x0000761059437816 */ /* 0x020fc60000000043 */
[----:B------:R-:W5:Y:S01]  /*16bb0*/  LDL.LU.S16 R89, [R1+0x166] ;  /* 0x0001660001597983 */ /* 0x000f620000300600 */
[----:B------:R-:W-:Y:S02]  /*16bc0*/  ISETP.LT.AND P5, PT, R92, UR77, !P5 ;  /* 0x0000004d5c007c0c */ /* 0x000fe4000efa1270 */
[----:B------:R-:W-:Y:S01]  /*16bd0*/  ISETP.LT.AND P3, PT, R66, UR51, !P0 ;  /* 0x0000003342007c0c */ /* 0x000fe2000c761270 */
[----:B------:R-:W-:Y:S01]  /*16be0*/  VIADD R12, R65, 0x19 ;  /* 0x00000019410c7836 */ /* 0x000fe20000000000 */
[----:B------:R-:W-:Y:S01]  /*16bf0*/  ISETP.LT.AND P6, PT, R74, UR58, !P0 ;  /* 0x0000003a4a007c0c */ /* 0x000fe2000c7c1270 */
[----:B------:R-:W0:Y:S03]  /*16c00*/  LDCU UR51, c[0x0][0x39c] ;  /* 0x00007380ff3377ac */ /* 0x000e260008000800 */
[----:B------:R-:W-:Y:S01]  /*16c10*/  ISETP.GE.AND P4, PT, R12, UR55, PT ;  /* 0x000000370c007c0c */ /* 0x000fe2000bf86270 */
[----:B------:R-:W-:Y:S01]  /*16c20*/  IMAD.WIDE R12, R10, 0x2, R8 ;  /* 0x000000020a0c7825 */ /* 0x000fe200078e0208 */
[----:B------:R-:W-:Y:S01]  /*16c30*/  ISETP.LT.AND P1, PT, R73, UR63, !P0 ;  /* 0x0000003f49007c0c */ /* 0x000fe2000c721270 */
[----:B------:R-:W0:Y:S02]  /*16c40*/  LDCU UR77, c[0x0][0x398] ;  /* 0x00007300ff4d77ac */ /* 0x000e240008000800 */
[----:B------:R1:W-:Y:S01]  /*16c50*/  @P5 STG.E.U16 desc[UR22][R14.64], R11 ;  /* 0x0000000b0e005986 */ /* 0x0003e2000c101516 */
[----:B------:R-:W-:Y:S01]  /*16c60*/  ISETP.LT.AND P0, PT, R92, UR10, !P0 ;  /* 0x0000000a5c007c0c */ /* 0x000fe2000c701270 */
[----:B------:R-:W0:Y:S02]  /*16c70*/  LDCU UR58, c[0x0][0x398] ;  /* 0x00007300ff3a77ac */ /* 0x000e240008000800 */
[----:B------:R0:W-:Y:S01]  /*16c80*/  @P3 STG.E.U16 desc[UR22][R12.64], R0 ;  /* 0x000000000c003986 */ /* 0x0001e2000c101516 */
[----:B------:R-:W-:Y:S01]  /*16c90*/  ISETP.LT.AND P2, PT, R66, UR50, !P4 ;  /* 0x0000003242007c0c */ /* 0x000fe2000e741270 */
[----:B------:R-:W2:Y:S01]  /*16ca0*/  LDCU UR63, c[0x0][0x398] ;  /* 0x00007300ff3f77ac */ /* 0x000ea20008000800 */
[----:B------:R-:W-:-:S02]  /*16cb0*/  ISETP.LT.AND P5, PT, R74, UR9, !P4 ;  /* 0x000000094a007c0c */ /* 0x000fc4000e7a1270 */
[----:B------:R-:W-:Y:S01]  /*16cc0*/  PRMT R69, R71, 0x7610, R69 ;  /* 0x0000761047457816 */ /* 0x000fe20000000045 */
[----:B------:R-:W2:Y:S01]  /*16cd0*/  LDCU UR50, c[0x0][0x39c] ;  /* 0x00007380ff3277ac */ /* 0x000ea20008000800 */
[----:B-1----:R-:W-:Y:S01]  /*16ce0*/  IMAD.WIDE R14, R10, 0x2, R2 ;  /* 0x000000020a0e7825 */ /* 0x002fe200078e0202 */
[----:B------:R-:W-:Y:S01]  /*16cf0*/  PRMT R11, R72, 0x7610, R11 ;  /* 0x00007610480b7816 */ /* 0x000fe2000000000b */
[----:B------:R-:W5:Y:S01]  /*16d00*/  LDL.S16 R71, [R1+0x268] ;  /* 0x0002680001477983 */ /* 0x000f620000100600 */
[----:B------:R-:W1:Y:S01]  /*16d10*/  LDCU UR10, c[0x0][0x398] ;  /* 0x00007300ff0a77ac */ /* 0x000e620008000800 */
[----:B0-----:R-:W-:Y:S02]  /*16d20*/  VIADD R0, R65, 0x1a ;  /* 0x0000001a41007836 */ /* 0x001fe40000000000 */
[----:B------:R-:W-:Y:S01]  /*16d30*/  IMAD.WIDE R12, R10, 0x2, R6 ;  /* 0x000000020a0c7825 */ /* 0x000fe200078e0206 */
[----:B------:R0:W-:Y:S01]  /*16d40*/  @P6 STG.E.U16 desc[UR22][R14.64], R67 ;  /* 0x000000430e006986 */ /* 0x0001e2000c101516 */
[----:B------:R-:W-:Y:S01]  /*16d50*/  ISETP.LT.AND P3, PT, R73, UR56, !P4 ;  /* 0x0000003849007c0c */ /* 0x000fe2000e761270 */
[----:B------:R-:W1:Y:S01]  /*16d60*/  LDCU UR55, c[0x0][0x398] ;  /* 0x00007300ff3777ac */ /* 0x000e620008000800 */
[----:B------:R-:W-:Y:S01]  /*16d70*/  ISETP.GE.AND P6, PT, R0, UR72, PT ;  /* 0x0000004800007c0c */ /* 0x000fe2000bfc6270 */
[C---:B------:R-:W-:Y:S01]  /*16d80*/  VIADD R0, R10.reuse, UR30 ;  /* 0x0000001e0a007c36 */ /* 0x040fe20008000000 */
[----:B------:R1:W-:Y:S01]  /*16d90*/  @P1 STG.E.U16 desc[UR22][R12.64], R11 ;  /* 0x0000000b0c001986 */ /* 0x0003e2000c101516 */
[----:B------:R-:W1:Y:S01]  /*16da0*/  LDCU UR9, c[0x0][0x398] ;  /* 0x00007300ff0977ac */ /* 0x000e620008000800 */
[----:B----4-:R-:W-:Y:S01]  /*16db0*/  PRMT R68, R91, 0x7610, R68 ;  /* 0x000076105b447816 */ /* 0x010fe20000000044 */
[----:B------:R-:W4:Y:S01]  /*16dc0*/  LDCU UR56, c[0x0][0x398] ;  /* 0x00007300ff3877ac */ /* 0x000f220008000800 */
[----:B0-----:R-:W-:Y:S01]  /*16dd0*/  IMAD.WIDE R14, R10, 0x2, R4 ;  /* 0x000000020a0e7825 */ /* 0x001fe200078e0204 */
[----:B--2---:R-:W-:-:S03]  /*16de0*/  PRMT R67, R90, 0x7610, R67 ;  /* 0x000076105a437816 */ /* 0x004fc60000000043 */
[----:B-1----:R-:W-:Y:S01]  /*16df0*/  IMAD.WIDE R12, R0, 0x2, R8 ;  /* 0x00000002000c7825 */ /* 0x002fe200078e0208 */
[----:B------:R-:W2:Y:S01]  /*16e00*/  LDL.LU.S16 R90, [R1+0x26a] ;  /* 0x00026a00015a7983 */ /* 0x000ea20000300600 */
[----:B------:R-:W-:Y:S01]  /*16e10*/  ISETP.LT.AND P4, PT, R92, UR18, !P4 ;  /* 0x000000125c007c0c */ /* 0x000fe2000e781270 */
[----:B------:R-:W0:Y:S01]  /*16e20*/  LDCU UR18, c[0x0][0x398] ;  /* 0x00007300ff1277ac */ /* 0x000e220008000800 */
[----:B------:R-:W-:Y:S01]  /*16e30*/  IMAD.WIDE R10, R0, 0x2, R2 ;  /* 0x00000002000a7825 */ /* 0x000fe200078e0202 */
[----:B------:R-:W-:Y:S01]  /*16e40*/  @P0 STG.E.U16 desc[UR22][R14.64], R69 ;  /* 0x000000450e000986 */ /* 0x000fe2000c101516 */
[----:B------:R-:W1:Y:S03]  /*16e50*/  LDCU UR72, c[0x0][0x398] ;  /* 0x00007300ff4877ac */ /* 0x000e660008000800 */
[----:B------:R3:W-:Y:S04]  /*16e60*/  @P2 STG.E.U16 desc[UR22][R12.64], R68 ;  /* 0x000000440c002986 */ /* 0x0007e8000c101516 */
[----:B------:R0:W-:Y:S04]  /*16e70*/  @P5 STG.E.U16 desc[UR22][R10.64], R67 ;  /* 0x000000430a005986 */ /* 0x0001e8000c101516 */
[----:B------:R-:W4:Y:S01]  /*16e80*/  LDL.S16 R72, [R1+0x168] ;  /* 0x0001680001487983 */ /* 0x000f220000100600 */
[----:B---3--:R-:W-:-:S03]  /*16e90*/  PRMT R13, R70, 0x7610, R13 ;  /* 0x00007610460d7816 */ /* 0x008fc6000000000d */
[----:B------:R-:W3:Y:S01]  /*16ea0*/  LDL.LU.S16 R91, [R1+0x16a] ;  /* 0x00016a00015b7983 */ /* 0x000ee20000300600 */
[----:B0-----:R-:W-:-:S03]  /*16eb0*/  IMAD.WIDE R10, R0, 0x2, R6 ;  /* 0x00000002000a7825 */ /* 0x001fc600078e0206 */
[----:B------:R-:W4:Y:S04]  /*16ec0*/  LDL.S16 R70, [R1+0x26c] ;  /* 0x00026c0001467983 */ /* 0x000f280000100600 */
[----:B------:R5:W-:Y:S02]  /*16ed0*/  @P3 STG.E.U16 desc[UR22][R10.64], R13 ;  /* 0x0000000d0a003986 */ /* 0x000be4000c101516 */
[----:B-----5:R-:W-:Y:S02]  /*16ee0*/  PRMT R11, R89, 0x7610, R11 ;  /* 0x00007610590b7816 */ /* 0x020fe4000000000b */
[----:B------:R-:W5:Y:S01]  /*16ef0*/  LDL.LU.S16 R89, [R1+0x26e] ;  /* 0x00026e0001597983 */ /* 0x000f620000300600 */
[C---:B------:R-:W-:Y:S02]  /*16f00*/  VIADD R10, R0.reuse, UR30 ;  /* 0x0000001e000a7c36 */ /* 0x040fe40008000000 */
[----:B------:R-:W-:Y:S01]  /*16f10*/  IMAD.WIDE R14, R0, 0x2, R4 ;  /* 0x00000002000e7825 */ /* 0x000fe200078e0204 */
[----:B------:R-:W-:Y:S01]  /*16f20*/  ISETP.LT.AND P1, PT, R66, UR53, !P6 ;  /* 0x0000003542007c0c */ /* 0x000fe2000f721270 */
[----:B------:R-:W0:Y:S01]  /*16f30*/  LDCU UR53, c[0x0][0x39c] ;  /* 0x00007380ff3577ac */ /* 0x000e220008000800 */
[----:B------:R-:W-:Y:S01]  /*16f40*/  ISETP.LT.AND P0, PT, R74, UR49, !P6 ;  /* 0x000000314a007c0c */ /* 0x000fe2000f701270 */
[----:B------:R-:W-:Y:S01]  /*16f50*/  VIADD R12, R65, 0x1b ;  /* 0x0000001b410c7836 */ /* 0x000fe20000000000 */
[----:B------:R0:W-:Y:S01]  /*16f60*/  @P4 STG.E.U16 desc[UR22][R14.64], R11 ;  /* 0x0000000b0e004986 */ /* 0x0001e2000c101516 */
[----:B------:R-:W-:Y:S01]  /*16f70*/  ISETP.LT.AND P2, PT, R73, UR54, !P6 ;  /* 0x0000003649007c0c */ /* 0x000fe2000f741270 */
[----:B------:R-:W0:Y:S02]  /*16f80*/  LDCU UR49, c[0x0][0x398] ;  /* 0x00007300ff3177ac */ /* 0x000e240008000800 */
[----:B------:R-:W-:Y:S01]  /*16f90*/  ISETP.GE.AND P5, PT, R12, UR48, PT ;  /* 0x000000300c007c0c */ /* 0x000fe2000bfa6270 */
[----:B------:R-:W-:Y:S01]  /*16fa0*/  IMAD.WIDE R12, R10, 0x2, R8 ;  /* 0x000000020a0c7825 */ /* 0x000fe200078e0208 */
[----:B------:R-:W-:-:S03]  /*16fb0*/  PRMT R0, R71, 0x7610, R0 ;  /* 0x0000761047007816 */ /* 0x000fc60000000000 */
[----:B0-----:R-:W-:Y:S01]  /*16fc0*/  IMAD.WIDE R14, R10, 0x2, R2 ;  /* 0x000000020a0e7825 */ /* 0x001fe200078e0202 */
[----:B------:R-:W4:Y:S01]  /*16fd0*/  LDL.S16 R71, [R1+0x16c] ;  /* 0x00016c0001477983 */ /* 0x000f220000100600 */
[----:B--2---:R-:W-:Y:S01]  /*16fe0*/  PRMT R67, R90, 0x7610, R67 ;  /* 0x000076105a437816 */ /* 0x004fe20000000043 */
[----:B------:R-:W0:Y:S02]  /*16ff0*/  LDCU UR54, c[0x0][0x398] ;  /* 0x00007300ff3677ac */ /* 0x000e240008000800 */
        /* <DEDUP_REMOVED lines=14> */
[----:B----4-:R-:W-:Y:S02]  /*170e0*/  PRMT R11, R72, 0x7610, R11 ;  /* 0x00007610480b7816 */ /* 0x010fe4000000000b */
[----:B------:R-:W-:Y:S01]  /*170f0*/  ISETP.GE.AND P0, PT, R0, UR75, PT ;  /* 0x0000004b00007c0c */ /* 0x000fe2000bf06270 */
[C---:B------:R-:W-:Y:S01]  /*17100*/  VIADD R0, R10.reuse, UR30 ;  /* 0x0000001e0a007c36 */ /* 0x040fe20008000000 */
[----:B------:R-:W-:Y:S01]  /*17110*/  ISETP.LT.AND P1, PT, R73, UR45, !P5 ;  /* 0x0000002d49007c0c */ /* 0x000fe2000ef21270 */
[----:B------:R4:W-:Y:S01]  /*17120*/  @P2 STG.E.U16 desc[UR22][R12.64], R11 ;  /* 0x0000000b0c002986 */ /* 0x0009e2000c101516 */
[----:B------:R-:W-:Y:S01]  /*17130*/  IMAD.WIDE R14, R10, 0x2, R4 ;  /* 0x000000020a0e7825 */ /* 0x000fe200078e0204 */
[----:B------:R-:W-:Y:S01]  /*17140*/  PRMT R68, R70, 0x7610, R68 ;  /* 0x0000761046447816 */ /* 0x000fe20000000044 */
[----:B------:R-:W0:Y:S01]  /*17150*/  LDCU UR70, c[0x0][0x398] ;  /* 0x00007300ff4677ac */ /* 0x000e220008000800 */
[----:B------:R-:W5:Y:S01]  /*17160*/  LDL.S16 R72, [R1+0x170] ;  /* 0x0001700001487983 */ /* 0x000f620000100600 */
[----:B------:R-:W0:Y:S03]  /*17170*/  LDCU UR52, c[0x0][0x398] ;  /* 0x00007300ff3477ac */ /* 0x000e260008000800 */
[----:B------:R-:W-:Y:S01]  /*17180*/  @P6 STG.E.U16 desc[UR22][R14.64], R69 ;  /* 0x000000450e006986 */ /* 0x000fe2000c101516 */
[----:B------:R-:W0:Y:S01]  /*17190*/  LDCU UR45, c[0x0][0x398] ;  /* 0x00007300ff2d77ac */ /* 0x000e220008000800 */
[----:B----4-:R-:W-:-:S02]  /*171a0*/  IMAD.WIDE R12, R0, 0x2, R8 ;  /* 0x00000002000c7825 */ /* 0x010fc400078e0208 */
[----:B------:R-:W4:Y:S01]  /*171b0*/  LDL.LU.S16 R70, [R1+0x172] ;  /* 0x0001720001467983 */ /* 0x000f220000300600 */
[----:B------:R-:W0:Y:S01]  /*171c0*/  LDCU UR75, c[0x0][0x398] ;  /* 0x00007300ff4b77ac */ /* 0x000e220008000800 */
[----:B------:R-:W-:Y:S02]  /*171d0*/  IMAD.WIDE R10, R0, 0x2, R2 ;  /* 0x00000002000a7825 */ /* 0x000fe400078e0202 */
[----:B------:R1:W-:Y:S04]  /*171e0*/  @P3 STG.E.U16 desc[UR22][R12.64], R68 ;  /* 0x000000440c003986 */ /* 0x0003e8000c101516 */
[----:B------:R0:W-:Y:S01]  /*171f0*/  @P4 STG.E.U16 desc[UR22][R10.64], R67 ;  /* 0x000000430a004986 */ /* 0x0001e2000c101516 */
[----:B-1----:R-:W-:-:S03]  /*17200*/  PRMT R13, R71, 0x7610, R13 ;  /* 0x00007610470d7816 */ /* 0x002fc6000000000d */
        /* <DEDUP_REMOVED lines=19> */
[----:B------:R-:W1:Y:S02]  /*17340*/  LDCU UR14, c[0x0][0x398] ;  /* 0x00007300ff0e77ac */ /* 0x000e640008000800 */
        /* <DEDUP_REMOVED lines=9> */
[----:B0-----:R-:W-:Y:S01]  /*173e0*/  IMAD.WIDE R14, R10, 0x2, R2 ;  /* 0x000000020a0e7825 */ /* 0x001fe200078e0202 */
[----:B------:R-:W-:Y:S01]  /*173f0*/  PRMT R11, R72, 0x7610, R11 ;  /* 0x00007610480b7816 */ /* 0x000fe2000000000b */
[----:B------:R-:W4:Y:S01]  /*17400*/  LDL.S16 R70, [R1+0x278] ;  /* 0x0002780001467983 */ /* 0x000f220000100600 */
[----:B------:R-:W0:Y:S01]  /*17410*/  LDCU UR65, c[0x0][0x398] ;  /* 0x00007300ff4177ac */ /* 0x000e220008000800 */
[----:B------:R-:W-:Y:S02]  /*17420*/  VIADD R0, R65, 0x1e ;  /* 0x0000001e41007836 */ /* 0x000fe40000000000 */
[----:B------:R-:W-:Y:S01]  /*17430*/  IMAD.WIDE R12, R10, 0x2, R6 ;  /* 0x000000020a0c7825 */ /* 0x000fe200078e0206 */
[----:B------:R1:W-:Y:S01]  /*17440*/  @P6 STG.E.U16 desc[UR22][R14.64], R67 ;  /* 0x000000430e006986 */ /* 0x0003e2000c101516 */
[----:B------:R-:W-:Y:S01]  /*17450*/  ISETP.LT.AND P2, PT, R73, UR64, !P4 ;  /* 0x0000004049007c0c */ /* 0x000fe2000e741270 */
[----:B------:R-:W0:Y:S01]  /*17460*/  LDCU UR74, c[0x0][0x398] ;  /* 0x00007300ff4a77ac */ /* 0x000e220008000800 */
[----:B------:R-:W-:Y:S01]  /*17470*/  ISETP.GE.AND P6, PT, R0, UR35, PT ;  /* 0x0000002300007c0c */ /* 0x000fe2000bfc6270 */
[C---:B------:R-:W-:Y:S01]  /*17480*/  VIADD R0, R10.reuse, UR30 ;  /* 0x0000001e0a007c36 */ /* 0x040fe20008000000 */
[----:B------:R0:W-:Y:S01]  /*17490*/  @P3 STG.E.U16 desc[UR22][R12.64], R11 ;  /* 0x0000000b0c003986 */ /* 0x0001e2000c101516 */
[----:B------:R-:W0:Y:S01]  /*174a0*/  LDCU UR26, c[0x0][0x398] ;  /* 0x00007300ff1a77ac */ /* 0x000e220008000800 */
[----:B------:R-:W-:Y:S01]  /*174b0*/  PRMT R68, R71, 0x7610, R68 ;  /* 0x0000761047447816 */ /* 0x000fe20000000044 */
[----:B------:R-:W0:Y:S01]  /*174c0*/  LDCU UR64, c[0x0][0x398] ;  /* 0x00007300ff4077ac */ /* 0x000e220008000800 */
[----:B-1----:R-:W-:Y:S01]  /*174d0*/  IMAD.WIDE R14, R10, 0x2, R4 ;  /* 0x000000020a0e7825 */ /* 0x002fe200078e0204 */
[----:B--2---:R-:W-:-:S03]  /*174e0*/  PRMT R67, R90, 0x7610, R67 ;  /* 0x000076105a437816 */ /* 0x004fc60000000043 */
[----:B0-----:R-:W-:Y:S01]  /*174f0*/  IMAD.WIDE R12, R0, 0x2, R8 ;  /* 0x00000002000c7825 */ /* 0x001fe200078e0208 */
        /* <DEDUP_REMOVED lines=8> */
[----:B------:R-:W2:Y:S01]  /*17580*/  LDL.S16 R72, [R1+0x178] ;  /* 0x0001780001487983 */ /* 0x000ea20000100600 */
[----:B---3--:R-:W-:-:S03]  /*17590*/  PRMT R13, R91, 0x7610, R13 ;  /* 0x000076105b0d7816 */ /* 0x008fc6000000000d */
[----:B------:R-:W3:Y:S01]  /*175a0*/  LDL.LU.S16 R71, [R1+0x17a] ;  /* 0x00017a0001477983 */ /* 0x000ee20000300600 */
[----:B0-----:R-:W-:-:S03]  /*175b0*/  IMAD.WIDE R10, R0, 0x2, R6 ;  /* 0x00000002000a7825 */ /* 0x001fc600078e0206 */
[----:B------:R-:W3:Y:S04]  /*175c0*/  LDL.S16 R91, [R1+0x27c] ;  /* 0x00027c00015b7983 */ /* 0x000ee80000100600 */
        /* <DEDUP_REMOVED lines=14> */
[----:B----4-:R-:W-:-:S03]  /*176b0*/  PRMT R0, R70, 0x7610, R0 ;  /* 0x0000761046007816 */ /* 0x010fc60000000000 */
        /* <DEDUP_REMOVED lines=76> */
[----:B------:R-:W-:Y:S01]  /*17b80*/  VIADD R0, R10, UR30 ;  /* 0x0000001e0a007c36 */ /* 0x000fe20008000000 */
        /* <DEDUP_REMOVED lines=335> */
[----:B------:R-:W-:Y:S01]  /*19080*/  VIADD R0, R10, UR30 ;  /* 0x0000001e0a007c36 */ /* 0x000fe20008000000 */
        /* <DEDUP_REMOVED lines=142> */
[----:B--2---:R-:W-:Y:S01]  /*19970*/  PRMT R67, R90, 0x7610, R67 ;  /* 0x000076105a437816 */ /* 0x004fe20000000043 */
[----:B------:R-:W2:Y:S01]  /*19980*/  LDCU UR70, c[0x0][0x398] ;  /* 0x00007300ff4677ac */ /* 0x000ea20008000800 */
[----:B------:R-:W-:-:S02]  /*19990*/  PRMT R0, R71, 0x7610, R0 ;  /* 0x0000761047007816 */ /* 0x000fc40000000000 */
[----:B------:R-:W2:Y:S01]  /*199a0*/  LDL.S16 R71, [R1+0x1cc] ;  /* 0x0001cc0001477983 */ /* 0x000ea20000100600 */
[----:B------:R-:W-:-:S03]  /*199b0*/  ISETP.GE.AND P2, PT, R12, UR52, PT ;  /* 0x000000340c007c0c */ /* 0x000fc6000bf46270 */
[----:B------:R-:W2:Y:S01]  /*199c0*/  LDL.LU.S16 R90, [R1+0x1ce] ;  /* 0x0001ce00015a7983 */ /* 0x000ea20000300600 */
[C---:B------:R-:W-:Y:S01]  /*199d0*/  IMAD.WIDE R12, R10.reuse, 0x2, R8 ;  /* 0x000000020a0c7825 */ /* 0x040fe200078e0208 */
[----:B------:R-:W-:Y:S01]  /*199e0*/  ISETP.LT.AND P5, PT, R73, UR48, !P6 ;  /* 0x0000003049007c0c */ /* 0x000fe2000f7a1270 */
[----:B------:R-:W1:Y:S02]  /*199f0*/  LDCU UR48, c[0x0][0x398] ;  /* 0x00007300ff3077ac */ /* 0x000e640008000800 */
[----:B0-----:R-:W-:Y:S01]  /*19a00*/  IMAD.WIDE R14, R10, 0x2, R2 ;  /* 0x000000020a0e7825 */ /* 0x001fe200078e0202 */
[----:B------:R-:W-:Y:S01]  /*19a10*/  @P4 STG.E.U16 desc[UR22][R12.64], R0 ;  /* 0x000000000c004986 */ /* 0x000fe2000c101516 */
[----:B------:R-:W0:Y:S01]  /*19a20*/  LDCU UR52, c[0x0][0x398] ;  /* 0x00007300ff3477ac */ /* 0x000e220008000800 */
[----:B---3--:R-:W-:Y:S02]  /*19a30*/  PRMT R69, R91, 0x7610, R69 ;  /* 0x000076105b457816 */ /* 0x008fe40000000045 */
[----:B------:R-:W3:Y:S04]  /*19a40*/  LDL.S16 R91, [R1+0x2d0] ;  /* 0x0002d000015b7983 */ /* 0x000ee80000100600 */
        /* <DEDUP_REMOVED lines=19> */
[----:B------:R0:W-:Y:S01]  /*19b80*/  @P6 STG.E.U16 desc[UR22][R14.64], R69 ;  /* 0x000000450e006986 */ /* 0x0001e2000c101516 */
[----:B------:R-:W1:Y:S01]  /*19b90*/  LDCU UR75, c[0x0][0x398] ;  /* 0x00007300ff4b77ac */ /* 0x000e620008000800 */
[----:B----4-:R-:W-:-:S02]  /*19ba0*/  IMAD.WIDE R12, R0, 0x2, R8 ;  /* 0x00000002000c7825 */ /* 0x010fc400078e0208 */
[----:B------:R-:W4:Y:S01]  /*19bb0*/  LDL.LU.S16 R70, [R1+0x1d2] ;  /* 0x0001d20001467983 */ /* 0x000f220000300600 */
[----:B------:R-:W1:Y:S01]  /*19bc0*/  LDCU UR71, c[0x0][0x398] ;  /* 0x00007300ff4777ac */ /* 0x000e620008000800 */
[C---:B------:R-:W-:Y:S02]  /*19bd0*/  IMAD.WIDE R10, R0.reuse, 0x2, R2 ;  /* 0x00000002000a7825 */ /* 0x040fe400078e0202 */
[----:B------:R-:W-:Y:S04]  /*19be0*/  @P3 STG.E.U16 desc[UR22][R12.64], R68 ;  /* 0x000000440c003986 */ /* 0x000fe8000c101516 */
[----:B------:R1:W-:Y:S01]  /*19bf0*/  @P1 STG.E.U16 desc[UR22][R10.64], R67 ;  /* 0x000000430a001986 */ /* 0x0003e2000c101516 */
[----:B0-----:R-:W-:-:S04]  /*19c00*/  IMAD.WIDE R14, R0, 0x2, R4 ;  /* 0x00000002000e7825 */ /* 0x001fc800078e0204 */
[----:B-1----:R-:W-:Y:S01]  /*19c10*/  IMAD.WIDE R10, R0, 0x2, R6 ;  /* 0x00000002000a7825 */ /* 0x002fe200078e0206 */
[----:B--2---:R-:W-:Y:S02]  /*19c20*/  PRMT R13, R71, 0x7610, R13 ;  /* 0x00007610470d7816 */ /* 0x004fe4000000000d */
[----:B------:R-:W2:Y:S04]  /*19c30*/  LDL.S16 R71, [R1+0x2d8] ;  /* 0x0002d80001477983 */ /* 0x000ea80000100600 */
[----:B------:R0:W-:Y:S02]  /*19c40*/  @P4 STG.E.U16 desc[UR22][R10.64], R13 ;  /* 0x0000000d0a004986 */ /* 0x0001e4000c101516 */
[----:B0-----:R-:W-:Y:S02]  /*19c50*/  PRMT R11, R90, 0x7610, R11 ;  /* 0x000076105a0b7816 */ /* 0x001fe4000000000b */
[----:B------:R-:W2:Y:S01]  /*19c60*/  LDL.LU.S16 R90, [R1+0x2da] ;  /* 0x0002da00015a7983 */ /* 0x000ea20000300600 */
[----:B------:R-:W-:Y:S01]  /*19c70*/  VIADD R10, R0, UR30 ;  /* 0x0000001e000a7c36 */ /* 0x000fe20008000000 */
[----:B---3--:R-:W-:-:S02]  /*19c80*/  PRMT R0, R91, 0x7610, R0 ;  /* 0x000076105b007816 */ /* 0x008fc40000000000 */
[----:B------:R-:W3:Y:S01]  /*19c90*/  LDL.S16 R91, [R1+0x1d4] ;  /* 0x0001d400015b7983 */ /* 0x000ee20000100600 */
[----:B-----5:R-:W-:-:S03]  /*19ca0*/  PRMT R67, R89, 0x7610, R67 ;  /* 0x0000761059437816 */ /* 0x020fc60000000043 */
[----:B------:R-:W5:Y:S01]  /*19cb0*/  LDL.LU.S16 R89, [R1+0x1d6] ;  /* 0x0001d60001597983 */ /* 0x000f620000300600 */
[----:B------:R-:W-:Y:S02]  /*19cc0*/  ISETP.LT.AND P2, PT, R92, UR16, !P2 ;  /* 0x000000105c007c0c */ /* 0x000fe4000d741270 */
[----:B------:R-:W-:Y:S01]  /*19cd0*/  ISETP.LT.AND P5, PT, R66, UR46, !P0 ;  /* 0x0000002e42007c0c */ /* 0x000fe2000c7a1270 */
[----:B------:R-:W-:Y:S01]  /*19ce0*/  VIADD R12, R65, 0x35 ;  /* 0x00000035410c7836 */ /* 0x000fe20000000000 */
[----:B------:R-:W-:Y:S01]  /*19cf0*/  ISETP.LT.AND P6, PT, R74, UR65, !P0 ;  /* 0x000000414a007c0c */ /* 0x000fe2000c7c1270 */
[----:B------:R-:W0:Y:S01]  /*19d00*/  LDCU UR46, c[0x0][0x39c] ;  /* 0x00007380ff2e77ac */ /* 0x000e220008000800 */
[----:B------:R-:W-:Y:S02]  /*19d10*/  ISETP.LT.AND P1, PT, R73, UR74, !P0 ;  /* 0x0000004a49007c0c */ /* 0x000fe4000c721270 */
[----:B------:R-:W-:Y:S01]  /*19d20*/  ISETP.LT.AND P3, PT, R92, UR39, !P0 ;  /* 0x000000275c007c0c */ /* 0x000fe2000c761270 */
[----:B------:R-:W1:Y:S01]  /*19d30*/  LDCU UR16, c[0x0][0x398] ;  /* 0x00007300ff1077ac */ /* 0x000e620008000800 */
[----:B------:R-:W-:Y:S01]  /*19d40*/  ISETP.GE.AND P0, PT, R12, UR26, PT ;  /* 0x0000001a0c007c0c */ /* 0x000fe2000bf06270 */
[----:B------:R-:W-:-:S02]  /*19d50*/  IMAD.WIDE R12, R10, 0x2, R8 ;  /* 0x000000020a0c7825 */ /* 0x000fc400078e0208 */
[----:B------:R0:W-:Y:S01]  /*19d60*/  @P2 STG.E.U16 desc[UR22][R14.64], R11 ;  /* 0x0000000b0e002986 */ /* 0x0001e2000c101516 */
[----:B------:R-:W-:Y:S01]  /*19d70*/  ISETP.LT.AND P4, PT, R66, UR64, !P0 ;  /* 0x0000004042007c0c */ /* 0x000fe2000c781270 */
[----:B------:R-:W1:Y:S02]  /*19d80*/  LDCU UR65, c[0x0][0x398] ;  /* 0x00007300ff4177ac */ /* 0x000e640008000800 */
[----:B------:R0:W-:Y:S01]  /*19d90*/  @P5 STG.E.U16 desc[UR22][R12.64], R0 ;  /* 0x000000000c005986 */ /* 0x0001e2000c101516 */
[----:B------:R-:W-:Y:S01]  /*19da0*/  ISETP.LT.AND P2, PT, R74, UR37, !P0 ;  /* 0x000000254a007c0c */ /* 0x000fe2000c741270 */
[----:B------:R-:W1:Y:S01]  /*19db0*/  LDCU UR74, c[0x0][0x398] ;  /* 0x00007300ff4a77ac */ /* 0x000e620008000800 */
[----:B----4-:R-:W-:Y:S01]  /*19dc0*/  PRMT R69, R70, 0x7610, R69 ;  /* 0x0000761046457816 */ /* 0x010fe20000000045 */
[----:B------:R-:W4:Y:S01]  /*19dd0*/  LDCU UR64, c[0x0][0x39c] ;  /* 0x00007380ff4077ac */ /* 0x000f220008000800 */
[----:B0-----:R-:W-:Y:S01]  /*19de0*/  IMAD.WIDE R14, R10, 0x2, R2 ;  /* 0x000000020a0e7825 */ /* 0x001fe200078e0202 */
[----:B------:R-:W-:Y:S01]  /*19df0*/  PRMT R11, R72, 0x7610, R11 ;  /* 0x00007610480b7816 */ /* 0x000fe2000000000b */
[----:B------:R-:W4:Y:S01]  /*19e00*/  LDL.S16 R70, [R1+0x2e0] ;  /* 0x0002e00001467983 */ /* 0x000f220000100600 */
[----:B------:R-:W0:Y:S01]  /*19e10*/  LDCU UR39, c[0x0][0x398] ;  /* 0x00007300ff2777ac */ /* 0x000e220008000800 */
[----:B------:R-:W-:-:S02]  /*19e20*/  VIADD R0, R65, 0x36 ;  /* 0x0000003641007836 */ /* 0x000fc40000000000 */
        /* <DEDUP_REMOVED lines=8> */
[----:B-1----:R-:W-:Y:S01]  /*19eb0*/  IMAD.WIDE R14, R10, 0x2, R4 ;  /* 0x000000020a0e7825 */ /* 0x002fe200078e0204 */
[----:B--2---:R-:W-:-:S03]  /*19ec0*/  PRMT R68, R71, 0x7610, R68 ;  /* 0x0000761047447816 */ /* 0x004fc60000000044 */
[----:B0-----:R-:W-:Y:S01]  /*19ed0*/  IMAD.WIDE R12, R0, 0x2, R8 ;  /* 0x00000002000c7825 */ /* 0x001fe200078e0208 */
[----:B------:R0:W-:Y:S01]  /*19ee0*/  @P3 STG.E.U16 desc[UR22][R14.64], R69 ;  /* 0x000000450e003986 */ /* 0x0001e2000c101516 */
[----:B------:R-:W-:Y:S02]  /*19ef0*/  PRMT R67, R90, 0x7610, R67 ;  /* 0x000076105a437816 */ /* 0x000fe40000000043 */
[----:B------:R-:W-:Y:S01]  /*19f00*/  IMAD.WIDE R10, R0, 0x2, R2 ;  /* 0x00000002000a7825 */ /* 0x000fe200078e0202 */
[----:B------:R-:W2:Y:S01]  /*19f10*/  LDL.LU.S16 R90, [R1+0x2e2] ;  /* 0x0002e200015a7983 */ /* 0x000ea20000300600 */
[----:B------:R-:W-:Y:S01]  /*19f20*/  ISETP.LT.AND P0, PT, R92, UR66, !P0 ;  /* 0x000000425c007c0c */ /* 0x000fe2000c701270 */
[----:B------:R-:W1:Y:S02]  /*19f30*/  LDCU UR35, c[0x0][0x398] ;  /* 0x00007300ff2377ac */ /* 0x000e640008000800 */
[----:B------:R3:W-:Y:S01]  /*19f40*/  @P4 STG.E.U16 desc[UR22][R12.64], R68 ;  /* 0x000000440c004986 */ /* 0x0007e2000c101516 */
[----:B0-----:R-:W-:Y:S01]  /*19f50*/  IMAD.WIDE R14, R0, 0x2, R4 ;  /* 0x00000002000e7825 */ /* 0x001fe200078e0204 */
[----:B------:R-:W-:Y:S01]  /*19f60*/  ISETP.LT.AND P1, PT, R66, UR24, !P6 ;  /* 0x0000001842007c0c */ /* 0x000fe2000f721270 */
[----:B------:R-:W0:Y:S01]  /*19f70*/  LDCU UR24, c[0x0][0x39c] ;  /* 0x00007380ff1877ac */ /* 0x000e220008000800 */
[----:B------:R1:W-:Y:S01]  /*19f80*/  @P2 STG.E.U16 desc[UR22][R10.64], R67 ;  /* 0x000000430a002986 */ /* 0x0003e2000c101516 */
[----:B------:R-:W-:Y:S01]  /*19f90*/  ISETP.LT.AND P3, PT, R74, UR62, !P6 ;  /* 0x0000003e4a007c0c */ /* 0x000fe2000f761270 */
[----:B------:R-:W0:Y:S02]  /*19fa0*/  LDCU UR66, c[0x0][0x398] ;  /* 0x00007300ff4277ac */ /* 0x000e240008000800 */
[----:B------:R-:W4:Y:S01]  /*19fb0*/  LDL.S16 R72, [R1+0x1d8] ;  /* 0x0001d80001487983 */ /* 0x000f220000100600 */
[----:B------:R-:W0:Y:S01]  /*19fc0*/  LDCU UR68, c[0x0][0x398] ;  /* 0x00007300ff4477ac */ /* 0x000e220008000800 */
[----:B---3--:R-:W-:-:S02]  /*19fd0*/  PRMT R13, R91, 0x7610, R13 ;  /* 0x000076105b0d7816 */ /* 0x008fc4000000000d */
[----:B------:R-:W3:Y:S01]  /*19fe0*/  LDL.LU.S16 R71, [R1+0x1da] ;  /* 0x0001da0001477983 */ /* 0x000ee20000300600 */
[----:B------:R-:W-:Y:S01]  /*19ff0*/  VIADD R12, R65, 0x37 ;  /* 0x00000037410c7836 */ /* 0x000fe20000000000 */
[----:B------:R-:W-:Y:S01]  /*1a000*/  ISETP.LT.AND P4, PT, R73, UR60, !P6 ;  /* 0x0000003c49007c0c */ /* 0x000fe2000f781270 */
[----:B-1----:R-:W-:Y:S01]  /*1a010*/  IMAD.WIDE R10, R0, 0x2, R6 ;  /* 0x00000002000a7825 */ /* 0x002fe200078e0206 */
[----:B------:R-:W3:Y:S01]  /*1a020*/  LDL.S16 R91, [R1+0x2e8] ;  /* 0x0002e800015b7983 */ /* 0x000ee20000100600 */
[----:B------:R-:W1:Y:S03]  /*1a030*/  LDCU UR62, c[0x0][0x398] ;  /* 0x00007300ff3e77ac */ /* 0x000e660008000800 */
[----:B------:R5:W-:Y:S01]  /*1a040*/  @P5 STG.E.U16 desc[UR22][R10.64], R13 ;  /* 0x0000000d0a005986 */ /* 0x000be2000c101516 */
[----:B------:R-:W-:Y:S01]  /*1a050*/  ISETP.GE.AND P2, PT, R12, UR67, PT ;  /* 0x000000430c007c0c */ /* 0x000fe2000bf46270 */
[----:B------:R-:W0:Y:S01]  /*1a060*/  LDCU UR60, c[0x0][0x398] ;  /* 0x00007300ff3c77ac */ /* 0x000e220008000800 */
[----:B-----5:R-:W-:Y:S01]  /*1a070*/  PRMT R11, R89, 0x7610, R11 ;  /* 0x00007610590b7816 */ /* 0x020fe2000000000b */
[----:B------:R-:W-:Y:S01]  /*1a080*/  VIADD R10, R0, UR30 ;  /* 0x0000001e000a7c36 */ /* 0x000fe20008000000 */
[----:B------:R-:W5:Y:S01]  /*1a090*/  LDL.LU.S16 R89, [R1+0x2ea] ;  /* 0x0002ea0001597983 */ /* 0x000f620000300600 */
[----:B--2---:R-:W-:Y:S01]  /*1a0a0*/  PRMT R67, R90, 0x7610, R67 ;  /* 0x000076105a437816 */ /* 0x004fe20000000043 */
[----:B------:R-:W2:Y:S01]  /*1a0b0*/  LDCU UR67, c[0x0][0x398] ;  /* 0x00007300ff4377ac */ /* 0x000ea20008000800 */
[----:B----4-:R-:W-:-:S02]  /*1a0c0*/  PRMT R0, R70, 0x7610, R0 ;  /* 0x0000761046007816 */ /* 0x010fc40000000000 */
[----:B------:R-:W4:Y:S04]  /*1a0d0*/  LDL.S16 R70, [R1+0x1dc] ;  /* 0x0001dc0001467983 */ /* 0x000f280000100600 */
[----:B------:R-:W2:Y:S01]  /*1a0e0*/  LDL.LU.S16 R90, [R1+0x1de] ;  /* 0x0001de00015a7983 */ /* 0x000ea20000300600 */
[----:B------:R-:W-:-:S03]  /*1a0f0*/  IMAD.WIDE R12, R10, 0x2, R8 ;  /* 0x000000020a0c7825 */ /* 0x000fc600078e0208 */
[----:B------:R0:W-:Y:S01]  /*1a100*/  @P0 STG.E.U16 desc[UR22][R14.64], R11 ;  /* 0x0000000b0e000986 */ /* 0x0001e2000c101516 */
[----:B---3--:R-:W-:-:S03]  /*1a110*/  PRMT R69, R71, 0x7610, R69 ;  /* 0x0000761047457816 */ /* 0x008fc60000000045 */
[----:B------:R-:W3:Y:S01]  /*1a120*/  LDL.S16 R71, [R1+0x2f0] ;  /* 0x0002f00001477983 */ /* 0x000ee20000100600 */
[----:B0-----:R-:W-:-:S03]  /*1a130*/  IMAD.WIDE R14, R10, 0x2, R2 ;  /* 0x000000020a0e7825 */ /* 0x001fc600078e0202 */
[----:B------:R-:W-:Y:S04]  /*1a140*/  @P1 STG.E.U16 desc[UR22][R12.64], R0 ;  /* 0x000000000c001986 */ /* 0x000fe8000c101516 */
[----:B------:R5:W-:Y:S02]  /*1a150*/  @P3 STG.E.U16 desc[UR22][R14.64], R67 ;  /* 0x000000430e003986 */ /* 0x000be4000c101516 */
[----:B-----5:R-:W-:Y:S02]  /*1a160*/  PRMT R67, R89, 0x7610, R67 ;  /* 0x0000761059437816 */ /* 0x020fe40000000043 */
[----:B------:R-:W5:Y:S01]  /*1a170*/  LDL.LU.S16 R89, [R1+0x2f2] ;  /* 0x0002f20001597983 */ /* 0x000f620000300600 */
[----:B------:R-:W-:Y:S01]  /*1a180*/  VIADD R0, R65, 0x38 ;  /* 0x0000003841007836 */ /* 0x000fe20000000000 */
[----:B------:R-:W-:-:S02]  /*1a190*/  ISETP.LT.AND P6, PT, R92, UR73, !P6 ;  /* 0x000000495c007c0c */ /* 0x000fc4000f7c1270 */
        /* <DEDUP_REMOVED lines=14> */
[----:B------:R1:W-:Y:S01]  /*1a280*/  @P6 STG.E.U16 desc[UR22][R14.64], R69 ;  /* 0x000000450e006986 */ /* 0x0003e2000c101516 */
[----:B------:R-:W2:Y:S01]  /*1a290*/  LDCU UR4, c[0x0][0x398] ;  /* 0x00007300ff0477ac */ /* 0x000ea20008000800 */
[----:B0-----:R-:W-:-:S02]  /*1a2a0*/  IMAD.WIDE R12, R0, 0x2, R8 ;  /* 0x00000002000c7825 */ /* 0x001fc400078e0208 */
[----:B------:R-:W5:Y:S01]  /*1a2b0*/  LDL.LU.S16 R91, [R1+0x1e2] ;  /* 0x0001e200015b7983 */ /* 0x000f620000300600 */
[----:B------:R-:W0:Y:S01]  /*1a2c0*/  LDCU UR31, c[0x0][0x398] ;  /* 0x00007300ff1f77ac */ /* 0x000e220008000800 */
[C---:B------:R-:W-:Y:S02]  /*1a2d0*/  IMAD.WIDE R10, R0.reuse, 0x2, R2 ;  /* 0x00000002000a7825 */ /* 0x040fe400078e0202 */
[----:B------:R-:W-:Y:S04]  /*1a2e0*/  @P5 STG.E.U16 desc[UR22][R12.64], R68 ;  /* 0x000000440c005986 */ /* 0x000fe8000c101516 */
[----:B------:R0:W-:Y:S01]  /*1a2f0*/  @P0 STG.E.U16 desc[UR22][R10.64], R67 ;  /* 0x000000430a000986 */ /* 0x0001e2000c101516 */
[----:B-1----:R-:W-:-:S04]  /*1a300*/  IMAD.WIDE R14, R0, 0x2, R4 ;  /* 0x00000002000e7825 */ /* 0x002fc800078e0204 */
[----:B0-----:R-:W-:Y:S01]  /*1a310*/  IMAD.WIDE R10, R0, 0x2, R6 ;  /* 0x00000002000a7825 */ /* 0x001fe200078e0206 */
[----:B----4-:R-:W-:Y:S02]  /*1a320*/  PRMT R13, R70, 0x7610, R13 ;  /* 0x00007610460d7816 */ /* 0x010fe4000000000d */
[----:B------:R-:W4:Y:S04]  /*1a330*/  LDL.S16 R70, [R1+0x2f4] ;  /* 0x0002f40001467983 */ /* 0x000f280000100600 */
[----:B------:R2:W-:Y:S02]  /*1a340*/  @P1 STG.E.U16 desc[UR22][R10.64], R13 ;  /* 0x0000000d0a001986 */ /* 0x0005e4000c101516 */
[----:B--2---:R-:W-:Y:S02]  /*1a350*/  PRMT R11, R90, 0x7610, R11 ;  /* 0x000076105a0b7816 */ /* 0x004fe4000000000b */
        /* <DEDUP_REMOVED lines=22> */
[----:B------:R-:W-:Y:S01]  /*1a4c0*/  PRMT R69, R91, 0x7610, R69 ;  /* 0x000076105b457816 */ /* 0x000fe20000000045 */
[----:B------:R-:W1:Y:S01]  /*1a4d0*/  LDCU UR61, c[0x0][0x39c] ;  /* 0x00007380ff3d77ac */ /* 0x000e620008000800 */
[----:B0-----:R-:W-:Y:S01]  /*1a4e0*/  IMAD.WIDE R14, R10, 0x2, R2 ;  /* 0x000000020a0e7825 */ /* 0x001fe200078e0202 */
[----:B------:R-:W-:Y:S01]  /*1a4f0*/  PRMT R11, R72, 0x7610, R11 ;  /* 0x00007610480b7816 */ /* 0x000fe2000000000b */
[----:B------:R-:W5:Y:S01]  /*1a500*/  LDL.S16 R91, [R1+0x2fc] ;  /* 0x0002fc00015b7983 */ /* 0x000f620000100600 */
        /* <DEDUP_REMOVED lines=11> */
[----:B----4-:R-:W-:-:S03]  /*1a5c0*/  PRMT R68, R70, 0x7610, R68 ;  /* 0x0000761046447816 */ /* 0x010fc60000000044 */
[----:B0-----:R-:W-:Y:S01]  /*1a5d0*/  IMAD.WIDE R12, R0, 0x2, R8 ;  /* 0x00000002000c7825 */ /* 0x001fe200078e0208 */
[----:B------:R-:W4:Y:S01]  /*1a5e0*/  LDL.LU.S16 R70, [R1+0x2fe] ;  /* 0x0002fe0001467983 */ /* 0x000f220000300600 */
[----:B--2---:R-:W-:Y:S02]  /*1a5f0*/  PRMT R67, R90, 0x7610, R67 ;  /* 0x000076105a437816 */ /* 0x004fe40000000043 */
[----:B------:R-:W-:Y:S01]  /*1a600*/  IMAD.WIDE R10, R0, 0x2, R2 ;  /* 0x00000002000a7825 */ /* 0x000fe200078e0202 */
[----:B------:R0:W-:Y:S01]  /*1a610*/  @P3 STG.E.U16 desc[UR22][R14.64], R69 ;  /* 0x000000450e003986 */ /* 0x0001e2000c101516 */
[----:B------:R-:W-:Y:S01]  /*1a620*/  ISETP.LT.AND P0, PT, R92, UR42, !P0 ;  /* 0x0000002a5c007c0c */ /* 0x000fe2000c701270 */
[----:B------:R-:W1:Y:S02]  /*1a630*/  LDCU UR28, c[0x0][0x398] ;  /* 0x00007300ff1c77ac */ /* 0x000e640008000800 */
[----:B------:R3:W-:Y:S01]  /*1a640*/  @P1 STG.E.U16 desc[UR22][R12.64], R68 ;  /* 0x000000440c001986 */ /* 0x0007e2000c101516 */
[----:B------:R-:W2:Y:S03]  /*1a650*/  LDCU UR43, c[0x0][0x398] ;  /* 0x00007300ff2b77ac */ /* 0x000ea60008000800 */
[----:B------:R1:W-:Y:S04]  /*1a660*/  @P2 STG.E.U16 desc[UR22][R10.64], R67 ;  /* 0x000000430a002986 */ /* 0x0003e8000c101516 */
[----:B------:R-:W2:Y:S01]  /*1a670*/  LDL.S16 R72, [R1+0x1e8] ;  /* 0x0001e80001487983 */ /* 0x000ea20000100600 */
[----:B0-----:R-:W-:Y:S01]  /*1a680*/  IMAD.WIDE R14, R0, 0x2, R4 ;  /* 0x00000002000e7825 */ /* 0x001fe200078e0204 */
[----:B------:R-:W-:Y:S01]  /*1a690*/  ISETP.LT.AND P5, PT, R66, UR38, !P6 ;  /* 0x0000002642007c0c */ /* 0x000fe2000f7a1270 */
[----:B------:R-:W0:Y:S01]  /*1a6a0*/  LDCU UR38, c[0x0][0x39c] ;  /* 0x00007380ff2677ac */ /* 0x000e220008000800 */
[----:B---3--:R-:W-:Y:S01]  /*1a6b0*/  PRMT R13, R71, 0x7610, R13 ;  /* 0x00007610470d7816 */ /* 0x008fe2000000000d */
[----:B------:R-:W3:Y:S01]  /*1a6c0*/  LDL.LU.S16 R90, [R1+0x1ea] ;  /* 0x0001ea00015a7983 */ /* 0x000ee20000300600 */
[----:B------:R-:W-:Y:S01]  /*1a6d0*/  ISETP.LT.AND P3, PT, R74, UR6, !P6 ;  /* 0x000000064a007c0c */ /* 0x000fe2000f761270 */
[----:B------:R-:W-:Y:S01]  /*1a6e0*/  VIADD R12, R65, 0x3b ;  /* 0x0000003b410c7836 */ /* 0x000fe20000000000 */
[----:B------:R-:W0:Y:S01]  /*1a6f0*/  LDCU UR42, c[0x0][0x398] ;  /* 0x00007300ff2a77ac */ /* 0x000e220008000800 */
[----:B-1----:R-:W-:Y:S01]  /*1a700*/  IMAD.WIDE R10, R0, 0x2, R6 ;  /* 0x00000002000a7825 */ /* 0x002fe200078e0206 */
[----:B------:R-:W2:Y:S01]  /*1a710*/  LDL.S16 R71, [R1+0x304] ;  /* 0x0003040001477983 */ /* 0x000ea20000100600 */
[----:B----4-:R-:W-:-:S03]  /*1a720*/  PRMT R67, R70, 0x7610, R67 ;  /* 0x0000761046437816 */ /* 0x010fc60000000043 */
[----:B------:R5:W-:Y:S01]  /*1a730*/  @P4 STG.E.U16 desc[UR22][R10.64], R13 ;  /* 0x0000000d0a004986 */ /* 0x000be2000c101516 */
[----:B------:R-:W-:Y:S01]  /*1a740*/  ISETP.LT.AND P2, PT, R73, UR47, !P6 ;  /* 0x0000002f49007c0c */ /* 0x000fe2000f741270 */
[----:B------:R-:W1:Y:S01]  /*1a750*/  LDCU UR6, c[0x0][0x398] ;  /* 0x00007300ff0677ac */ /* 0x000e620008000800 */
[----:B-----5:R-:W-:Y:S01]  /*1a760*/  PRMT R11, R89, 0x7610, R11 ;  /* 0x00007610590b7816 */ /* 0x020fe2000000000b */
[----:B------:R-:W-:Y:S01]  /*1a770*/  VIADD R10, R0, UR30 ;  /* 0x0000001e000a7c36 */ /* 0x000fe20008000000 */
[----:B------:R-:W4:Y:S01]  /*1a780*/  LDL.LU.S16 R89, [R1+0x306] ;  /* 0x0003060001597983 */ /* 0x000f220000300600 */
[----:B------:R-:W-:Y:S01]  /*1a790*/  PRMT R0, R91, 0x7610, R0 ;  /* 0x000076105b007816 */ /* 0x000fe20000000000 */
[----:B------:R-:W5:Y:S02]  /*1a7a0*/  LDCU UR47, c[0x0][0x398] ;  /* 0x00007300ff2f77ac */ /* 0x000f640008000800 */
[----:B------:R-:W2:Y:S01]  /*1a7b0*/  LDL.S16 R91, [R1+0x1ec] ;  /* 0x0001ec00015b7983 */ /* 0x000ea20000100600 */
[----:B------:R-:W-:-:S03]  /*1a7c0*/  ISETP.GE.AND P1, PT, R12, UR36, PT ;  /* 0x000000240c007c0c */ /* 0x000fc6000bf26270 */
[----:B------:R-:W2:Y:S01]  /*1a7d0*/  LDL.LU.S16 R70, [R1+0x1ee] ;  /* 0x0001ee0001467983 */ /* 0x000ea20000300600 */
[----:B------:R-:W-:-:S03]  /*1a7e0*/  IMAD.WIDE R12, R10, 0x2, R8 ;  /* 0x000000020a0c7825 */ /* 0x000fc600078e0208 */
[----:B------:R0:W-:Y:S01]  /*1a7f0*/  @P0 STG.E.U16 desc[UR22][R14.64], R11 ;  /* 0x0000000b0e000986 */ /* 0x0001e2000c101516 */
[----:B---3--:R-:W-:Y:S01]  /*1a800*/  PRMT R69, R90, 0x7610, R69 ;  /* 0x000076105a457816 */ /* 0x008fe20000000045 */
[----:B------:R-:W3:Y:S02]  /*1a810*/  LDCU UR36, c[0x0][0x398] ;  /* 0x00007300ff2477ac */ /* 0x000ee40008000800 */
[----:B------:R-:W3:Y:S01]  /*1a820*/  LDL.S16 R90, [R1+0x30c] ;  /* 0x00030c00015a7983 */ /* 0x000ee20000100600 */
[----:B0-----:R-:W-:-:S03]  /*1a830*/  IMAD.WIDE R14, R10, 0x2, R2 ;  /* 0x000000020a0e7825 */ /* 0x001fc600078e0202 */
[----:B------:R-:W-:Y:S04]  /*1a840*/  @P5 STG.E.U16 desc[UR22][R12.64], R0 ;  /* 0x000000000c005986 */ /* 0x000fe8000c101516 */
[----:B------:R4:W-:Y:S01]  /*1a850*/  @P3 STG.E.U16 desc[UR22][R14.64], R67 ;  /* 0x000000430e003986 */ /* 0x0009e2000c101516 */
[----:B------:R-:W-:Y:S01]  /*1a860*/  ISETP.LT.AND P6, PT, R92, UR32, !P6 ;  /* 0x000000205c007c0c */ /* 0x000fe2000f7c1270 */
[----:B------:R-:W0:Y:S01]  /*1a870*/  LDCU UR32, c[0x0][0x398] ;  /* 0x00007300ff2077ac */ /* 0x000e220008000800 */
[----:B----4-:R-:W-:Y:S02]  /*1a880*/  PRMT R67, R89, 0x7610, R67 ;  /* 0x0000761059437816 */ /* 0x010fe40000000043 */
[----:B------:R-:W4:Y:S01]  /*1a890*/  LDL.LU.S16 R89, [R1+0x30e] ;  /* 0x00030e0001597983 */ /* 0x000f220000300600 */
[----:B------:R-:W-:Y:S01]  /*1a8a0*/  VIADD R0, R65, 0x3c ;  /* 0x0000003c41007836 */ /* 0x000fe20000000000 */
[----:B------:R-:W-:Y:S01]  /*1a8b0*/  ISETP.LT.AND P4, PT, R66, UR77, !P1 ;  /* 0x0000004d42007c0c */ /* 0x000fe2000cf81270 */
[----:B------:R-:W-:Y:S01]  /*1a8c0*/  IMAD.WIDE R12, R10, 0x2, R6 ;  /* 0x000000020a0c7825 */ /* 0x000fe200078e0206 */
[----:B------:R-:W-:Y:S01]  /*1a8d0*/  ISETP.LT.AND P0, PT, R74, UR76, !P1 ;  /* 0x0000004c4a007c0c */ /* 0x000fe2000cf01270 */
[----:B------:R-:W0:Y:S01]  /*1a8e0*/  LDCU UR77, c[0x0][0x39c] ;  /* 0x00007380ff4d77ac */ /* 0x000e220008000800 */
[----:B--2---:R-:W-:-:S02]  /*1a8f0*/  PRMT R11, R72, 0x7610, R11 ;  /* 0x00007610480b7816 */ /* 0x004fc4000000000b */
        /* <DEDUP_REMOVED lines=11> */
[----:B--2---:R-:W-:-:S02]  /*1a9b0*/  IMAD.WIDE R12, R0, 0x2, R8 ;  /* 0x00000002000c7825 */ /* 0x004fc400078e0208 */
[----:B------:R-:W2:Y:S02]  /*1a9c0*/  LDL.LU.S16 R71, [R1+0x1f2] ;  /* 0x0001f20001477983 */ /* 0x000ea40000300600 */
[----:B------:R-:W-:Y:S02]  /*1a9d0*/  IMAD.WIDE R10, R0, 0x2, R2 ;  /* 0x00000002000a7825 */ /* 0x000fe400078e0202 */
[----:B------:R0:W-:Y:S04]  /*1a9e0*/  @P4 STG.E.U16 desc[UR22][R12.64], R68 ;  /* 0x000000440c004986 */ /* 0x0001e8000c101516 */
[----:B------:R1:W-:Y:S01]  /*1a9f0*/  @P0 STG.E.U16 desc[UR22][R10.64], R67 ;  /* 0x000000430a000986 */ /* 0x0003e2000c101516 */
[----:B0-----:R-:W-:-:S03]  /*1aa00*/  PRMT R13, R91, 0x7610, R13 ;  /* 0x000076105b0d7816 */ /* 0x001fc6000000000d */
[----:B------:R-:W5:Y:S01]  /*1aa10*/  LDL.S16 R91, [R1+0x314] ;  /* 0x00031400015b7983 */ /* 0x000f620000100600 */
[----:B-1----:R-:W-:-:S05]  /*1aa20*/  IMAD.WIDE R10, R0, 0x2, R6 ;  /* 0x00000002000a7825 */ /* 0x002fca00078e0206 */
[----:B------:R0:W-:Y:S01]  /*1aa30*/  @P5 STG.E.U16 desc[UR22][R10.64], R13 ;  /* 0x0000000d0a005986 */ /* 0x0001e2000c101516 */
[----:B------:R-:W-:Y:S01]  /*1aa40*/  IMAD.WIDE R14, R0, 0x2, R4 ;  /* 0x00000002000e7825 */ /* 0x000fe200078e0204 */
[----:B0-----:R-:W-:Y:S02]  /*1aa50*/  PRMT R11, R70, 0x7610, R11 ;  /* 0x00007610460b7816 */ /* 0x001fe4000000000b */
[----:B------:R-:W5:Y:S01]  /*1aa60*/  LDL.LU.S16 R70, [R1+0x316] ;  /* 0x0003160001467983 */ /* 0x000f620000300600 */
[----:B------:R-:W-:Y:S01]  /*1aa70*/  VIADD R10, R0, UR30 ;  /* 0x0000001e000a7c36 */ /* 0x000fe20008000000 */
[----:B---3--:R-:W-:Y:S02]  /*1aa80*/  PRMT R0, R90, 0x7610, R0 ;  /* 0x000076105a007816 */ /* 0x008fe40000000000 */
[----:B------:R-:W3:Y:S01]  /*1aa90*/  LDL.S16 R90, [R1+0x1f4] ;  /* 0x0001f400015a7983 */ /* 0x000ee20000100600 */
[----:B----4-:R-:W-:-:S03]  /*1aaa0*/  PRMT R67, R89, 0x7610, R67 ;  /* 0x0000761059437816 */ /* 0x010fc60000000043 */
[----:B------:R-:W4:Y:S01]  /*1aab0*/  LDL.LU.S16 R89, [R1+0x1f6] ;  /* 0x0001f60001597983 */ /* 0x000f220000300600 */
        /* <DEDUP_REMOVED lines=16> */
[----:B--2---:R-:W-:Y:S01]  /*1abc0*/  PRMT R69, R71, 0x7610, R69 ;  /* 0x0000761047457816 */ /* 0x004fe20000000045 */
[----:B------:R-:W2:Y:S01]  /*1abd0*/  LDCU UR18, c[0x0][0x39c] ;  /* 0x00007380ff1277ac */ /* 0x000ea20008000800 */
[----:B0-----:R-:W-:Y:S01]  /*1abe0*/  IMAD.WIDE R14, R10, 0x2, R2 ;  /* 0x000000020a0e7825 */ /* 0x001fe200078e0202 */
[----:B-----5:R-:W-:Y:S01]  /*1abf0*/  PRMT R11, R72, 0x7610, R11 ;  /* 0x00007610480b7816 */ /* 0x020fe2000000000b */
        /* <DEDUP_REMOVED lines=11> */
[----:B------:R-:W-:-:S02]  /*1acb0*/  PRMT R68, R91, 0x7610, R68 ;  /* 0x000076105b447816 */ /* 0x000fc40000000044 */
[----:B------:R-:W2:Y:S01]  /*1acc0*/  LDL.LU.S16 R91, [R1+0x31e] ;  /* 0x00031e00015b7983 */ /* 0x000ea20000300600 */
[----:B-1----:R-:W-:-:S03]  /*1acd0*/  IMAD.WIDE R14, R10, 0x2, R4 ;  /* 0x000000020a0e7825 */ /* 0x002fc600078e0204 */
[----:B------:R-:W5:Y:S01]  /*1ace0*/  LDL.S16 R75, [R1+0x1f8] ;  /* 0x0001f800014b7983 */ /* 0x000f620000100600 */
[----:B------:R-:W-:Y:S01]  /*1acf0*/  PRMT R67, R70, 0x7610, R67 ;  /* 0x0000761046437816 */ /* 0x000fe20000000043 */
[----:B0-----:R-:W-:Y:S02]  /*1ad00*/  IMAD.WIDE R12, R0, 0x2, R8 ;  /* 0x00000002000c7825 */ /* 0x001fe400078e0208 */
[----:B------:R0:W-:Y:S01]  /*1ad10*/  @P3 STG.E.U16 desc[UR22][R14.64], R69 ;  /* 0x000000450e003986 */ /* 0x0001e2000c101516 */
[----:B------:R-:W-:Y:S01]  /*1ad20*/  ISETP.LT.AND P0, PT, R92, UR49, !P0 ;  /* 0x000000315c007c0c */ /* 0x000fe2000c701270 */
[----:B------:R-:W1:Y:S01]  /*1ad30*/  LDCU UR53, c[0x0][0x398] ;  /* 0x00007300ff3577ac */ /* 0x000e620008000800 */
[----:B------:R-:W-:Y:S01]  /*1ad40*/  IMAD.WIDE R10, R0, 0x2, R2 ;  /* 0x00000002000a7825 */ /* 0x000fe200078e0202 */
[----:B------:R3:W-:Y:S01]  /*1ad50*/  @P5 STG.E.U16 desc[UR22][R12.64], R68 ;  /* 0x000000440c005986 */ /* 0x0007e2000c101516 */
[----:B------:R-:W1:Y:S03]  /*1ad60*/  LDCU UR54, c[0x0][0x398] ;  /* 0x00007300ff3677ac */ /* 0x000e660008000800 */
[----:B------:R1:W-:Y:S04]  /*1ad70*/  @P1 STG.E.U16 desc[UR22][R10.64], R67 ;  /* 0x000000430a001986 */ /* 0x0003e8000c101516 */
[----:B------:R-:W5:Y:S01]  /*1ad80*/  LDL.LU.S16 R70, [R1+0x1fa] ;  /* 0x0001fa0001467983 */ /* 0x000f620000300600 */
[----:B------:R-:W-:Y:S01]  /*1ad90*/  ISETP.LT.AND P4, PT, R66, UR70, !P6 ;  /* 0x0000004642007c0c */ /* 0x000fe2000f781270 */
[----:B0-----:R-:W-:Y:S01]  /*1ada0*/  IMAD.WIDE R14, R0, 0x2, R4 ;  /* 0x00000002000e7825 */ /* 0x001fe200078e0204 */
[----:B------:R-:W-:Y:S01]  /*1adb0*/  ISETP.LT.AND P3, PT, R74, UR48, !P6 ;  /* 0x000000304a007c0c */ /* 0x000fe2000f761270 */
[----:B------:R-:W0:Y:S01]  /*1adc0*/  LDCU UR70, c[0x0][0x39c] ;  /* 0x00007380ff4677ac */ /* 0x000e220008000800 */
[----:B---3--:R-:W-:-:S02]  /*1add0*/  PRMT R13, R90, 0x7610, R13 ;  /* 0x000076105a0d7816 */ /* 0x008fc4000000000d */
[----:B------:R-:W3:Y:S01]  /*1ade0*/  LDL.S16 R90, [R1+0x324] ;  /* 0x00032400015a7983 */ /* 0x000ee20000100600 */
[C---:B-1----:R-:W-:Y:S01]  /*1adf0*/  IMAD.WIDE R10, R0.reuse, 0x2, R6 ;  /* 0x00000002000a7825 */ /* 0x042fe200078e0206 */
[----:B------:R-:W1:Y:S04]  /*1ae00*/  LDCU UR49, c[0x0][0x398] ;  /* 0x00007300ff3177ac */ /* 0x000e680008000800 */
[----:B------:R4:W-:Y:S01]  /*1ae10*/  @P2 STG.E.U16 desc[UR22][R10.64], R13 ;  /* 0x0000000d0a002986 */ /* 0x0009e2000c101516 */
[----:B------:R-:W-:Y:S01]  /*1ae20*/  VIADD R12, R65, 0x3f ;  /* 0x0000003f410c7836 */ /* 0x000fe20000000000 */
[----:B------:R-:W-:Y:S01]  /*1ae30*/  ISETP.LT.AND P5, PT, R73, UR34, !P6 ;  /* 0x0000002249007c0c */ /* 0x000fe2000f7a1270 */
[----:B------:R-:W0:Y:S01]  /*1ae40*/  LDCU UR48, c[0x0][0x398] ;  /* 0x00007300ff3077ac */ /* 0x000e220008000800 */
[----:B----4-:R-:W-:Y:S01]  /*1ae50*/  PRMT R11, R89, 0x7610, R11 ;  /* 0x00007610590b7816 */ /* 0x010fe2000000000b */
[----:B------:R-:W-:Y:S01]  /*1ae60*/  VIADD R10, R0, UR30 ;  /* 0x0000001e000a7c36 */ /* 0x000fe20008000000 */
[----:B------:R-:W4:Y:S01]  /*1ae70*/  LDL.LU.S16 R89, [R1+0x326] ;  /* 0x0003260001597983 */ /* 0x000f220000300600 */
[----:B------:R-:W-:Y:S01]  /*1ae80*/  ISETP.GE.AND P1, PT, R12, UR45, PT ;  /* 0x0000002d0c007c0c */ /* 0x000fe2000bf26270 */
[----:B------:R-:W0:Y:S02]  /*1ae90*/  LDCU UR34, c[0x0][0x398] ;  /* 0x00007300ff2277ac */ /* 0x000e240008000800 */
[----:B------:R-:W4:Y:S01]  /*1aea0*/  LDL.S16 R72, [R1+0x1fc] ;  /* 0x0001fc0001487983 */ /* 0x000f220000100600 */
[----:B------:R-:W-:-:S03]  /*1aeb0*/  IMAD.WIDE R12, R10, 0x2, R8 ;  /* 0x000000020a0c7825 */ /* 0x000fc600078e0208 */
[----:B------:R0:W-:Y:S01]  /*1aec0*/  @P0 STG.E.U16 desc[UR22][R14.64], R11 ;  /* 0x0000000b0e000986 */ /* 0x0001e2000c101516 */
[----:B--2---:R-:W-:Y:S02]  /*1aed0*/  PRMT R67, R91, 0x7610, R67 ;  /* 0x000076105b437816 */ /* 0x004fe40000000043 */
[----:B-----5:R-:W-:Y:S01]  /*1aee0*/  PRMT R0, R71, 0x7610, R0 ;  /* 0x0000761047007816 */ /* 0x020fe20000000000 */
[----:B------:R-:W2:Y:S01]  /*1aef0*/  LDCU UR45, c[0x0][0x398] ;  /* 0x00007300ff2d77ac */ /* 0x000ea20008000800 */
[----:B------:R-:W5:Y:S01]  /*1af00*/  LDL.LU.S16 R71, [R1+0x1fe] ;  /* 0x0001fe0001477983 */ /* 0x000f620000300600 */
[----:B0-----:R-:W-:-:S03]  /*1af10*/  IMAD.WIDE R14, R10, 0x2, R2 ;  /* 0x000000020a0e7825 */ /* 0x001fc600078e0202 */
[----:B------:R-:W2:Y:S04]  /*1af20*/  LDL.S16 R91, [R1+0x200] ;  /* 0x00020000015b7983 */ /* 0x000ea80000100600 */
[----:B------:R-:W-:Y:S04]  /*1af30*/  @P4 STG.E.U16 desc[UR22][R12.64], R0 ;  /* 0x000000000c004986 */ /* 0x000fe8000c101516 */
[----:B------:R4:W-:Y:S01]  /*1af40*/  @P3 STG.E.U16 desc[UR22][R14.64], R67 ;  /* 0x000000430e003986 */ /* 0x0009e2000c101516 */
[----:B------:R-:W-:-:S03]  /*1af50*/  PRMT R69, R70, 0x7610, R69 ;  /* 0x0000761046457816 */ /* 0x000fc60000000045 */
[----:B------:R-:W2:Y:S01]  /*1af60*/  LDL.LU.S16 R70, [R1+0x202] ;  /* 0x0002020001467983 */ /* 0x000ea20000300600 */
[----:B---3--:R-:W-:-:S03]  /*1af70*/  PRMT R68, R90, 0x7610, R68 ;  /* 0x000076105a447816 */ /* 0x008fc60000000044 */
[----:B------:R-:W3:Y:S01]  /*1af80*/  LDL.S16 R90, [R1+0x204] ;  /* 0x00020400015a7983 */ /* 0x000ee20000100600 */
[----:B----4-:R-:W-:-:S03]  /*1af90*/  PRMT R67, R89, 0x7610, R67 ;  /* 0x0000761059437816 */ /* 0x010fc60000000043 */
[----:B------:R-:W4:Y:S01]  /*1afa0*/  LDL.LU.S16 R89, [R1+0x206] ;  /* 0x0002060001597983 */ /* 0x000f220000300600 */
        /* <DEDUP_REMOVED lines=12> */
[----:B------:R-:W-:Y:S01]  /*1b070*/  ISETP.LT.AND P1, PT, R92, UR71, !P1 ;  /* 0x000000475c007c0c */ /* 0x000fe2000cf21270 */
[----:B------:R-:W1:Y:S03]  /*1b080*/  LDCU UR52, c[0x0][0x398] ;  /* 0x00007300ff3477ac */ /* 0x000e660008000800 */
[----:B------:R1:W-:Y:S01]  /*1b090*/  @P6 STG.E.U16 desc[UR22][R14.64], R69 ;  /* 0x000000450e006986 */ /* 0x0003e2000c101516 */
[----:B------:R-:W2:Y:S01]  /*1b0a0*/  LDCU UR75, c[0x0][0x398] ;  /* 0x00007300ff4b77ac */ /* 0x000ea20008000800 */
[----:B------:R-:W2:Y:S01]  /*1b0b0*/  LDCU UR16, c[0x0][0x398] ;  /* 0x00007300ff1077ac */ /* 0x000ea20008000800 */
[----:B0-----:R-:W-:Y:S01]  /*1b0c0*/  IMAD.WIDE R12, R0, 0x2, R8 ;  /* 0x00000002000c7825 */ /* 0x001fe200078e0208 */
[----:B------:R-:W-:Y:S01]  /*1b0d0*/  ISETP.LT.AND P5, PT, R66, UR65, !P3 ;  /* 0x0000004142007c0c */ /* 0x000fe2000dfa1270 */
[----:B------:R-:W0:Y:S02]  /*1b0e0*/  LDCU UR46, c[0x0][0x398] ;  /* 0x00007300ff2e77ac */ /* 0x000e240008000800 */
[----:B------:R-:W-:Y:S01]  /*1b0f0*/  IMAD.WIDE R10, R0, 0x2, R2 ;  /* 0x00000002000a7825 */ /* 0x000fe200078e0202 */
[----:B------:R5:W-:Y:S01]  /*1b100*/  @P2 STG.E.U16 desc[UR22][R12.64], R68 ;  /* 0x000000440c002986 */ /* 0x000be2000c101516 */
[----:B------:R-:W-:Y:S01]  /*1b110*/  ISETP.LT.AND P6, PT, R74, UR74, !P3 ;  /* 0x0000004a4a007c0c */ /* 0x000fe2000dfc1270 */
[----:B------:R-:W0:Y:S02]  /*1b120*/  LDCU UR65, c[0x0][0x39c] ;  /* 0x00007380ff4177ac */ /* 0x000e240008000800 */
[----:B------:R0:W-:Y:S01]  /*1b130*/  @P0 STG.E.U16 desc[UR22][R10.64], R67 ;  /* 0x000000430a000986 */ /* 0x0001e2000c101516 */
[----:B-1----:R-:W-:Y:S01]  /*1b140*/  IMAD.WIDE R14, R0, 0x2, R4 ;  /* 0x00000002000e7825 */ /* 0x002fe200078e0204 */
[----:B------:R-:W1:Y:S01]  /*1b150*/  LDCU UR71, c[0x0][0x398] ;  /* 0x00007300ff4777ac */ /* 0x000e620008000800 */
[----:B-----5:R-:W-:-:S02]  /*1b160*/  PRMT R13, R72, 0x7610, R13 ;  /* 0x00007610480d7816 */ /* 0x020fc4000000000d */
[----:B------:R-:W-:Y:S01]  /*1b170*/  VIADD R12, R65, 0x41 ;  /* 0x00000041410c7836 */ /* 0x000fe20000000000 */
[----:B---3--:R-:W-:Y:S01]  /*1b180*/  PRMT R68, R90, 0x7610, R68 ;  /* 0x000076105a447816 */ /* 0x008fe20000000044 */
[----:B0-----:R-:W-:Y:S01]  /*1b190*/  IMAD.WIDE R10, R0, 0x2, R6 ;  /* 0x00000002000a7825 */ /* 0x001fe200078e0206 */
[----:B------:R-:W-:Y:S01]  /*1b1a0*/  ISETP.LT.AND P2, PT, R73, UR39, !P3 ;  /* 0x0000002749007c0c */ /* 0x000fe2000df41270 */
[----:B------:R-:W0:Y:S03]  /*1b1b0*/  LDCU UR74, c[0x0][0x398] ;  /* 0x00007300ff4a77ac */ /* 0x000e260008000800 */
[----:B------:R3:W-:Y:S01]  /*1b1c0*/  @P4 STG.E.U16 desc[UR22][R10.64], R13 ;  /* 0x0000000d0a004986 */ /* 0x0007e2000c101516 */
[----:B------:R-:W-:Y:S01]  /*1b1d0*/  ISETP.GE.AND P0, PT, R12, UR64, PT ;  /* 0x000000400c007c0c */ /* 0x000fe2000bf06270 */
[----:B------:R-:W5:Y:S01]  /*1b1e0*/  LDCU UR39, c[0x0][0x398] ;  /* 0x00007300ff2777ac */ /* 0x000f620008000800 */
[----:B--2---:R-:W-:-:S02]  /*1b1f0*/  PRMT R67, R70, 0x7610, R67 ;  /* 0x0000761046437816 */ /* 0x004fc40000000043 */
[----:B---3--:R-:W-:Y:S01]  /*1b200*/  PRMT R11, R71, 0x7610, R11 ;  /* 0x00007610470b7816 */ /* 0x008fe2000000000b */
[----:B------:R-:W-:Y:S01]  /*1b210*/  VIADD R10, R0, UR30 ;  /* 0x0000001e000a7c36 */ /* 0x000fe20008000000 */
[----:B------:R-:W-:Y:S01]  /*1b220*/  PRMT R0, R91, 0x7610, R0 ;  /* 0x000076105b007816 */ /* 0x000fe20000000000 */
[----:B------:R-:W2:Y:S01]  /*1b230*/  LDCU UR64, c[0x0][0x398] ;  /* 0x00007300ff4077ac */ /* 0x000ea20008000800 */
[----:B------:R-:W3:Y:S01]  /*1b240*/  LDL.S16 R91, [R1+0x208] ;  /* 0x00020800015b7983 */ /* 0x000ee20000100600 */
[----:B------:R-:W-:-:S03]  /*1b250*/  IMAD.WIDE R12, R10, 0x2, R8 ;  /* 0x000000020a0c7825 */ /* 0x000fc600078e0208 */
[----:B------:R0:W-:Y:S04]  /*1b260*/  @P1 STG.E.U16 desc[UR22][R14.64], R11 ;  /* 0x0000000b0e001986 */ /* 0x0001e8000c101516 */
[----:B------:R-:W2:Y:S04]  /*1b270*/  LDL.LU.S16 R70, [R1+0x20a] ;  /* 0x00020a0001467983 */ /* 0x000ea80000300600 */
[----:B------:R-:W-:Y:S01]  /*1b280*/  @P5 STG.E.U16 desc[UR22][R12.64], R0 ;  /* 0x000000000c005986 */ /* 0x000fe2000c101516 */
[----:B0-----:R-:W-:-:S03]  /*1b290*/  IMAD.WIDE R14, R10, 0x2, R2 ;  /* 0x000000020a0e7825 */ /* 0x001fc600078e0202 */
[----:B------:R-:W2:Y:S04]  /*1b2a0*/  LDL.S16 R90, [R1+0x20c] ;  /* 0x00020c00015a7983 */ /* 0x000ea80000100600 */
[----:B------:R4:W-:Y:S02]  /*1b2b0*/  @P6 STG.E.U16 desc[UR22][R14.64], R67 ;  /* 0x000000430e006986 */ /* 0x0009e4000c101516 */
[----:B----4-:R-:W-:Y:S02]  /*1b2c0*/  PRMT R67, R89, 0x7610, R67 ;  /* 0x0000761059437816 */ /* 0x010fe40000000043 */
[----:B------:R-:W4:Y:S01]  /*1b2d0*/  LDL.LU.S16 R89, [R1+0x20e] ;  /* 0x00020e0001597983 */ /* 0x000f220000300600 */
        /* <DEDUP_REMOVED lines=8> */
[----:B------:R-:W-:Y:S01]  /*1b360*/  VIADD R0, R10, UR30 ;  /* 0x0000001e0a007c36 */ /* 0x000fe20008000000 */
[----:B------:R-:W-:Y:S01]  /*1b370*/  ISETP.LT.AND P5, PT, R73, UR66, !P0 ;  /* 0x0000004249007c0c */ /* 0x000fe2000c7a1270 */
[----:B------:R0:W-:Y:S01]  /*1b380*/  @P2 STG.E.U16 desc[UR22][R12.64], R11 ;  /* 0x0000000b0c002986 */ /* 0x0001e2000c101516 */
[----:B------:R-:W-:Y:S01]  /*1b390*/  PRMT R69, R88, 0x7632, R69 ;  /* 0x0000763258457816 */ /* 0x000fe20000000045 */
[----:B------:R-:W-:Y:S01]  /*1b3a0*/  IMAD.WIDE R14, R10, 0x2, R4 ;  /* 0x000000020a0e7825 */ /* 0x000fe200078e0204 */
[----:B------:R-:W-:Y:S01]  /*1b3b0*/  ISETP.LT.AND P0, PT, R92, UR68, !P0 ;  /* 0x000000445c007c0c */ /* 0x000fe2000c701270 */
[----:B------:R-:W1:Y:S03]  /*1b3c0*/  LDCU UR26, c[0x0][0x398] ;  /* 0x00007300ff1a77ac */ /* 0x000e660008000800 */
[----:B------:R1:W-:Y:S01]  /*1b3d0*/  @P3 STG.E.U16 desc[UR22][R14.64], R69 ;  /* 0x000000450e003986 */ /* 0x0003e2000c101516 */
[----:B------:R-:W2:Y:S01]  /*1b3e0*/  LDCU UR35, c[0x0][0x398] ;  /* 0x00007300ff2377ac */ /* 0x000ea20008000800 */
[----:B0-----:R-:W-:Y:S01]  /*1b3f0*/  IMAD.WIDE R12, R0, 0x2, R8 ;  /* 0x00000002000c7825 */ /* 0x001fe200078e0208 */
[----:B------:R-:W-:Y:S01]  /*1b400*/  ISETP.LT.AND P2, PT, R66, UR62, !P6 ;  /* 0x0000003e42007c0c */ /* 0x000fe2000f741270 */
[----:B------:R-:W0:Y:S02]  /*1b410*/  LDCU UR62, c[0x0][0x39c] ;  /* 0x00007380ff3e77ac */ /* 0x000e240008000800 */
[----:B------:R-:W-:Y:S01]  /*1b420*/  IMAD.WIDE R10, R0, 0x2, R2 ;  /* 0x00000002000a7825 */ /* 0x000fe200078e0202 */
[----:B------:R5:W-:Y:S01]  /*1b430*/  @P4 STG.E.U16 desc[UR22][R12.64], R68 ;  /* 0x000000440c004986 */ /* 0x000be2000c101516 */
[----:B------:R-:W0:Y:S03]  /*1b440*/  LDCU UR66, c[0x0][0x398] ;  /* 0x00007300ff4277ac */ /* 0x000e260008000800 */
[----:B------:R0:W-:Y:S01]  /*1b450*/  @P1 STG.E.U16 desc[UR22][R10.64], R67 ;  /* 0x000000430a001986 */ /* 0x0001e2000c101516 */
[----:B------:R-:W-:Y:S01]  /*1b460*/  ISETP.LT.AND P3, PT, R74, UR60, !P6 ;  /* 0x0000003c4a007c0c */ /* 0x000fe2000f761270 */
[----:B-1----:R-:W-:Y:S01]  /*1b470*/  IMAD.WIDE R14, R0, 0x2, R4 ;  /* 0x00000002000e7825 */ /* 0x002fe200078e0204 */
[----:B------:R-:W1:Y:S01]  /*1b480*/  LDCU UR68, c[0x0][0x398] ;  /* 0x00007300ff4477ac */ /* 0x000e620008000800 */
[----:B------:R-:W1:Y:S01]  /*1b490*/  LDCU UR24, c[0x0][0x398] ;  /* 0x00007300ff1877ac */ /* 0x000e620008000800 */
[----:B-----5:R-:W-:Y:S01]  /*1b4a0*/  PRMT R13, R43, 0x7610, R13 ;  /* 0x000076102b0d7816 */ /* 0x020fe2000000000d */
[----:B------:R-:W-:Y:S01]  /*1b4b0*/  VIADD R12, R65, 0x43 ;  /* 0x00000043410c7836 */ /* 0x000fe20000000000 */
[----:B------:R-:W5:Y:S01]  /*1b4c0*/  LDL.LU R43, [R1+0x654] ;  /* 0x00065400012b7983 */ /* 0x000f620000300800 */
[----:B------:R-:W-:Y:S01]  /*1b4d0*/  PRMT R69, R46, 0x7610, R69 ;  /* 0x000076102e457816 */ /* 0x000fe20000000045 */
[----:B0-----:R-:W-:Y:S01]  /*1b4e0*/  IMAD.WIDE R10, R0, 0x2, R6 ;  /* 0x00000002000a7825 */ /* 0x001fe200078e0206 */
[----:B--2---:R-:W-:-:S04]  /*1b4f0*/  PRMT R68, R90, 0x7610, R68 ;  /* 0x000076105a447816 */ /* 0x004fc80000000044 */
[----:B------:R0:W-:Y:S01]  /*1b500*/  @P5 STG.E.U16 desc[UR22][R10.64], R13 ;  /* 0x0000000d0a005986 */ /* 0x0001e2000c101516 */
[----:B------:R-:W-:Y:S01]  /*1b510*/  ISETP.GE.AND P1, PT, R12, UR12, PT ;  /* 0x0000000c0c007c0c */ /* 0x000fe2000bf26270 */
[----:B------:R-:W2:Y:S01]  /*1b520*/  LDCU UR60, c[0x0][0x398] ;  /* 0x00007300ff3c77ac */ /* 0x000ea20008000800 */
[----:B------:R-:W-:Y:S02]  /*1b530*/  PRMT R67, R70, 0x7610, R67 ;  /* 0x0000761046437816 */ /* 0x000fe40000000043 */
[----:B0-----:R-:W-:Y:S01]  /*1b540*/  PRMT R11, R44, 0x7610, R11 ;  /* 0x000076102c0b7816 */ /* 0x001fe2000000000b */
[----:B------:R-:W-:Y:S01]  /*1b550*/  VIADD R10, R0, UR30 ;  /* 0x0000001e000a7c36 */ /* 0x000fe20008000000 */
[----:B------:R-:W2:Y:S01]  /*1b560*/  LDL.LU R44, [R1+0x650] ;  /* 0x00065000012c7983 */ /* 0x000ea20000300800 */
[----:B---3--:R-:W-:Y:S01]  /*1b570*/  PRMT R0, R91, 0x7610, R0 ;  /* 0x000076105b007816 */ /* 0x008fe20000000000 */
[----:B------:R-:W0:Y:S02]  /*1b580*/  LDCU UR12, c[0x0][0x398] ;  /* 0x00007300ff0c77ac */ /* 0x000e240008000800 */
[----:B------:R3:W-:Y:S01]  /*1b590*/  @P0 STG.E.U16 desc[UR22][R14.64], R11 ;  /* 0x0000000b0e000986 */ /* 0x0007e2000c101516 */
[----:B------:R-:W-:-:S03]  /*1b5a0*/  IMAD.WIDE R12, R10, 0x2, R8 ;  /* 0x000000020a0c7825 */ /* 0x000fc600078e0208 */
[----:B------:R-:W2:Y:S01]  /*1b5b0*/  LDL.S16 R91, [R1+0x210] ;  /* 0x00021000015b7983 */ /* 0x000ea20000100600 */
[----:B---3--:R-:W-:Y:S01]  /*1b5c0*/  PRMT R11, R45, 0x7610, R11 ;  /* 0x000076102d0b7816 */ /* 0x008fe2000000000b */
[----:B------:R-:W-:Y:S02]  /*1b5d0*/  IMAD.WIDE R14, R10, 0x2, R2 ;  /* 0x000000020a0e7825 */ /* 0x000fe400078e0202 */
[----:B------:R-:W3:Y:S04]  /*1b5e0*/  LDL.LU R45, [R1+0x64c] ;  /* 0x00064c00012d7983 */ /* 0x000ee80000300800 */
[----:B------:R-:W2:Y:S04]  /*1b5f0*/  LDL.LU R46, [R1+0x648] ;  /* 0x00064800012e7983 */ /* 0x000ea80000300800 */
[----:B------:R-:W2:Y:S04]  /*1b600*/  LDL.LU.S16 R70, [R1+0x212] ;  /* 0x0002120001467983 */ /* 0x000ea80000300600 */
[----:B------:R-:W-:Y:S04]  /*1b610*/  @P2 STG.E.U16 desc[UR22][R12.64], R0 ;  /* 0x000000000c002986 */ /* 0x000fe8000c101516 */
[----:B------:R4:W-:Y:S04]  /*1b620*/  @P3 STG.E.U16 desc[UR22][R14.64], R67 ;  /* 0x000000430e003986 */ /* 0x0009e8000c101516 */
[----:B------:R-:W2:Y:S01]  /*1b630*/  LDL.S16 R90, [R1+0x2d4] ;  /* 0x0002d400015a7983 */ /* 0x000ea20000100600 */
[----:B----4-:R-:W-:-:S03]  /*1b640*/  PRMT R67, R89, 0x7610, R67 ;  /* 0x0000761059437816 */ /* 0x010fc60000000043 */
[----:B------:R-:W4:Y:S01]  /*1b650*/  LDL.LU.S16 R89, [R1+0x2d6] ;  /* 0x0002d60001597983 */ /* 0x000f220000300600 */
[----:B------:R-:W-:Y:S01]  /*1b660*/  ISETP.LT.AND P4, PT, R73, UR73, !P6 ;  /* 0x0000004949007c0c */ /* 0x000fe2000f781270 */
[----:B------:R-:W-:Y:S01]  /*1b670*/  VIADD R0, R65, 0x44 ;  /* 0x0000004441007836 */ /* 0x000fe20000000000 */
[----:B------:R-:W-:Y:S02]  /*1b680*/  ISETP.LT.AND P6, PT, R92, UR67, !P6 ;  /* 0x000000435c007c0c */ /* 0x000fe4000f7c1270 */
[----:B------:R-:W-:Y:S01]  /*1b690*/  ISETP.LT.AND P5, PT, R66, UR59, !P1 ;  /* 0x0000003b42007c0c */ /* 0x000fe2000cfa1270 */
[----:B------:R-:W-:Y:S01]  /*1b6a0*/  IMAD.WIDE R12, R10, 0x2, R6 ;  /* 0x000000020a0c7825 */ /* 0x000fe200078e0206 */
[----:B------:R-:W-:Y:S01]  /*1b6b0*/  ISETP.LT.AND P0, PT, R74, UR4, !P1 ;  /* 0x000000044a007c0c */ /* 0x000fe2000cf01270 */
[----:B------:R-:W0:Y:S01]  /*1b6c0*/  LDCU UR59, c[0x0][0x39c] ;  /* 0x00007380ff3b77ac */ /* 0x000e220008000800 */
[----:B------:R-:W-:Y:S01]  /*1b6d0*/  ISETP.GE.AND P3, PT, R0, UR41, PT ;  /* 0x0000002900007c0c */ /* 0x000fe2000bf66270 */
[C---:B------:R-:W-:Y:S01]  /*1b6e0*/  VIADD R0, R10.reuse, UR30 ;  /* 0x0000001e0a007c36 */ /* 0x040fe20008000000 */
[----:B------:R-:W-:Y:S01]  /*1b6f0*/  ISETP.LT.AND P2, PT, R73, UR33, !P1 ;  /* 0x0000002149007c0c */ /* 0x000fe2000cf41270 */
[----:B------:R-:W-:Y:S01]  /*1b700*/  IMAD.WIDE R14, R10, 0x2, R4 ;  /* 0x000000020a0e7825 */ /* 0x000fe200078e0204 */
[----:B------:R-:W0:Y:S01]  /*1b710*/  LDCU UR73, c[0x0][0x398] ;  /* 0x00007300ff4977ac */ /* 0x000e220008000800 */
[----:B------:R1:W-:Y:S01]  /*1b720*/  @P4 STG.E.U16 desc[UR22][R12.64], R11 ;  /* 0x0000000b0c004986 */ /* 0x0003e2000c101516 */
[----:B------:R-:W-:Y:S01]  /*1b730*/  ISETP.LT.AND P1, PT, R92, UR31, !P1 ;  /* 0x0000001f5c007c0c */ /* 0x000fe2000cf21270 */
[----:B------:R-:W0:Y:S02]  /*1b740*/  LDCU UR67, c[0x0][0x398] ;  /* 0x00007300ff4377ac */ /* 0x000e240008000800 */
[----:B------:R0:W-:Y:S01]  /*1b750*/  @P6 STG.E.U16 desc[UR22][R14.64], R69 ;  /* 0x000000450e006986 */ /* 0x0001e2000c101516 */
[----:B------:R-:W0:Y:S01]  /*1b760*/  LDCU UR4, c[0x0][0x398] ;  /* 0x00007300ff0477ac */ /* 0x000e220008000800 */
[----:B------:R-:W2:Y:S01]  /*1b770*/  LDCU UR33, c[0x0][0x398] ;  /* 0x00007300ff2177ac */ /* 0x000ea20008000800 */
[C---:B-1----:R-:W-:Y:S01]  /*1b780*/  IMAD.WIDE R12, R0.reuse, 0x2, R8 ;  /* 0x00000002000c7825 */ /* 0x042fe200078e0208 */
[----:B------:R-:W1:Y:S03]  /*1b790*/  LDCU UR41, c[0x0][0x398] ;  /* 0x00007300ff2977ac */ /* 0x000e660008000800 */
[----:B------:R-:W-:Y:S01]  /*1b7a0*/  IMAD.WIDE R10, R0, 0x2, R2 ;  /* 0x00000002000a7825 */ /* 0x000fe200078e0202 */
[----:B------:R5:W-:Y:S01]  /*1b7b0*/  @P5 STG.E.U16 desc[UR22][R12.64], R68 ;  /* 0x000000440c005986 */ /* 0x000be2000c101516 */
[----:B------:R-:W-:Y:S01]  /*1b7c0*/  ISETP.LT.AND P4, PT, R66, UR57, !P3 ;  /* 0x0000003942007c0c */ /* 0x000fe2000df81270 */
[----:B------:R-:W1:Y:S02]  /*1b7d0*/  LDCU UR31, c[0x0][0x398] ;  /* 0x00007300ff1f77ac */ /* 0x000e640008000800 */
[----:B------:R1:W-:Y:S01]  /*1b7e0*/  @P0 STG.E.U16 desc[UR22][R10.64], R67 ;  /* 0x000000430a000986 */ /* 0x0003e2000c101516 */
[----:B------:R-:W-:Y:S01]  /*1b7f0*/  ISETP.LT.AND P6, PT, R74, UR44, !P3 ;  /* 0x0000002c4a007c0c */ /* 0x000fe2000dfc1270 */
[----:B0-----:R-:W-:Y:S01]  /*1b800*/  IMAD.WIDE R14, R0, 0x2, R4 ;  /* 0x00000002000e7825 */ /* 0x001fe200078e0204 */
[----:B-----5:R-:W-:-:S03]  /*1b810*/  PRMT R13, R47, 0x7610, R13 ;  /* 0x000076102f0d7816 */ /* 0x020fc6000000000d */
[----:B------:R-:W-:Y:S01]  /*1b820*/  VIADD R12, R65, 0x45 ;  /* 0x00000045410c7836 */ /* 0x000fe20000000000 */
[----:B------:R-:W5:Y:S01]  /*1b830*/  LDL.LU R47, [R1+0x644] ;  /* 0x00064400012f7983 */ /* 0x000f620000300800 */
[----:B------:R-:W-:Y:S01]  /*1b840*/  PRMT R69, R50, 0x7610, R69 ;  /* 0x0000761032457816 */ /* 0x000fe20000000045 */
[----:B-1----:R-:W-:Y:S01]  /*1b850*/  IMAD.WIDE R10, R0, 0x2, R6 ;  /* 0x00000002000a7825 */ /* 0x002fe200078e0206 */
[----:B--2---:R-:W-:-:S04]  /*1b860*/  PRMT R68, R90, 0x7610, R68 ;  /* 0x000076105a447816 */ /* 0x004fc80000000044 */
[----:B------:R0:W-:Y:S01]  /*1b870*/  @P2 STG.E.U16 desc[UR22][R10.64], R13 ;  /* 0x0000000d0a002986 */ /* 0x0001e2000c101516 */
[----:B------:R-:W-:Y:S01]  /*1b880*/  ISETP.GE.AND P0, PT, R12, UR61, PT ;  /* 0x0000003d0c007c0c */ /* 0x000fe2000bf06270 */
[----:B------:R-:W1:Y:S01]  /*1b890*/  LDCU UR57, c[0x0][0x39c] ;  /* 0x00007380ff3977ac */ /* 0x000e620008000800 */
[----:B------:R-:W-:Y:S02]  /*1b8a0*/  PRMT R67, R70, 0x7610, R67 ;  /* 0x0000761046437816 */ /* 0x000fe40000000043 */
[----:B------:R-:W-:Y:S01]  /*1b8b0*/  ISETP.LT.AND P5, PT, R73, UR69, !P3 ;  /* 0x0000004549007c0c */ /* 0x000fe2000dfa1270 */
[----:B------:R-:W2:Y:S01]  /*1b8c0*/  LDCU UR44, c[0x0][0x398] ;  /* 0x00007300ff2c77ac */ /* 0x000ea20008000800 */
[----:B0-----:R-:W-:Y:S01]  /*1b8d0*/  PRMT R11, R48, 0x7610, R11 ;  /* 0x00007610300b7816 */ /* 0x001fe2000000000b */
[----:B------:R-:W-:Y:S01]  /*1b8e0*/  VIADD R10, R0, UR30 ;  /* 0x0000001e000a7c36 */ /* 0x000fe20008000000 */
[----:B------:R-:W2:Y:S01]  /*1b8f0*/  LDL.LU R48, [R1+0x640] ;  /* 0x0006400001307983 */ /* 0x000ea20000300800 */
[----:B------:R-:W-:Y:S01]  /*1b900*/  PRMT R0, R91, 0x7610, R0 ;  /* 0x000076105b007816 */ /* 0x000fe20000000000 */
[----:B------:R-:W0:Y:S02]  /*1b910*/  LDCU UR69, c[0x0][0x398] ;  /* 0x00007300ff4577ac */ /* 0x000e240008000800 */
[----:B------:R1:W-:Y:S01]  /*1b920*/  @P1 STG.E.U16 desc[UR22][R14.64], R11 ;  /* 0x0000000b0e001986 */ /* 0x0003e2000c101516 */
[C---:B------:R-:W-:Y:S01]  /*1b930*/  IMAD.WIDE R12, R10.reuse, 0x2, R8 ;  /* 0x000000020a0c7825 */ /* 0x040fe200078e0208 */
[----:B------:R-:W0:Y:S02]  /*1b940*/  LDCU UR61, c[0x0][0x398] ;  /* 0x00007300ff3d77ac */ /* 0x000e240008000800 */
[----:B------:R-:W2:Y:S01]  /*1b950*/  LDL.S16 R91, [R1+0x2dc] ;  /* 0x0002dc00015b7983 */ /* 0x000ea20000100600 */
[----:B-1----:R-:W-:Y:S01]  /*1b960*/  PRMT R11, R49, 0x7610, R11 ;  /* 0x00007610310b7816 */ /* 0x002fe2000000000b */
[----:B------:R-:W-:-:S02]  /*1b970*/  IMAD.WIDE R14, R10, 0x2, R2 ;  /* 0x000000020a0e7825 */ /* 0x000fc400078e0202 */
[----:B------:R-:W2:Y:S04]  /*1b980*/  LDL.LU R49, [R1+0x63c] ;  /* 0x00063c0001317983 */ /* 0x000ea80000300800 */
[----:B------:R-:W2:Y:S04]  /*1b990*/  LDL.LU R50, [R1+0x638] ;  /* 0x0006380001327983 */ /* 0x000ea80000300800 */
[----:B------:R-:W2:Y:S04]  /*1b9a0*/  LDL.LU.S16 R70, [R1+0x2de] ;  /* 0x0002de0001467983 */ /* 0x000ea80000300600 */
[----:B------:R-:W-:Y:S04]  /*1b9b0*/  @P4 STG.E.U16 desc[UR22][R12.64], R0 ;  /* 0x000000000c004986 */ /* 0x000fe8000c101516 */
[----:B------:R4:W-:Y:S04]  /*1b9c0*/  @P6 STG.E.U16 desc[UR22][R14.64], R67 ;  /* 0x000000430e006986 */ /* 0x0009e8000c101516 */
        /* <DEDUP_REMOVED lines=8> */
[----:B------:R-:W1:Y:S01]  /*1ba50*/  LDCU UR40, c[0x0][0x39c] ;  /* 0x00007380ff2877ac */ /* 0x000e620008000800 */
        /* <DEDUP_REMOVED lines=16> */
[----:B------:R-:W2:Y:S02]  /*1bb60*/  LDCU UR6, c[0x0][0x39c] ;  /* 0x00007380ff0677ac */ /* 0x000ea40008000800 */
[----:B------:R5:W-:Y:S01]  /*1bb70*/  @P1 STG.E.U16 desc[UR22][R10.64], R67 ;  /* 0x000000430a001986 */ /* 0x000be2000c101516 */
[----:B-1----:R-:W-:Y:S01]  /*1bb80*/  IMAD.WIDE R14, R0, 0x2, R4 ;  /* 0x00000002000e7825 */ /* 0x002fe200078e0204 */
[----:B------:R-:W1:Y:S01]  /*1bb90*/  LDCU UR43, c[0x0][0x398] ;  /* 0x00007300ff2b77ac */ /* 0x000e620008000800 */
[----:B0-----:R-:W-:-:S02]  /*1bba0*/  PRMT R13, R51, 0x7610, R13 ;  /* 0x00007610330d7816 */ /* 0x001fc4000000000d */
[----:B------:R-:W-:Y:S01]  /*1bbb0*/  VIADD R12, R65, 0x47 ;  /* 0x00000047410c7836 */ /* 0x000fe20000000000 */
[----:B------:R-:W3:Y:S01]  /*1bbc0*/  LDL.LU R51, [R1+0x634] ;  /* 0x0006340001337983 */ /* 0x000ee20000300800 */
[----:B------:R-:W-:Y:S01]  /*1bbd0*/  PRMT R69, R54, 0x7610, R69 ;  /* 0x0000761036457816 */ /* 0x000fe20000000045 */
[----:B-----5:R-:W-:Y:S01]  /*1bbe0*/  IMAD.WIDE R10, R0, 0x2, R6 ;  /* 0x00000002000a7825 */ /* 0x020fe200078e0206 */
[----:B------:R-:W-:Y:S01]  /*1bbf0*/  ISETP.LT.AND P2, PT, R73, UR32, !P6 ;  /* 0x0000002049007c0c */ /* 0x000fe2000f741270 */
[----:B------:R-:W0:Y:S03]  /*1bc00*/  LDCU UR47, c[0x0][0x398] ;  /* 0x00007300ff2f77ac */ /* 0x000e260008000800 */
[----:B------:R5:W-:Y:S01]  /*1bc10*/  @P4 STG.E.U16 desc[UR22][R10.64], R13 ;  /* 0x0000000d0a004986 */ /* 0x000be2000c101516 */
[----:B------:R-:W-:Y:S01]  /*1bc20*/  ISETP.GE.AND P1, PT, R12, UR77, PT ;  /* 0x0000004d0c007c0c */ /* 0x000fe2000bf26270 */
[----:B------:R-:W0:Y:S01]  /*1bc30*/  LDCU UR32, c[0x0][0x398] ;  /* 0x00007300ff2077ac */ /* 0x000e220008000800 */
[----:B-----5:R-:W-:Y:S01]  /*1bc40*/  PRMT R11, R52, 0x7610, R11 ;  /* 0x00007610340b7816 */ /* 0x020fe2000000000b */
[----:B------:R-:W-:Y:S01]  /*1bc50*/  VIADD R10, R0, UR30 ;  /* 0x0000001e000a7c36 */ /* 0x000fe20008000000 */
[----:B------:R-:W5:Y:S01]  /*1bc60*/  LDL.LU R52, [R1+0x630] ;  /* 0x0006300001347983 */ /* 0x000f620000300800 */
[----:B--2---:R-:W-:-:S02]  /*1bc70*/  PRMT R67, R70, 0x7610, R67 ;  /* 0x0000761046437816 */ /* 0x004fc40000000043 */
[----:B------:R-:W-:Y:S01]  /*1bc80*/  IMAD.WIDE R12, R10, 0x2, R8 ;  /* 0x000000020a0c7825 */ /* 0x000fe200078e0208 */
[----:B------:R-:W-:Y:S01]  /*1bc90*/  PRMT R0, R91, 0x7610, R0 ;  /* 0x000076105b007816 */ /* 0x000fe20000000000 */
[----:B------:R2:W-:Y:S01]  /*1bca0*/  @P0 STG.E.U16 desc[UR22][R14.64], R11 ;  /* 0x0000000b0e000986 */ /* 0x0005e2000c101516 */
[----:B------:R-:W-:Y:S01]  /*1bcb0*/  ISETP.LT.AND P6, PT, R92, UR36, !P6 ;  /* 0x000000245c007c0c */ /* 0x000fe2000f7c1270 */
[----:B------:R-:W0:Y:S02]  /*1bcc0*/  LDCU UR36, c[0x0][0x398] ;  /* 0x00007300ff2477ac */ /* 0x000e240008000800 */
[----:B------:R-:W5:Y:S01]  /*1bcd0*/  LDL.S16 R91, [R1+0x2ec] ;  /* 0x0002ec00015b7983 */ /* 0x000f620000100600 */
[----:B------:R-:W0:Y:S03]  /*1bce0*/  LDCU UR77, c[0x0][0x398] ;  /* 0x00007300ff4d77ac */ /* 0x000e260008000800 */
[----:B------:R-:W-:Y:S01]  /*1bcf0*/  @P5 STG.E.U16 desc[UR22][R12.64], R0 ;  /* 0x000000000c005986 */ /* 0x000fe2000c101516 */
[----:B--2---:R-:W-:Y:S01]  /*1bd00*/  IMAD.WIDE R14, R10, 0x2, R2 ;  /* 0x000000020a0e7825 */ /* 0x004fe200078e0202 */
[----:B------:R-:W-:-:S02]  /*1bd10*/  PRMT R11, R53, 0x7610, R11 ;  /* 0x00007610350b7816 */ /* 0x000fc4000000000b */
[----:B------:R-:W2:Y:S04]  /*1bd20*/  LDL.LU R53, [R1+0x62c] ;  /* 0x00062c0001357983 */ /* 0x000ea80000300800 */
[----:B------:R-:W2:Y:S04]  /*1bd30*/  LDL.LU R54, [R1+0x628] ;  /* 0x0006280001367983 */ /* 0x000ea80000300800 */
[----:B------:R-:W2:Y:S04]  /*1bd40*/  LDL.LU.S16 R70, [R1+0x2ee] ;  /* 0x0002ee0001467983 */ /* 0x000ea80000300600 */
[----:B------:R4:W-:Y:S02]  /*1bd50*/  @P3 STG.E.U16 desc[UR22][R14.64], R67 ;  /* 0x000000430e003986 */ /* 0x0009e4000c101516 */
[----:B----4-:R-:W-:-:S02]  /*1bd60*/  PRMT R67, R89, 0x7610, R67 ;  /* 0x0000761059437816 */ /* 0x010fc40000000043 */
[----:B------:R-:W4:Y:S01]  /*1bd70*/  LDL.S16 R89, [R1+0x2f8] ;  /* 0x0002f80001597983 */ /* 0x000f220000100600 */
[----:B------:R-:W-:Y:S01]  /*1bd80*/  VIADD R0, R65, 0x48 ;  /* 0x0000004841007836 */ /* 0x000fe20000000000 */
[----:B------:R-:W-:Y:S01]  /*1bd90*/  ISETP.LT.AND P4, PT, R66, UR76, !P1 ;  /* 0x0000004c42007c0c */ /* 0x000fe2000cf81270 */
[----:B------:R-:W-:Y:S01]  /*1bda0*/  IMAD.WIDE R12, R10, 0x2, R6 ;  /* 0x000000020a0c7825 */ /* 0x000fe200078e0206 */
[----:B------:R-:W-:Y:S01]  /*1bdb0*/  ISETP.LT.AND P0, PT, R74, UR51, !P1 ;  /* 0x000000334a007c0c */ /* 0x000fe2000cf01270 */
[----:B------:R-:W0:Y:S01]  /*1bdc0*/  LDCU UR76, c[0x0][0x39c] ;  /* 0x00007380ff4c77ac */ /* 0x000e220008000800 */
[----:B------:R-:W-:Y:S01]  /*1bdd0*/  ISETP.GE.AND P3, PT, R0, UR10, PT ;  /* 0x0000000a00007c0c */ /* 0x000fe2000bf66270 */
[C---:B------:R-:W-:Y:S01]  /*1bde0*/  VIADD R0, R10.reuse, UR30 ;  /* 0x0000001e0a007c36 */ /* 0x040fe20008000000 */
[----:B------:R-:W-:Y:S01]  /*1bdf0*/  ISETP.LT.AND P5, PT, R73, UR58, !P1 ;  /* 0x0000003a49007c0c */ /* 0x000fe2000cfa1270 */
[----:B------:R1:W-:Y:S01]  /*1be00*/  @P2 STG.E.U16 desc[UR22][R12.64], R11 ;  /* 0x0000000b0c002986 */ /* 0x0003e2000c101516 */
[----:B------:R-:W-:Y:S01]  /*1be10*/  IMAD.WIDE R14, R10, 0x2, R4 ;  /* 0x000000020a0e7825 */ /* 0x000fe200078e0204 */
[----:B---3--:R-:W-:Y:S01]  /*1be20*/  PRMT R68, R90, 0x7610, R68 ;  /* 0x000076105a447816 */ /* 0x008fe20000000044 */
[----:B------:R-:W3:Y:S03]  /*1be30*/  LDCU UR51, c[0x0][0x398] ;  /* 0x00007300ff3377ac */ /* 0x000ee60008000800 */
[----:B------:R0:W-:Y:S01]  /*1be40*/  @P6 STG.E.U16 desc[UR22][R14.64], R69 ;  /* 0x000000450e006986 */ /* 0x0001e2000c101516 */
[----:B------:R-:W2:Y:S01]  /*1be50*/  LDCU UR58, c[0x0][0x398] ;  /* 0x00007300ff3a77ac */ /* 0x000ea20008000800 */
[----:B------:R-:W2:Y:S01]  /*1be60*/  LDCU UR10, c[0x0][0x398] ;  /* 0x00007300ff0a77ac */ /* 0x000ea20008000800 */
[----:B-1----:R-:W-:-:S04]  /*1be70*/  IMAD.WIDE R12, R0, 0x2, R8 ;  /* 0x00000002000c7825 */ /* 0x002fc800078e0208 */
[----:B------:R-:W-:Y:S01]  /*1be80*/  IMAD.WIDE R10, R0, 0x2, R2 ;  /* 0x00000002000a7825 */ /* 0x000fe200078e0202 */
[----:B------:R1:W-:Y:S04]  /*1be90*/  @P4 STG.E.U16 desc[UR22][R12.64], R68 ;  /* 0x000000440c004986 */ /* 0x0003e8000c101516 */
[----:B------:R3:W-:Y:S01]  /*1bea0*/  @P0 STG.E.U16 desc[UR22][R10.64], R67 ;  /* 0x000000430a000986 */ /* 0x0007e2000c101516 */
[----:B------:R-:W-:Y:S01]  /*1beb0*/  ISETP.LT.AND P1, PT, R92, UR63, !P1 ;  /* 0x0000003f5c007c0c */ /* 0x000fe2000cf21270 */
[C---:B0-----:R-:W-:Y:S01]  /*1bec0*/  IMAD.WIDE R14, R0.reuse, 0x2, R4 ;  /* 0x00000002000e7825 */ /* 0x041fe200078e0204 */
[----:B-1----:R-:W-:Y:S02]  /*1bed0*/  PRMT R13, R55, 0x7610, R13 ;  /* 0x00007610370d7816 */ /* 0x002fe4000000000d */
[----:B------:R-:W-:Y:S01]  /*1bee0*/  PRMT R69, R57, 0x7610, R69 ;  /* 0x0000761039457816 */ /* 0x000fe20000000045 */
[----:B------:R-:W5:Y:S01]  /*1bef0*/  LDL.LU R55, [R1+0x624] ;  /* 0x0006240001377983 */ /* 0x000f620000300800 */
[----:B---3--:R-:W-:Y:S01]  /*1bf00*/  IMAD.WIDE R10, R0, 0x2, R6 ;  /* 0x00000002000a7825 */ /* 0x008fe200078e0206 */
[----:B------:R-:W-:Y:S01]  /*1bf10*/  PRMT R68, R58, 0x7610, R68 ;  /* 0x000076103a447816 */ /* 0x000fe20000000044 */
[----:B------:R-:W0:Y:S03]  /*1bf20*/  LDCU UR63, c[0x0][0x398] ;  /* 0x00007300ff3f77ac */ /* 0x000e260008000800 */
[----:B------:R1:W-:Y:S02]  /*1bf30*/  @P5 STG.E.U16 desc[UR22][R10.64], R13 ;  /* 0x0000000d0a005986 */ /* 0x0003e4000c101516 */
[----:B-1----:R-:W-:-:S02]  /*1bf40*/  PRMT R11, R56, 0x7610, R11 ;  /* 0x00007610380b7816 */ /* 0x002fc4000000000b */
[----:B------:R-:W3:Y:S04]  /*1bf50*/  LDL.LU R56, [R1+0x620] ;  /* 0x0006200001387983 */ /* 0x000ee80000300800 */
[----:B------:R-:W3:Y:S04]  /*1bf60*/  LDL.LU.S16 R90, [R1+0x2fa] ;  /* 0x0002fa00015a7983 */ /* 0x000ee80000300600 */
[----:B------:R2:W-:Y:S02]  /*1bf70*/  @P1 STG.E.U16 desc[UR22][R14.64], R11 ;  /* 0x0000000b0e001986 */ /* 0x0005e4000c101516 */
[----:B--2---:R-:W-:-:S02]  /*1bf80*/  PRMT R11, R70, 0x7610, R11 ;  /* 0x00007610460b7816 */ /* 0x004fc4000000000b */
[----:B------:R-:W2:Y:S04]  /*1bf90*/  LDL.S16 R70, [R1+0x300] ;  /* 0x0003000001467983 */ /* 0x000ea80000100600 */
[----:B------:R-:W2:Y:S04]  /*1bfa0*/  LDL.LU R57, [R1+0x61c] ;  /* 0x00061c0001397983 */ /* 0x000ea80000300800 */
[----:B------:R-:W2:Y:S01]  /*1bfb0*/  LDL.LU R58, [R1+0x618] ;  /* 0x00061800013a7983 */ /* 0x000ea20000300800 */
[----:B----4-:R-:W-:-:S03]  /*1bfc0*/  PRMT R67, R89, 0x7610, R67 ;  /* 0x0000761059437816 */ /* 0x010fc60000000043 */
[----:B------:R-:W4:Y:S01]  /*1bfd0*/  LDL.LU.S16 R89, [R1+0x302] ;  /* 0x0003020001597983 */ /* 0x000f220000300600 */
[----:B------:R-:W-:Y:S01]  /*1bfe0*/  ISETP.LT.AND P2, PT, R66, UR55, !P3 ;  /* 0x0000003742007c0c */ /* 0x000fe2000df41270 */
[----:B------:R-:W-:Y:S01]  /*1bff0*/  VIADD R12, R65, 0x49 ;  /* 0x00000049410c7836 */ /* 0x000fe20000000000 */
[----:B------:R-:W-:Y:S01]  /*1c000*/  ISETP.LT.AND P6, PT, R74, UR50, !P3 ;  /* 0x000000324a007c0c */ /* 0x000fe2000dfc1270 */
[----:B------:R-:W-:Y:S01]  /*1c010*/  VIADD R10, R0, UR30 ;  /* 0x0000001e000a7c36 */ /* 0x000fe20008000000 */
[----:B-----5:R-:W-:Y:S01]  /*1c020*/  PRMT R0, R91, 0x7610, R0 ;  /* 0x000076105b007816 */ /* 0x020fe20000000000 */
[----:B------:R-:W1:Y:S01]  /*1c030*/  LDCU UR55, c[0x0][0x39c] ;  /* 0x00007380ff3777ac */ /* 0x000e620008000800 */
[----:B------:R-:W-:Y:S01]  /*1c040*/  ISETP.GE.AND P4, PT, R12, UR18, PT ;  /* 0x000000120c007c0c */ /* 0x000fe2000bf86270 */
[----:B------:R-:W-:Y:S01]  /*1c050*/  IMAD.WIDE R12, R10, 0x2, R8 ;  /* 0x000000020a0c7825 */ /* 0x000fe200078e0208 */
[----:B------:R-:W-:Y:S01]  /*1c060*/  ISETP.LT.AND P0, PT, R73, UR9, !P3 ;  /* 0x0000000949007c0c */ /* 0x000fe2000df01270 */
[----:B------:R-:W5:Y:S01]  /*1c070*/  LDCU UR50, c[0x0][0x398] ;  /* 0x00007300ff3277ac */ /* 0x000f620008000800 */
[----:B------:R-:W-:-:S03]  /*1c080*/  ISETP.LT.AND P3, PT, R92, UR56, !P3 ;  /* 0x000000385c007c0c */ /* 0x000fc6000df61270 */
[----:B------:R0:W-:Y:S01]  /*1c090*/  @P2 STG.E.U16 desc[UR22][R12.64], R0 ;  /* 0x000000000c002986 */ /* 0x0001e2000c101516 */
[----:B------:R-:W-:Y:S01]  /*1c0a0*/  ISETP.LT.AND P5, PT, R66, UR72, !P4 ;  /* 0x0000004842007c0c */ /* 0x000fe2000e7a1270 */
[----:B------:R-:W-:Y:S01]  /*1c0b0*/  IMAD.WIDE R14, R10, 0x2, R6 ;  /* 0x000000020a0e7825 */ /* 0x000fe200078e0206 */
        /* <DEDUP_REMOVED lines=10> */
[C---:B------:R-:W-:Y:S01]  /*1c160*/  VIADD R0, R10.reuse, UR30 ;  /* 0x0000001e0a007c36 */ /* 0x040fe20008000000 */
[----:B------:R5:W-:Y:S01]  /*1c170*/  @P0 STG.E.U16 desc[UR22][R14.64], R69 ;  /* 0x000000450e000986 */ /* 0x000be2000c101516 */
[----:B------:R-:W0:Y:S01]  /*1c180*/  LDCU UR53, c[0x0][0x398] ;  /* 0x00007300ff3577ac */ /* 0x000e220008000800 */
[----:B-1----:R-:W-:Y:S01]  /*1c190*/  IMAD.WIDE R12, R10, 0x2, R4 ;  /* 0x000000020a0c7825 */ /* 0x002fe200078e0204 */
[----:B------:R-:W-:Y:S01]  /*1c1a0*/  ISETP.LT.AND P4, PT, R92, UR54, !P4 ;  /* 0x000000365c007c0c */ /* 0x000fe2000e781270 */
[----:B------:R-:W1:Y:S02]  /*1c1b0*/  LDCU UR49, c[0x0][0x398] ;  /* 0x00007300ff3177ac */ /* 0x000e640008000800 */
[C---:B------:R-:W-:Y:S01]  /*1c1c0*/  IMAD.WIDE R10, R0.reuse, 0x2, R8 ;  /* 0x00000002000a7825 */ /* 0x040fe200078e0208 */
[----:B------:R0:W-:Y:S01]  /*1c1d0*/  @P3 STG.E.U16 desc[UR22][R12.64], R68 ;  /* 0x000000440c003986 */ /* 0x0001e2000c101516 */
[----:B-----5:R-:W-:Y:S01]  /*1c1e0*/  PRMT R15, R59, 0x7610, R15 ;  /* 0x000076103b0f7816 */ /* 0x020fe2000000000f */
[----:B------:R-:W5:Y:S02]  /*1c1f0*/  LDCU UR54, c[0x0][0x398] ;  /* 0x00007300ff3677ac */ /* 0x000f640008000800 */
[----:B------:R3:W-:Y:S01]  /*1c200*/  @P5 STG.E.U16 desc[UR22][R10.64], R67 ;  /* 0x000000430a005986 */ /* 0x0007e2000c101516 */
[----:B------:R-:W-:Y:S01]  /*1c210*/  VIADD R14, R65, 0x4b ;  /* 0x0000004b410e7836 */ /* 0x000fe20000000000 */
[----:B------:R-:W1:Y:S02]  /*1c220*/  LDCU UR70, c[0x0][0x398] ;  /* 0x00007300ff4677ac */ /* 0x000e640008000800 */
[----:B------:R-:W5:Y:S01]  /*1c230*/  LDL.LU R59, [R1+0x614] ;  /* 0x00061400013b7983 */ /* 0x000f620000300800 */
[----:B0-----:R-:W-:Y:S01]  /*1c240*/  IMAD.WIDE R12, R0, 0x2, R2 ;  /* 0x00000002000c7825 */ /* 0x001fe200078e0202 */
[----:B---3--:R-:W-:-:S03]  /*1c250*/  PRMT R67, R90, 0x7610, R67 ;  /* 0x000076105a437816 */ /* 0x008fc60000000043 */
[----:B------:R-:W-:Y:S01]  /*1c260*/  IMAD.WIDE R10, R0, 0x2, R6 ;  /* 0x00000002000a7825 */ /* 0x000fe200078e0206 */
[----:B------:R-:W-:Y:S02]  /*1c270*/  PRMT R68, R60, 0x7610, R68 ;  /* 0x000076103c447816 */ /* 0x000fe40000000044 */
[----:B------:R-:W3:Y:S04]  /*1c280*/  LDL.LU R60, [R1+0x610] ;  /* 0x00061000013c7983 */ /* 0x000ee80000300800 */
[----:B------:R0:W-:Y:S01]  /*1c290*/  @P1 STG.E.U16 desc[UR22][R12.64], R67 ;  /* 0x000000430c001986 */ /* 0x0001e2000c101516 */
[----:B------:R-:W-:Y:S01]  /*1c2a0*/  ISETP.GE.AND P1, PT, R14, UR14, PT ;  /* 0x0000000e0e007c0c */ /* 0x000fe2000bf26270 */
[----:B------:R-:W1:Y:S02]  /*1c2b0*/  LDCU UR14, c[0x0][0x398] ;  /* 0x00007300ff0e77ac */ /* 0x000e640008000800 */
[----:B------:R0:W-:Y:S04]  /*1c2c0*/  @P2 STG.E.U16 desc[UR22][R10.64], R15 ;  /* 0x0000000f0a002986 */ /* 0x0001e8000c101516 */
[----:B------:R-:W3:Y:S01]  /*1c2d0*/  LDL.S16 R71, [R1+0x308] ;  /* 0x0003080001477983 */ /* 0x000ee20000100600 */
[----:B0-----:R-:W-:-:S03]  /*1c2e0*/  VIADD R67, R65, 0x4d ;  /* 0x0000004d41437836 */ /* 0x001fc60000000000 */
[----:B------:R-:W3:Y:S01]  /*1c2f0*/  LDL.LU.S16 R90, [R1+0x30a] ;  /* 0x00030a00015a7983 */ /* 0x000ee20000300600 */
[----:B------:R-:W-:-:S05]  /*1c300*/  IMAD.WIDE R14, R0, 0x2, R4 ;  /* 0x00000002000e7825 */ /* 0x000fca00078e0204 */
[----:B------:R0:W-:Y:S01]  /*1c310*/  @P4 STG.E.U16 desc[UR22][R14.64], R68 ;  /* 0x000000440e004986 */ /* 0x0001e2000c101516 */
[----:B------:R-:W-:Y:S02]  /*1c320*/  ISETP.GE.AND P4, PT, R67, UR37, PT ;  /* 0x0000002543007c0c */ /* 0x000fe4000bf86270 */
[----:B------:R-:W-:Y:S02]  /*1c330*/  ISETP.LT.AND P0, PT, R66, UR48, !P6 ;  /* 0x0000003042007c0c */ /* 0x000fe4000f701270 */
[----:B------:R-:W-:Y:S01]  /*1c340*/  ISETP.LT.AND P3, PT, R74, UR34, !P6 ;  /* 0x000000224a007c0c */ /* 0x000fe2000f761270 */
[----:B------:R-:W-:Y:S01]  /*1c350*/  VIADD R10, R0, UR30 ;  /* 0x0000001e000a7c36 */ /* 0x000fe20008000000 */
[----:B------:R-:W-:Y:S01]  /*1c360*/  ISETP.LT.AND P5, PT, R73, UR52, !P6 ;  /* 0x0000003449007c0c */ /* 0x000fe2000f7a1270 */
[----:B------:R-:W-:Y:S01]  /*1c370*/  VIADD R11, R65, 0x4c ;  /* 0x0000004c410b7836 */ /* 0x000fe20000000000 */
[----:B------:R-:W0:Y:S01]  /*1c380*/  LDCU UR48, c[0x0][0x39c] ;  /* 0x00007380ff3077ac */ /* 0x000e220008000800 */
[----:B----4-:R-:W-:Y:S01]  /*1c390*/  PRMT R67, R89, 0x7610, R67 ;  /* 0x0000761059437816 */ /* 0x010fe20000000043 */
[----:B------:R-:W-:Y:S01]  /*1c3a0*/  IMAD.WIDE R12, R10, 0x2, R8 ;  /* 0x000000020a0c7825 */ /* 0x000fe200078e0208 */
[----:B------:R-:W4:Y:S01]  /*1c3b0*/  LDL.LU R89, [R1+0x30] ;  /* 0x0000300001597983 */ /* 0x000f220000300800 */
[----:B--2---:R-:W-:Y:S01]  /*1c3c0*/  PRMT R0, R70, 0x7610, R0 ;  /* 0x0000761046007816 */ /* 0x004fe20000000000 */
[----:B------:R-:W2:Y:S01]  /*1c3d0*/  LDCU UR37, c[0x0][0x39c] ;  /* 0x00007380ff2577ac */ /* 0x000ea20008000800 */
[----:B0-----:R-:W-:Y:S01]  /*1c3e0*/  IMAD.WIDE R14, R10, 0x2, R2 ;  /* 0x000000020a0e7825 */ /* 0x001fe200078e0202 */
[----:B------:R-:W-:-:S02]  /*1c3f0*/  ISETP.GE.AND P2, PT, R11, UR65, PT ;  /* 0x000000410b007c0c */ /* 0x000fc4000bf46270 */
[----:B------:R-:W-:Y:S01]  /*1c400*/  @P0 STG.E.U16 desc[UR22][R12.64], R0 ;  /* 0x000000000c000986 */ /* 0x000fe2000c101516 */
[----:B------:R-:W-:Y:S01]  /*1c410*/  PRMT R11, R61, 0x7610, R11 ;  /* 0x000076103d0b7816 */ /* 0x000fe2000000000b */
[----:B------:R-:W0:Y:S02]  /*1c420*/  LDCU UR34, c[0x0][0x398] ;  /* 0x00007300ff2277ac */ /* 0x000e240008000800 */
[----:B------:R0:W-:Y:S01]  /*1c430*/  @P3 STG.E.U16 desc[UR22][R14.64], R67 ;  /* 0x000000430e003986 */ /* 0x0001e2000c101516 */
[----:B------:R-:W-:Y:S01]  /*1c440*/  PRMT R68, R63, 0x7610, R68 ;  /* 0x000076103f447816 */ /* 0x000fe20000000044 */
[----:B------:R-:W0:Y:S02]  /*1c450*/  LDCU UR52, c[0x0][0x398] ;  /* 0x00007300ff3477ac */ /* 0x000e240008000800 */
[----:B------:R-:W2:Y:S01]  /*1c460*/  LDL.LU R61, [R1+0x60c] ;  /* 0x00060c00013d7983 */ /* 0x000ea20000300800 */
[----:B---3--:R-:W-:Y:S01]  /*1c470*/  PRMT R69, R90, 0x7610, R69 ;  /* 0x000076105a457816 */ /* 0x008fe20000000045 */
[----:B------:R-:W3:Y:S01]  /*1c480*/  LDCU UR65, c[0x0][0x398] ;  /* 0x00007300ff4177ac */ /* 0x000ee20008000800 */
[----:B0-----:R-:W-:-:S02]  /*1c490*/  PRMT R15, R62, 0x7610, R15 ;  /* 0x000076103e0f7816 */ /* 0x001fc4000000000f */
[----:B------:R-:W2:Y:S04]  /*1c4a0*/  LDL.LU R62, [R1+0x608] ;  /* 0x00060800013e7983 */ /* 0x000ea80000300800 */
[----:B------:R-:W2:Y:S04]  /*1c4b0*/  LDL.S16 R91, [R1+0x310] ;  /* 0x00031000015b7983 */ /* 0x000ea80000100600 */
[----:B------:R-:W3:Y:S01]  /*1c4c0*/  LDL.LU.S16 R70, [R1+0x312] ;  /* 0x0003120001467983 */ /* 0x000ee20000300600 */
[----:B------:R-:W-:-:S03]  /*1c4d0*/  PRMT R67, R64, 0x7610, R67 ;  /* 0x0000761040437816 */ /* 0x000fc60000000043 */
[----:B------:R-:W5:Y:S04]  /*1c4e0*/  LDL.LU R63, [R1+0x604] ;  /* 0x00060400013f7983 */ /* 0x000f680000300800 */
[----:B------:R-:W5:Y:S04]  /*1c4f0*/  LDL.LU R64, [R1+0x600] ;  /* 0x0006000001407983 */ /* 0x000f680000300800 */
[----:B------:R-:W5:Y:S01]  /*1c500*/  LDL.S16 R90, [R1+0x318] ;  /* 0x00031800015a7983 */ /* 0x000f620000100600 */
[----:B----4-:R-:W-:-:S03]  /*1c510*/  F2FP.F16.F32.PACK_AB R16, R16, R89 ;  /* 0x000000591010723e */ /* 0x010fc600000000ff */
[----:B------:R-:W4:Y:S01]  /*1c520*/  LDL.LU.S16 R89, [R1+0x31a] ;  /* 0x00031a0001597983 */ /* 0x000f220000300600 */
[----:B------:R-:W-:Y:S01]  /*1c530*/  ISETP.LT.AND P6, PT, R92, UR45, !P6 ;  /* 0x0000002d5c007c0c */ /* 0x000fe2000f7c1270 */
[----:B------:R-:W-:-:S04]  /*1c540*/  IMAD.WIDE R12, R10, 0x2, R6 ;  /* 0x000000020a0c7825 */ /* 0x000fc800078e0206 */
[----:B------:R-:W-:Y:S01]  /*1c550*/  VIADD R0, R65, 0x4e ;  /* 0x0000004e41007836 */ /* 0x000fe20000000000 */
[----:B------:R0:W-:Y:S01]  /*1c560*/  @P5 STG.E.U16 desc[UR22][R12.64], R11 ;  /* 0x0000000b0c005986 */ /* 0x0001e2000c101516 */
[----:B------:R-:W-:Y:S01]  /*1c570*/  ISETP.LT.AND P5, PT, R66, UR75, !P1 ;  /* 0x0000004b42007c0c */ /* 0x000fe2000cfa1270 */
[----:B------:R-:W1:Y:S02]  /*1c580*/  LDCU UR45, c[0x0][0x398] ;  /* 0x00007300ff2d77ac */ /* 0x000e640008000800 */
[----:B------:R-:W-:Y:S01]  /*1c590*/  ISETP.GE.AND P0, PT, R0, UR62, PT ;  /* 0x0000003e00007c0c */ /* 0x000fe2000bf06270 */
[----:B------:R-:W-:Y:S01]  /*1c5a0*/  VIADD R0, R10, UR30 ;  /* 0x0000001e0a007c36 */ /* 0x000fe20008000000 */
[----:B------:R-:W-:Y:S01]  /*1c5b0*/  ISETP.LT.AND P3, PT, R74, UR16, !P1 ;  /* 0x000000104a007c0c */ /* 0x000fe2000cf61270 */
[----:B------:R-:W4:Y:S01]  /*1c5c0*/  LDL.LU R75, [R1+0x34] ;  /* 0x00003400014b7983 */ /* 0x000f220000300800 */
[----:B------:R-:W-:Y:S01]  /*1c5d0*/  PRMT R14, R71, 0x7610, R14 ;  /* 0x00007610470e7816 */ /* 0x000fe2000000000e */
[----:B------:R-:W1:Y:S02]  /*1c5e0*/  LDCU UR62, c[0x0][0x398] ;  /* 0x00007300ff3e77ac */ /* 0x000e640008000800 */
[----:B------:R-:W4:Y:S01]  /*1c5f0*/  LDL.S16 R72, [R1+0x320] ;  /* 0x0003200001487983 */ /* 0x000f220000100600 */
[----:B0-----:R-:W-:Y:S01]  /*1c600*/  IMAD.WIDE R12, R10, 0x2, R4 ;  /* 0x000000020a0c7825 */ /* 0x001fe200078e0204 */
[----:B------:R-:W0:Y:S02]  /*1c610*/  LDCU UR16, c[0x0][0x398] ;  /* 0x00007300ff1077ac */ /* 0x000e240008000800 */
[----:B------:R-:W4:Y:S01]  /*1c620*/  LDL.LU R71, [R1+0x38] ;  /* 0x0000380001477983 */ /* 0x000f220000300800 */
[----:B------:R-:W-:Y:S01]  /*1c630*/  IMAD.WIDE R10, R0, 0x2, R8 ;  /* 0x00000002000a7825 */ /* 0x000fe200078e0208 */
[----:B------:R-:W0:Y:S02]  /*1c640*/  LDCU UR75, c[0x0][0x398] ;  /* 0x00007300ff4b77ac */ /* 0x000e240008000800 */
[----:B------:R1:W-:Y:S01]  /*1c650*/  @P6 STG.E.U16 desc[UR22][R12.64], R15 ;  /* 0x0000000f0c006986 */ /* 0x0003e2000c101516 */
[----:B------:R-:W-:Y:S01]  /*1c660*/  ISETP.LT.AND P6, PT, R73, UR71, !P1 ;  /* 0x0000004749007c0c */ /* 0x000fe2000cfc1270 */
[----:B------:R-:W0:Y:S01]  /*1c670*/  LDCU UR71, c[0x0][0x398] ;  /* 0x00007300ff4777ac */ /* 0x000e220008000800 */
[----:B------:R-:W-:Y:S01]  /*1c680*/  ISETP.LT.AND P1, PT, R92, UR46, !P1 ;  /* 0x0000002e5c007c0c */ /* 0x000fe2000cf21270 */
[----:B------:R0:W-:Y:S01]  /*1c690*/  @P5 STG.E.U16 desc[UR22][R10.64], R14 ;  /* 0x0000000e0a005986 */ /* 0x0001e2000c101516 */
[----:B------:R-:W2:Y:S01]  /*1c6a0*/  LDCU UR46, c[0x0][0x398] ;  /* 0x00007300ff2e77ac */ /* 0x000ea20008000800 */
[----:B-1----:R-:W-:-:S02]  /*1c6b0*/  VIADD R12, R65, 0x4f ;  /* 0x0000004f410c7836 */ /* 0x002fc40000000000 */
[----:B0-----:R-:W-:-:S03]  /*1c6c0*/  IMAD.WIDE R14, R0, 0x2, R2 ;  /* 0x00000002000e7825 */ /* 0x001fc600078e0202 */
[----:B------:R-:W-:Y:S01]  /*1c6d0*/  ISETP.GE.AND P5, PT, R12, UR59, PT ;  /* 0x0000003b0c007c0c */ /* 0x000fe2000bfa6270 */
[----:B------:R-:W0:Y:S01]  /*1c6e0*/  LDCU UR59, c[0x0][0x39c] ;  /* 0x00007380ff3b77ac */ /* 0x000e220008000800 */
[C---:B------:R-:W-:Y:S01]  /*1c6f0*/  IMAD.WIDE R12, R0.reuse, 0x2, R6 ;  /* 0x00000002000c7825 */ /* 0x040fe200078e0206 */
[----:B------:R1:W-:Y:S03]  /*1c700*/  @P3 STG.E.U16 desc[UR22][R14.64], R69 ;  /* 0x000000450e003986 */ /* 0x0003e6000c101516 */
[----:B------:R-:W-:Y:S01]  /*1c710*/  IMAD.WIDE R10, R0, 0x2, R4 ;  /* 0x00000002000a7825 */ /* 0x000fe200078e0204 */
[----:B------:R0:W-:Y:S01]  /*1c720*/  @P6 STG.E.U16 desc[UR22][R12.64], R68 ;  /* 0x000000440c006986 */ /* 0x0001e2000c101516 */
[----:B------:R-:W-:Y:S01]  /*1c730*/  ISETP.LT.AND P3, PT, R66, UR74, !P2 ;  /* 0x0000004a42007c0c */ /* 0x000fe2000d761270 */
[----:B------:R-:W2:Y:S02]  /*1c740*/  LDCU UR74, c[0x0][0x398] ;  /* 0x00007300ff4a77ac */ /* 0x000ea40008000800 */
[----:B------:R0:W-:Y:S01]  /*1c750*/  @P1 STG.E.U16 desc[UR22][R10.64], R67 ;  /* 0x000000430a001986 */ /* 0x0001e2000c101516 */
[----:B------:R-:W-:Y:S01]  /*1c760*/  ISETP.LT.AND P1, PT, R74, UR39, !P2 ;  /* 0x000000274a007c0c */ /* 0x000fe2000d721270 */
[----:B------:R-:W-:Y:S01]  /*1c770*/  VIADD R0, R0, UR30 ;  /* 0x0000001e00007c36 */ /* 0x000fe20008000000 */
[----:B------:R-:W-:Y:S01]  /*1c780*/  ISETP.LT.AND P6, PT, R73, UR26, !P2 ;  /* 0x0000001a49007c0c */ /* 0x000fe2000d7c1270 */
[----:B------:R-:W2:Y:S01]  /*1c790*/  LDCU UR39, c[0x0][0x398] ;  /* 0x00007300ff2777ac */ /* 0x000ea20008000800 */
[----:B------:R-:W-:Y:S01]  /*1c7a0*/  ISETP.LT.AND P2, PT, R92, UR64, !P2 ;  /* 0x000000405c007c0c */ /* 0x000fe2000d741270 */
[C---:B-1----:R-:W-:Y:S01]  /*1c7b0*/  IMAD.WIDE R14, R0.reuse, 0x2, R8 ;  /* 0x00000002000e7825 */ /* 0x042fe200078e0208 */
[----:B------:R-:W1:Y:S03]  /*1c7c0*/  LDCU UR26, c[0x0][0x398] ;  /* 0x00007300ff1a77ac */ /* 0x000e660008000800 */
[C---:B0-----:R-:W-:Y:S01]  /*1c7d0*/  IMAD.WIDE R12, R0.reuse, 0x2, R2 ;  /* 0x00000002000c7825 */ /* 0x041fe200078e0202 */
[----:B------:R-:W0:Y:S03]  /*1c7e0*/  LDCU UR64, c[0x0][0x398] ;  /* 0x00007300ff4077ac */ /* 0x000e260008000800 */
[----:B------:R-:W-:Y:S01]  /*1c7f0*/  IMAD.WIDE R10, R0, 0x2, R6 ;  /* 0x00000002000a7825 */ /* 0x000fe200078e0206 */
[----:B--2---:R-:W-:-:S02]  /*1c800*/  PRMT R69, R91, 0x7610, R69 ;  /* 0x000076105b457816 */ /* 0x004fc40000000045 */
[----:B---3--:R-:W-:-:S03]  /*1c810*/  PRMT R68, R70, 0x7610, R68 ;  /* 0x0000761046447816 */ /* 0x008fc60000000044 */
[----:B------:R-:W-:Y:S04]  /*1c820*/  @P3 STG.E.U16 desc[UR22][R14.64], R69 ;  /* 0x000000450e003986 */ /* 0x000fe8000c101516 */
[----:B------:R2:W-:Y:S04]  /*1c830*/  @P1 STG.E.U16 desc[UR22][R12.64], R68 ;  /* 0x000000440c001986 */ /* 0x0005e8000c101516 */
[----:B------:R3:W-:Y:S01]  /*1c840*/  @P6 STG.E.U16 desc[UR22][R10.64], R16 ;  /* 0x000000100a006986 */ /* 0x0007e2000c101516 */
[----:B--2---:R-:W-:Y:S01]  /*1c850*/  IMAD.WIDE R12, R0, 0x2, R4 ;  /* 0x00000002000c7825 */ /* 0x004fe200078e0204 */
[----:B---3--:R-:W-:-:S02]  /*1c860*/  PRMT R11, R16, 0x7632, R11 ;  /* 0x00007632100b7816 */ /* 0x008fc4000000000b */
[----:B-----5:R-:W-:Y:S02]  /*1c870*/  PRMT R16, R90, 0x7610, R16 ;  /* 0x000076105a107816 */ /* 0x020fe40000000010 */
[----:B------:R-:W2:Y:S04]  /*1c880*/  LDL.LU.S16 R90, [R1+0x322] ;  /* 0x00032200015a7983 */ /* 0x000ea80000300600 */
[----:B------:R4:W-:Y:S02]  /*1c890*/  @P2 STG.E.U16 desc[UR22][R12.64], R11 ;  /* 0x0000000b0c002986 */ /* 0x0009e4000c101516 */
[----:B----4-:R-:W-:Y:S02]  /*1c8a0*/  PRMT R11, R89, 0x7610, R11 ;  /* 0x00007610590b7816 */ /* 0x010fe4000000000b */
[----:B------:R-:W3:Y:S01]  /*1c8b0*/  LDL.LU R89, [R1+0x3c] ;  /* 0x00003c0001597983 */ /* 0x000ee20000300800 */
[----:B------:R-:W-:Y:S01]  /*1c8c0*/  ISETP.LT.AND P6, PT, R66, UR35, !P4 ;  /* 0x0000002342007c0c */ /* 0x000fe2000e7c1270 */
[----:B------:R-:W-:Y:S01]  /*1c8d0*/  VIADD R10, R0, UR30 ;  /* 0x0000001e000a7c36 */ /* 0x000fe20008000000 */
[----:B------:R-:W-:Y:S01]  /*1c8e0*/  ISETP.LT.AND P1, PT, R74, UR66, !P4 ;  /* 0x000000424a007c0c */ /* 0x000fe2000e721270 */
[----:B------:R-:W4:Y:S01]  /*1c8f0*/  LDL.S16 R91, [R1+0x328] ;  /* 0x00032800015b7983 */ /* 0x000f220000100600 */
[----:B------:R-:W-:Y:S01]  /*1c900*/  F2FP.F16.F32.PACK_AB R17, R17, R75 ;  /* 0x0000004b1111723e */ /* 0x000fe200000000ff */
[----:B------:R-:W-:-:S02]  /*1c910*/  IMAD.WIDE R14, R10, 0x2, R8 ;  /* 0x000000020a0e7825 */ /* 0x000fc400078e0208 */
[----:B------:R-:W5:Y:S01]  /*1c920*/  LDL.LU.S16 R70, [R1+0x32a] ;  /* 0x00032a0001467983 */ /* 0x000f620000300600 */
[----:B------:R-:W0:Y:S05]  /*1c930*/  LDCU UR35, c[0x0][0x398] ;  /* 0x00007300ff2377ac */ /* 0x000e2a0008000800 */
[----:B------:R1:W-:Y:S01]  /*1c940*/  @P6 STG.E.U16 desc[UR22][R14.64], R16 ;  /* 0x000000100e006986 */ /* 0x0003e2000c101516 */
[----:B------:R-:W-:Y:S01]  /*1c950*/  ISETP.LT.AND P6, PT, R73, UR68, !P4 ;  /* 0x0000004449007c0c */ /* 0x000fe2000e7c1270 */
[----:B------:R-:W-:Y:S01]  /*1c960*/  IMAD.WIDE R12, R10, 0x2, R2 ;  /* 0x000000020a0c7825 */ /* 0x000fe200078e0202 */
[----:B------:R-:W-:Y:S01]  /*1c970*/  F2FP.F16.F32.PACK_AB R18, R18, R71 ;  /* 0x000000471212723e */ /* 0x000fe200000000ff */
[----:B------:R-:W0:Y:S03]  /*1c980*/  LDCU UR66, c[0x0][0x398] ;  /* 0x00007300ff4277ac */ /* 0x000e260008000800 */
[----:B------:R-:W-:Y:S01]  /*1c990*/  @P1 STG.E.U16 desc[UR22][R12.64], R11 ;  /* 0x0000000b0c001986 */ /* 0x000fe2000c101516 */
[----:B-1----:R-:W-:Y:S01]  /*1c9a0*/  IMAD.WIDE R14, R10, 0x2, R6 ;  /* 0x000000020a0e7825 */ /* 0x002fe200078e0206 */
[----:B------:R-:W-:Y:S01]  /*1c9b0*/  PRMT R16, R17, 0x7632, R16 ;  /* 0x0000763211107816 */ /* 0x000fe20000000010 */
[----:B------:R-:W1:Y:S04]  /*1c9c0*/  LDCU UR68, c[0x0][0x398] ;  /* 0x00007300ff4477ac */ /* 0x000e680008000800 */
[----:B------:R2:W-:Y:S02]  /*1c9d0*/  @P6 STG.E.U16 desc[UR22][R14.64], R17 ;  /* 0x000000110e006986 */ /* 0x0005e4000c101516 */
[----:B--2---:R-:W-:-:S02]  /*1c9e0*/  PRMT R17, R90, 0x7610, R17 ;  /* 0x000076105a117816 */ /* 0x004fc40000000011 */
[----:B------:R-:W2:Y:S01]  /*1c9f0*/  LDL.S16 R90, [R1+0x32c] ;  /* 0x00032c00015a7983 */ /* 0x000ea20000100600 */
[----:B---3--:R-:W-:-:S03]  /*1ca00*/  F2FP.F16.F32.PACK_AB R19, R19, R89 ;  /* 0x000000591313723e */ /* 0x008fc600000000ff */
[----:B------:R-:W3:Y:S01]  /*1ca10*/  LDL.LU.S16 R89, [R1+0x32e] ;  /* 0x00032e0001597983 */ /* 0x000ee20000300600 */
[----:B------:R-:W-:Y:S01]  /*1ca20*/  ISETP.LT.AND P4, PT, R92, UR24, !P4 ;  /* 0x000000185c007c0c */ /* 0x000fe2000e781270 */
[C---:B------:R-:W-:Y:S01]  /*1ca30*/  VIADD R0, R65.reuse, 0x51 ;  /* 0x0000005141007836 */ /* 0x040fe20000000000 */
[----:B------:R-:W-:Y:S01]  /*1ca40*/  ISETP.LT.AND P1, PT, R66, UR60, !P0 ;  /* 0x0000003c42007c0c */ /* 0x000fe2000c721270 */
[----:B------:R-:W-:Y:S01]  /*1ca50*/  IMAD.WIDE R12, R10, 0x2, R4 ;  /* 0x000000020a0c7825 */ /* 0x000fe200078e0204 */
[----:B------:R-:W-:Y:S01]  /*1ca60*/  ISETP.LT.AND P6, PT, R74, UR73, !P0 ;  /* 0x000000494a007c0c */ /* 0x000fe2000c7c1270 */
[----:B------:R-:W3:Y:S01]  /*1ca70*/  LDL.LU R75, [R1+0x40] ;  /* 0x00004000014b7983 */ /* 0x000ee20000300800 */
[----:B------:R-:W-:Y:S01]  /*1ca80*/  ISETP.GE.AND P2, PT, R0, UR40, PT ;  /* 0x0000002800007c0c */ /* 0x000fe2000bf46270 */
[----:B------:R-:W-:Y:S01]  /*1ca90*/  VIADD R0, R10, UR30 ;  /* 0x0000001e0a007c36 */ /* 0x000fe20008000000 */
[----:B------:R-:W-:Y:S01]  /*1caa0*/  PRMT R14, R72, 0x7610, R14 ;  /* 0x00007610480e7816 */ /* 0x000fe2000000000e */
[----:B------:R-:W-:Y:S01]  /*1cab0*/  VIADD R67, R65, 0x50 ;  /* 0x0000005041437836 */ /* 0x000fe20000000000 */
[----:B------:R-:W3:Y:S01]  /*1cac0*/  LDL.S16 R72, [R1+0x330] ;  /* 0x0003300001487983 */ /* 0x000ee20000100600 */
[----:B------:R-:W-:Y:S01]  /*1cad0*/  IMAD.WIDE R10, R0, 0x2, R8 ;  /* 0x00000002000a7825 */ /* 0x000fe200078e0208 */
[----:B------:R-:W0:Y:S02]  /*1cae0*/  LDCU UR24, c[0x0][0x39c] ;  /* 0x00007380ff1877ac */ /* 0x000e240008000800 */
[----:B------:R1:W-:Y:S01]  /*1caf0*/  @P4 STG.E.U16 desc[UR22][R12.64], R16 ;  /* 0x000000100c004986 */ /* 0x0003e2000c101516 */
[----:B------:R-:W-:Y:S01]  /*1cb00*/  ISETP.LT.AND P4, PT, R73, UR67, !P0 ;  /* 0x0000004349007c0c */ /* 0x000fe2000c781270 */
[----:B------:R-:W0:Y:S01]  /*1cb10*/  LDCU UR40, c[0x0][0x398] ;  /* 0x00007300ff2877ac */ /* 0x000e220008000800 */
[----:B------:R-:W-:Y:S01]  /*1cb20*/  ISETP.LT.AND P0, PT, R92, UR12, !P0 ;  /* 0x0000000c5c007c0c */ /* 0x000fe2000c701270 */
[----:B------:R4:W-:Y:S01]  /*1cb30*/  @P1 STG.E.U16 desc[UR22][R10.64], R14 ;  /* 0x0000000e0a001986 */ /* 0x0009e2000c101516 */
[----:B------:R-:W-:Y:S01]  /*1cb40*/  ISETP.GE.AND P3, PT, R67, UR57, PT ;  /* 0x0000003943007c0c */ /* 0x000fe2000bf66270 */
[----:B------:R-:W0:Y:S02]  /*1cb50*/  LDCU UR57, c[0x0][0x39c] ;  /* 0x00007380ff3977ac */ /* 0x000e240008000800 */
[----:B------:R-:W3:Y:S01]  /*1cb60*/  LDL.LU R71, [R1+0x44] ;  /* 0x0000440001477983 */ /* 0x000ee20000300800 */
[----:B------:R-:W0:Y:S01]  /*1cb70*/  LDCU UR12, c[0x0][0x39c] ;  /* 0x00007380ff0c77ac */ /* 0x000e220008000800 */
[----:B-1----:R-:W-:Y:S01]  /*1cb80*/  VIADD R12, R65, 0x52 ;  /* 0x00000052410c7836 */ /* 0x002fe20000000000 */
[----:B------:R-:W-:Y:S01]  /*1cb90*/  PRMT R16, R18, 0x7632, R16 ;  /* 0x0000763212107816 */ /* 0x000fe20000000010 */
[----:B------:R-:W1:Y:S01]  /*1cba0*/  LDCU UR60, c[0x0][0x398] ;  /* 0x00007300ff3c77ac */ /* 0x000e620008000800 */
[----:B----4-:R-:W-:-:S02]  /*1cbb0*/  IMAD.WIDE R14, R0, 0x2, R2 ;  /* 0x00000002000e7825 */ /* 0x010fc400078e0202 */
[----:B------:R-:W-:Y:S01]  /*1cbc0*/  ISETP.GE.AND P1, PT, R12, UR6, PT ;  /* 0x000000060c007c0c */ /* 0x000fe2000bf26270 */
[----:B------:R-:W4:Y:S01]  /*1cbd0*/  LDCU UR73, c[0x0][0x398] ;  /* 0x00007300ff4977ac */ /* 0x000f220008000800 */
[C---:B------:R-:W-:Y:S01]  /*1cbe0*/  IMAD.WIDE R12, R0.reuse, 0x2, R6 ;  /* 0x00000002000c7825 */ /* 0x040fe200078e0206 */
[----:B------:R5:W-:Y:S01]  /*1cbf0*/  @P6 STG.E.U16 desc[UR22][R14.64], R17 ;  /* 0x000000110e006986 */ /* 0x000be2000c101516 */
[----:B------:R-:W0:Y:S02]  /*1cc00*/  LDCU UR67, c[0x0][0x398] ;  /* 0x00007300ff4377ac */ /* 0x000e240008000800 */
[----:B------:R-:W-:Y:S01]  /*1cc10*/  IMAD.WIDE R10, R0, 0x2, R4 ;  /* 0x00000002000a7825 */ /* 0x000fe200078e0204 */
[----:B------:R1:W-:Y:S01]  /*1cc20*/  @P4 STG.E.U16 desc[UR22][R12.64], R18 ;  /* 0x000000120c004986 */ /* 0x0003e2000c101516 */
[----:B------:R-:W-:Y:S01]  /*1cc30*/  ISETP.LT.AND P4, PT, R66, UR4, !P5 ;  /* 0x0000000442007c0c */ /* 0x000fe2000ef81270 */
[----:B------:R-:W0:Y:S02]  /*1cc40*/  LDCU UR6, c[0x0][0x398] ;  /* 0x00007300ff0677ac */ /* 0x000e240008000800 */
[----:B------:R0:W-:Y:S01]  /*1cc50*/  @P0 STG.E.U16 desc[UR22][R10.64], R16 ;  /* 0x000000100a000986 */ /* 0x0001e2000c101516 */
[----:B------:R-:W-:-:S02]  /*1cc60*/  ISETP.LT.AND P0, PT, R74, UR33, !P5 ;  /* 0x000000214a007c0c */ /* 0x000fc4000ef01270 */
[----:B------:R-:W-:Y:S01]  /*1cc70*/  ISETP.LT.AND P6, PT, R73, UR31, !P5 ;  /* 0x0000001f49007c0c */ /* 0x000fe2000efc1270 */
[----:B------:R-:W-:Y:S01]  /*1cc80*/  VIADD R0, R0, UR30 ;  /* 0x0000001e00007c36 */ /* 0x000fe20008000000 */
[----:B------:R-:W-:Y:S01]  /*1cc90*/  ISETP.LT.AND P5, PT, R92, UR41, !P5 ;  /* 0x000000295c007c0c */ /* 0x000fe2000efa1270 */
[----:B------:R-:W2:Y:S01]  /*1cca0*/  LDCU UR41, c[0x0][0x39c] ;  /* 0x00007380ff2977ac */ /* 0x000ea20008000800 */
[----:B-----5:R-:W-:Y:S01]  /*1ccb0*/  PRMT R17, R70, 0x7610, R17 ;  /* 0x0000761046117816 */ /* 0x020fe20000000011 */
[C---:B------:R-:W-:Y:S01]  /*1ccc0*/  IMAD.WIDE R14, R0.reuse, 0x2, R8 ;  /* 0x00000002000e7825 */ /* 0x040fe200078e0208 */
[----:B-1----:R-:W-:Y:S01]  /*1ccd0*/  PRMT R18, R91, 0x7610, R18 ;  /* 0x000076105b127816 */ /* 0x002fe20000000012 */
[----:B------:R-:W1:Y:S02]  /*1cce0*/  LDCU UR4, c[0x0][0x398] ;  /* 0x00007300ff0477ac */ /* 0x000e640008000800 */
[C---:B------:R-:W-:Y:S01]  /*1ccf0*/  IMAD.WIDE R12, R0.reuse, 0x2, R2 ;  /* 0x00000002000c7825 */ /* 0x040fe200078e0202 */
[----:B------:R-:W5:Y:S03]  /*1cd00*/  LDCU UR33, c[0x0][0x398] ;  /* 0x00007300ff2177ac */ /* 0x000f660008000800 */
[----:B0-----:R-:W-:Y:S01]  /*1cd10*/  IMAD.WIDE R10, R0, 0x2, R6 ;  /* 0x00000002000a7825 */ /* 0x001fe200078e0206 */
[----:B------:R-:W-:Y:S01]  /*1cd20*/  @P4 STG.E.U16 desc[UR22][R14.64], R18 ;  /* 0x000000120e004986 */ /* 0x000fe2000c101516 */
[----:B------:R-:W0:Y:S02]  /*1cd30*/  LDCU UR31, c[0x0][0x398] ;  /* 0x00007300ff1f77ac */ /* 0x000e240008000800 */
[----:B------:R-:W-:Y:S01]  /*1cd40*/  VIADD R16, R65, 0x53 ;  /* 0x0000005341107836 */ /* 0x000fe20000000000 */
[----:B------:R1:W-:Y:S04]  /*1cd50*/  @P0 STG.E.U16 desc[UR22][R12.64], R17 ;  /* 0x000000110c000986 */ /* 0x0003e8000c101516 */
[----:B------:R0:W-:Y:S01]  /*1cd60*/  @P6 STG.E.U16 desc[UR22][R10.64], R19 ;  /* 0x000000130a006986 */ /* 0x0001e2000c101516 */
[----:B------:R-:W-:Y:S01]  /*1cd70*/  ISETP.GE.AND P4, PT, R16, UR76, PT ;  /* 0x0000004c10007c0c */ /* 0x000fe2000bf86270 */
[----:B------:R-:W2:Y:S01]  /*1cd80*/  LDCU UR76, c[0x0][0x398] ;  /* 0x00007300ff4c77ac */ /* 0x000ea20008000800 */
[----:B-1----:R-:W-:Y:S01]  /*1cd90*/  IMAD.WIDE R12, R0, 0x2, R4 ;  /* 0x00000002000c7825 */ /* 0x002fe200078e0204 */
[----:B0-----:R-:W-:-:S05]  /*1cda0*/  PRMT R11, R19, 0x7632, R11 ;  /* 0x00007632130b7816 */ /* 0x001fca000000000b */
[----:B------:R3:W-:Y:S01]  /*1cdb0*/  @P5 STG.E.U16 desc[UR22][R12.64], R11 ;  /* 0x0000000b0c005986 */ /* 0x0007e2000c101516 */
[----:B--2---:R-:W-:-:S03]  /*1cdc0*/  PRMT R16, R90, 0x7610, R16 ;  /* 0x000076105a107816 */ /* 0x004fc60000000010 */
[----:B------:R-:W2:Y:S01]  /*1cdd0*/  LDL.LU.S16 R90, [R1+0x332] ;  /* 0x00033200015a7983 */ /* 0x000ea20000300600 */
[----:B---3--:R-:W-:-:S03]  /*1cde0*/  PRMT R11, R89, 0x7610, R11 ;  /* 0x00007610590b7816 */ /* 0x008fc6000000000b */
[----:B------:R-:W3:Y:S04]  /*1cdf0*/  LDL.LU R89, [R1+0x48] ;  /* 0x0000480001597983 */ /* 0x000ee80000300800 */
[----:B------:R-:W4:Y:S04]  /*1ce00*/  LDL.S16 R91, [R1+0x334] ;  /* 0x00033400015b7983 */ /* 0x000f280000100600 */
[----:B------:R-:W4:Y:S01]  /*1ce10*/  LDL.LU.S16 R70, [R1+0x336] ;  /* 0x0003360001467983 */ /* 0x000f220000300600 */
[----:B--2---:R-:W-:-:S03]  /*1ce20*/  PRMT R17, R90, 0x7610, R17 ;  /* 0x000076105a117816 */ /* 0x004fc60000000011 */
[----:B------:R-:W2:Y:S01]  /*1ce30*/  LDL.S16 R90, [R1+0x338] ;  /* 0x00033800015a7983 */ /* 0x000ea20000100600 */
[----:B---3--:R-:W-:-:S03]  /*1ce40*/  F2FP.F16.F32.PACK_AB R22, R22, R89 ;  /* 0x000000591616723e */ /* 0x008fc600000000ff */
[----:B------:R-:W3:Y:S01]  /*1ce50*/  LDL.LU.S16 R89, [R1+0x33a] ;  /* 0x00033a0001597983 */ /* 0x000ee20000300600 */
[----:B------:R-:W-:Y:S01]  /*1ce60*/  ISETP.LT.AND P6, PT, R66, UR44, !P3 ;  /* 0x0000002c42007c0c */ /* 0x000fe2000dfc1270 */
[----:B------:R-:W-:Y:S01]  /*1ce70*/  VIADD R10, R0, UR30 ;  /* 0x0000001e000a7c36 */ /* 0x000fe20008000000 */
[----:B------:R-:W-:Y:S01]  /*1ce80*/  ISETP.LT.AND P0, PT, R74, UR69, !P3 ;  /* 0x000000454a007c0c */ /* 0x000fe2000df01270 */
[----:B------:R-:W-:Y:S01]  /*1ce90*/  VIADD R0, R65, 0x54 ;  /* 0x0000005441007836 */ /* 0x000fe20000000000 */
[----:B------:R-:W-:Y:S01]  /*1cea0*/  F2FP.F16.F32.PACK_AB R20, R20, R75 ;  /* 0x0000004b1414723e */ /* 0x000fe200000000ff */
[C---:B------:R-:W-:Y:S01]  /*1ceb0*/  IMAD.WIDE R14, R10.reuse, 0x2, R8 ;  /* 0x000000020a0e7825 */ /* 0x040fe200078e0208 */
[----:B------:R-:W-:Y:S01]  /*1cec0*/  F2FP.F16.F32.PACK_AB R21, R21, R71 ;  /* 0x000000471515723e */ /* 0x000fe200000000ff */
[----:B------:R-:W5:Y:S01]  /*1ced0*/  LDL.LU R75, [R1+0x4c] ;  /* 0x00004c00014b7983 */ /* 0x000f620000300800 */
[----:B----4-:R-:W-:Y:S01]  /*1cee0*/  PRMT R18, R91, 0x7610, R18 ;  /* 0x000076105b127816 */ /* 0x010fe20000000012 */
[----:B------:R-:W-:Y:S01]  /*1cef0*/  IMAD.WIDE R12, R10, 0x2, R2 ;  /* 0x000000020a0c7825 */ /* 0x000fe200078e0202 */
[----:B------:R-:W0:Y:S03]  /*1cf00*/  LDCU UR44, c[0x0][0x398] ;  /* 0x00007300ff2c77ac */ /* 0x000e260008000800 */
[----:B------:R1:W-:Y:S01]  /*1cf10*/  @P6 STG.E.U16 desc[UR22][R14.64], R16 ;  /* 0x000000100e006986 */ /* 0x0003e2000c101516 */
[C---:B------:R-:W-:Y:S01]  /*1cf20*/  ISETP.LT.AND P6, PT, R73.reuse, UR20, !P3 ;  /* 0x0000001449007c0c */ /* 0x040fe2000dfc1270 */
[----:B------:R-:W4:Y:S01]  /*1cf30*/  LDCU UR69, c[0x0][0x398] ;  /* 0x00007300ff4577ac */ /* 0x000f220008000800 */
[----:B------:R-:W-:Y:S01]  /*1cf40*/  ISETP.LT.AND P3, PT, R92, UR61, !P3 ;  /* 0x0000003d5c007c0c */ /* 0x000fe2000df61270 */
[----:B------:R0:W-:Y:S01]  /*1cf50*/  @P0 STG.E.U16 desc[UR22][R12.64], R11 ;  /* 0x0000000b0c000986 */ /* 0x0001e2000c101516 */
[----:B------:R-:W-:Y:S01]  /*1cf60*/  ISETP.LT.AND P0, PT, R66, UR28, !P2 ;  /* 0x0000001c42007c0c */ /* 0x000fe2000d701270 */
[----:B------:R-:W2:Y:S01]  /*1cf70*/  LDCU UR20, c[0x0][0x398] ;  /* 0x00007300ff1477ac */ /* 0x000ea20008000800 */
[----:B------:R-:W-:Y:S01]  /*1cf80*/  ISETP.GE.AND P5, PT, R0, UR55, PT ;  /* 0x0000003700007c0c */ /* 0x000fe2000bfa6270 */
[C---:B------:R-:W-:Y:S01]  /*1cf90*/  VIADD R0, R10.reuse, UR30 ;  /* 0x0000001e0a007c36 */ /* 0x040fe20008000000 */
[----:B------:R-:W2:Y:S01]  /*1cfa0*/  LDCU UR55, c[0x0][0x39c] ;  /* 0x00007380ff3777ac */ /* 0x000ea20008000800 */
[----:B-1----:R-:W-:Y:S01]  /*1cfb0*/  IMAD.WIDE R14, R10, 0x2, R6 ;  /* 0x000000020a0e7825 */ /* 0x002fe200078e0206 */
[----:B------:R-:W-:Y:S01]  /*1cfc0*/  PRMT R16, R20, 0x7632, R16 ;  /* 0x0000763214107816 */ /* 0x000fe20000000010 */
[----:B------:R-:W1:Y:S02]  /*1cfd0*/  LDCU UR61, c[0x0][0x398] ;  /* 0x00007300ff3d77ac */ /* 0x000e640008000800 */
[----:B0-----:R-:W-:Y:S01]  /*1cfe0*/  IMAD.WIDE R12, R10, 0x2, R4 ;  /* 0x000000020a0c7825 */ /* 0x001fe200078e0204 */
[----:B------:R0:W-:Y:S01]  /*1cff0*/  @P6 STG.E.U16 desc[UR22][R14.64], R20 ;  /* 0x000000140e006986 */ /* 0x0001e2000c101516 */
[----:B------:R-:W-:Y:S01]  /*1d000*/  ISETP.LT.AND P6, PT, R74, UR42, !P2 ;  /* 0x0000002a4a007c0c */ /* 0x000fe2000d7c1270 */
[----:B------:R-:W1:Y:S02]  /*1d010*/  LDCU UR28, c[0x0][0x398] ;  /* 0x00007300ff1c77ac */ /* 0x000e640008000800 */
[----:B------:R4:W-:Y:S01]  /*1d020*/  @P3 STG.E.U16 desc[UR22][R12.64], R16 ;  /* 0x000000100c003986 */ /* 0x0009e2000c101516 */
[----:B------:R-:W-:Y:S01]  /*1d030*/  ISETP.LT.AND P3, PT, R73, UR43, !P2 ;  /* 0x0000002b49007c0c */ /* 0x000fe2000d761270 */
[----:B------:R-:W-:Y:S01]  /*1d040*/  IMAD.WIDE R10, R0, 0x2, R8 ;  /* 0x00000002000a7825 */ /* 0x000fe200078e0208 */
[----:B------:R-:W-:Y:S01]  /*1d050*/  ISETP.LT.AND P2, PT, R92, UR38, !P2 ;  /* 0x000000265c007c0c */ /* 0x000fe2000d741270 */
[----:B------:R-:W1:Y:S01]  /*1d060*/  LDCU UR42, c[0x0][0x398] ;  /* 0x00007300ff2a77ac */ /* 0x000e620008000800 */
[----:B0-----:R-:W-:Y:S01]  /*1d070*/  PRMT R14, R72, 0x7610, R14 ;  /* 0x00007610480e7816 */ /* 0x001fe2000000000e */
[----:B------:R-:W0:Y:S01]  /*1d080*/  LDCU UR43, c[0x0][0x398] ;  /* 0x00007300ff2b77ac */ /* 0x000e220008000800 */
[----:B------:R-:W5:Y:S01]  /*1d090*/  LDL.S16 R72, [R1+0x33c] ;  /* 0x00033c0001487983 */ /* 0x000f620000100600 */
[----:B----4-:R-:W-:Y:S01]  /*1d0a0*/  VIADD R12, R65, 0x55 ;  /* 0x00000055410c7836 */ /* 0x010fe20000000000 */
[----:B------:R-:W-:-:S02]  /*1d0b0*/  PRMT R16, R21, 0x7632, R16 ;  /* 0x0000763215107816 */ /* 0x000fc40000000010 */
[----:B------:R4:W-:Y:S01]  /*1d0c0*/  @P0 STG.E.U16 desc[UR22][R10.64], R14 ;  /* 0x0000000e0a000986 */ /* 0x0009e2000c101516 */
[----:B------:R-:W0:Y:S01]  /*1d0d0*/  LDCU UR38, c[0x0][0x398] ;  /* 0x00007300ff2677ac */ /* 0x000e220008000800 */
[----:B------:R-:W-:Y:S01]  /*1d0e0*/  ISETP.GE.AND P0, PT, R12, UR72, PT ;  /* 0x000000480c007c0c */ /* 0x000fe2000bf06270 */
[C---:B------:R-:W-:Y:S01]  /*1d0f0*/  IMAD.WIDE R12, R0.reuse, 0x2, R6 ;  /* 0x00000002000c7825 */ /* 0x040fe200078e0206 */
[----:B------:R-:W5:Y:S01]  /*1d100*/  LDL.LU R71, [R1+0x50] ;  /* 0x0000500001477983 */ /* 0x000f620000300800 */
[----:B------:R-:W0:Y:S02]  /*1d110*/  LDCU UR72, c[0x0][0x39c] ;  /* 0x00007380ff4877ac */ /* 0x000e240008000800 */
[----:B----4-:R-:W-:-:S04]  /*1d120*/  IMAD.WIDE R14, R0, 0x2, R2 ;  /* 0x00000002000e7825 */ /* 0x010fc800078e0202 */
[----:B------:R-:W-:Y:S01]  /*1d130*/  IMAD.WIDE R10, R0, 0x2, R4 ;  /* 0x00000002000a7825 */ /* 0x000fe200078e0204 */
[----:B------:R4:W-:Y:S01]  /*1d140*/  @P6 STG.E.U16 desc[UR22][R14.64], R17 ;  /* 0x000000110e006986 */ /* 0x0009e2000c101516 */
[----:B------:R-:W-:Y:S01]  /*1d150*/  ISETP.LT.AND P6, PT, R73, UR36, !P1 ;  /* 0x0000002449007c0c */ /* 0x000fe2000cfc1270 */
[----:B------:R-:W0:Y:S02]  /*1d160*/  LDCU UR36, c[0x0][0x398] ;  /* 0x00007300ff2477ac */ /* 0x000e240008000800 */
[----:B------:R1:W-:Y:S01]  /*1d170*/  @P3 STG.E.U16 desc[UR22][R12.64], R21 ;  /* 0x000000150c003986 */ /* 0x0003e2000c101516 */
[----:B------:R-:W-:Y:S01]  /*1d180*/  ISETP.LT.AND P3, PT, R66, UR47, !P1 ;  /* 0x0000002f42007c0c */ /* 0x000fe2000cf61270 */
[----:B------:R-:W-:Y:S01]  /*1d190*/  VIADD R0, R0, UR30 ;  /* 0x0000001e00007c36 */ /* 0x000fe20008000000 */
[----:B------:R-:W0:Y:S01]  /*1d1a0*/  LDCU UR47, c[0x0][0x398] ;  /* 0x00007300ff2f77ac */ /* 0x000e220008000800 */
[----:B------:R1:W-:Y:S01]  /*1d1b0*/  @P2 STG.E.U16 desc[UR22][R10.64], R16 ;  /* 0x000000100a002986 */ /* 0x0003e2000c101516 */
[----:B------:R-:W-:-:S02]  /*1d1c0*/  ISETP.LT.AND P2, PT, R74, UR32, !P1 ;  /* 0x000000204a007c0c */ /* 0x000fc4000cf41270 */
[----:B------:R-:W-:Y:S01]  /*1d1d0*/  ISETP.LT.AND P1, PT, R92, UR77, !P1 ;  /* 0x0000004d5c007c0c */ /* 0x000fe2000cf21270 */
[----:B----4-:R-:W-:Y:S01]  /*1d1e0*/  IMAD.WIDE R14, R0, 0x2, R8 ;  /* 0x00000002000e7825 */ /* 0x010fe200078e0208 */
[----:B------:R-:W-:Y:S01]  /*1d1f0*/  PRMT R17, R70, 0x7610, R17 ;  /* 0x0000761046117816 */ /* 0x000fe20000000011 */
[----:B------:R-:W4:Y:S02]  /*1d200*/  LDCU UR32, c[0x0][0x398] ;  /* 0x00007300ff2077ac */ /* 0x000f240008000800 */
[----:B-1----:R-:W-:-:S04]  /*1d210*/  IMAD.WIDE R12, R0, 0x2, R2 ;  /* 0x00000002000c7825 */ /* 0x002fc800078e0202 */
[----:B------:R-:W-:Y:S01]  /*1d220*/  IMAD.WIDE R10, R0, 0x2, R6 ;  /* 0x00000002000a7825 */ /* 0x000fe200078e0206 */
[----:B------:R-:W-:Y:S03]  /*1d230*/  @P3 STG.E.U16 desc[UR22][R14.64], R18 ;  /* 0x000000120e003986 */ /* 0x000fe6000c101516 */
        /* <DEDUP_REMOVED lines=22> */
[----:B-----5:R-:W-:Y:S01]  /*1d3a0*/  F2FP.F16.F32.PACK_AB R23, R23, R75 ;  /* 0x0000004b1717723e */ /* 0x020fe200000000ff */
[----:B------:R-:W-:Y:S01]  /*1d3b0*/  IMAD.WIDE R14, R10, 0x2, R8 ;  /* 0x000000020a0e7825 */ /* 0x000fe200078e0208 */
[----:B------:R-:W-:Y:S01]  /*1d3c0*/  F2FP.F16.F32.PACK_AB R24, R24, R71 ;  /* 0x000000471818723e */ /* 0x000fe200000000ff */
[----:B------:R-:W5:Y:S01]  /*1d3d0*/  LDL.LU R75, [R1+0x58] ;  /* 0x00005800014b7983 */ /* 0x000f620000300800 */
[----:B----4-:R-:W-:Y:S01]  /*1d3e0*/  PRMT R18, R91, 0x7610, R18 ;  /* 0x000076105b127816 */ /* 0x010fe20000000012 */
[----:B------:R-:W-:Y:S01]  /*1d3f0*/  IMAD.WIDE R12, R10, 0x2, R2 ;  /* 0x000000020a0c7825 */ /* 0x000fe200078e0202 */
[----:B------:R-:W0:Y:S03]  /*1d400*/  LDCU UR51, c[0x0][0x398] ;  /* 0x00007300ff3377ac */ /* 0x000e260008000800 */
[----:B------:R1:W-:Y:S01]  /*1d410*/  @P6 STG.E.U16 desc[UR22][R14.64], R16 ;  /* 0x000000100e006986 */ /* 0x0003e2000c101516 */
[----:B------:R-:W-:Y:S01]  /*1d420*/  ISETP.LT.AND P6, PT, R73, UR63, !P4 ;  /* 0x0000003f49007c0c */ /* 0x000fe2000e7c1270 */
        /* <DEDUP_REMOVED lines=8> */
[C---:B-1----:R-:W-:Y:S01]  /*1d4b0*/  IMAD.WIDE R14, R10.reuse, 0x2, R6 ;  /* 0x000000020a0e7825 */ /* 0x042fe200078e0206 */
        /* <DEDUP_REMOVED lines=39> */
[----:B------:R-:W-:Y:S01]  /*1d730*/  @P4 STG.E.U16 desc[UR22][R14.64], R18 ;  /* 0x000000120e004986 */ /* 0x000fe2000c101516 */
[----:B------:R-:W1:Y:S02]  /*1d740*/  LDCU UR70, c[0x0][0x398] ;  /* 0x00007300ff4677ac */ /* 0x000e640008000800 */
[----:B------:R-:W-:Y:S01]  /*1d750*/  VIADD R16, R65, 0x59 ;  /* 0x0000005941107836 */ /* 0x000fe20000000000 */
[----:B------:R0:W-:Y:S04]  /*1d760*/  @P5 STG.E.U16 desc[UR22][R12.64], R17 ;  /* 0x000000110c005986 */ /* 0x0001e8000c101516 */
[----:B------:R1:W-:Y:S01]  /*1d770*/  @P6 STG.E.U16 desc[UR22][R10.64], R25 ;  /* 0x000000190a006986 */ /* 0x0003e2000c101516 */
[----:B------:R-:W-:Y:S01]  /*1d780*/  ISETP.GE.AND P4, PT, R16, UR57, PT ;  /* 0x0000003910007c0c */ /* 0x000fe2000bf86270 */
[----:B------:R-:W2:Y:S01]  /*1d790*/  LDCU UR57, c[0x0][0x39c] ;  /* 0x00007380ff3977ac */ /* 0x000ea20008000800 */
[----:B0-----:R-:W-:Y:S01]  /*1d7a0*/  IMAD.WIDE R12, R0, 0x2, R4 ;  /* 0x00000002000c7825 */ /* 0x001fe200078e0204 */
[----:B-1----:R-:W-:-:S05]  /*1d7b0*/  PRMT R11, R25, 0x7632, R11 ;  /* 0x00007632190b7816 */ /* 0x002fca000000000b */
        /* <DEDUP_REMOVED lines=11> */
[----:B------:R-:W-:Y:S02]  /*1d870*/  ISETP.LT.AND P6, PT, R66, UR34, !P3 ;  /* 0x0000002242007c0c */ /* 0x000fe4000dfc1270 */
[----:B------:R-:W-:Y:S01]  /*1d880*/  ISETP.LT.AND P5, PT, R74, UR52, !P3 ;  /* 0x000000344a007c0c */ /* 0x000fe2000dfa1270 */
[----:B------:R-:W-:Y:S01]  /*1d890*/  VIADD R10, R0, UR30 ;  /* 0x0000001e000a7c36 */ /* 0x000fe20008000000 */
[----:B-----5:R-:W-:Y:S01]  /*1d8a0*/  F2FP.F16.F32.PACK_AB R26, R26, R75 ;  /* 0x0000004b1a1a723e */ /* 0x020fe200000000ff */
[----:B------:R-:W-:Y:S01]  /*1d8b0*/  VIADD R0, R65, 0x5a ;  /* 0x0000005a41007836 */ /* 0x000fe20000000000 */
[----:B------:R-:W-:Y:S01]  /*1d8c0*/  F2FP.F16.F32.PACK_AB R27, R27, R71 ;  /* 0x000000471b1b723e */ /* 0x000fe200000000ff */
[C---:B------:R-:W-:Y:S01]  /*1d8d0*/  IMAD.WIDE R14, R10.reuse, 0x2, R8 ;  /* 0x000000020a0e7825 */ /* 0x040fe200078e0208 */
[----:B----4-:R-:W-:Y:S01]  /*1d8e0*/  PRMT R18, R91, 0x7610, R18 ;  /* 0x000076105b127816 */ /* 0x010fe20000000012 */
[----:B------:R-:W4:Y:S01]  /*1d8f0*/  LDL.LU R75, [R1+0x64] ;  /* 0x00006400014b7983 */ /* 0x000f220000300800 */
[----:B------:R-:W0:Y:S01]  /*1d900*/  LDCU UR34, c[0x0][0x398] ;  /* 0x00007300ff2277ac */ /* 0x000e220008000800 */
[----:B------:R-:W-:-:S02]  /*1d910*/  IMAD.WIDE R12, R10, 0x2, R2 ;  /* 0x000000020a0c7825 */ /* 0x000fc400078e0202 */
[----:B------:R1:W-:Y:S01]  /*1d920*/  @P6 STG.E.U16 desc[UR22][R14.64], R16 ;  /* 0x000000100e006986 */ /* 0x0003e2000c101516 */
[C---:B------:R-:W-:Y:S01]  /*1d930*/  ISETP.LT.AND P6, PT, R73.reuse, UR14, !P3 ;  /* 0x0000000e49007c0c */ /* 0x040fe2000dfc1270 */
[----:B------:R-:W5:Y:S02]  /*1d940*/  LDCU UR52, c[0x0][0x398] ;  /* 0x00007300ff3477ac */ /* 0x000f640008000800 */
[----:B------:R0:W-:Y:S01]  /*1d950*/  @P5 STG.E.U16 desc[UR22][R12.64], R11 ;  /* 0x0000000b0c005986 */ /* 0x0001e2000c101516 */
[----:B------:R-:W-:Y:S01]  /*1d960*/  ISETP.LT.AND P5, PT, R92, UR65, !P3 ;  /* 0x000000415c007c0c */ /* 0x000fe2000dfa1270 */
[----:B------:R-:W2:Y:S01]  /*1d970*/  LDCU UR14, c[0x0][0x398] ;  /* 0x00007300ff0e77ac */ /* 0x000ea20008000800 */
[----:B------:R-:W-:Y:S02]  /*1d980*/  ISETP.LT.AND P3, PT, R66, UR45, !P1 ;  /* 0x0000002d42007c0c */ /* 0x000fe4000cf61270 */
[----:B------:R-:W-:Y:S01]  /*1d990*/  ISETP.GE.AND P0, PT, R0, UR24, PT ;  /* 0x0000001800007c0c */ /* 0x000fe2000bf06270 */
[----:B-1----:R-:W-:Y:S01]  /*1d9a0*/  IMAD.WIDE R14, R10, 0x2, R6 ;  /* 0x000000020a0e7825 */ /* 0x002fe200078e0206 */
[----:B------:R-:W-:Y:S01]  /*1d9b0*/  PRMT R16, R26, 0x7632, R16 ;  /* 0x000076321a107816 */ /* 0x000fe20000000010 */
[----:B------:R-:W1:Y:S02]  /*1d9c0*/  LDCU UR24, c[0x0][0x39c] ;  /* 0x00007380ff1877ac */ /* 0x000e640008000800 */
[----:B0-----:R-:W-:Y:S01]  /*1d9d0*/  IMAD.WIDE R12, R10, 0x2, R4 ;  /* 0x000000020a0c7825 */ /* 0x001fe200078e0204 */
[----:B------:R0:W-:Y:S01]  /*1d9e0*/  @P6 STG.E.U16 desc[UR22][R14.64], R26 ;  /* 0x0000001a0e006986 */ /* 0x0001e2000c101516 */
[----:B------:R-:W-:Y:S01]  /*1d9f0*/  ISETP.LT.AND P6, PT, R74, UR62, !P1 ;  /* 0x0000003e4a007c0c */ /* 0x000fe2000cfc1270 */
[----:B------:R-:W1:Y:S01]  /*1da00*/  LDCU UR45, c[0x0][0x398] ;  /* 0x00007300ff2d77ac */ /* 0x000e620008000800 */
[----:B------:R-:W-:Y:S01]  /*1da10*/  VIADD R0, R10, UR30 ;  /* 0x0000001e0a007c36 */ /* 0x000fe20008000000 */
[----:B------:R5:W-:Y:S01]  /*1da20*/  @P5 STG.E.U16 desc[UR22][R12.64], R16 ;  /* 0x000000100c005986 */ /* 0x000be2000c101516 */
[----:B------:R-:W-:Y:S01]  /*1da30*/  ISETP.LT.AND P5, PT, R73, UR16, !P1 ;  /* 0x0000001049007c0c */ /* 0x000fe2000cfa1270 */
[----:B------:R-:W1:Y:S01]  /*1da40*/  LDCU UR65, c[0x0][0x398] ;  /* 0x00007300ff4177ac */ /* 0x000e620008000800 */
[----:B------:R-:W-:Y:S01]  /*1da50*/  IMAD.WIDE R10, R0, 0x2, R8 ;  /* 0x00000002000a7825 */ /* 0x000fe200078e0208 */
[----:B------:R-:W-:Y:S01]  /*1da60*/  ISETP.LT.AND P1, PT, R92, UR71, !P1 ;  /* 0x000000475c007c0c */ /* 0x000fe2000cf21270 */
[----:B------:R-:W1:Y:S01]  /*1da70*/  LDCU UR71, c[0x0][0x39c] ;  /* 0x00007380ff4777ac */ /* 0x000e620008000800 */
[----:B0-----:R-:W-:-:S02]  /*1da80*/  PRMT R14, R72, 0x7610, R14 ;  /* 0x00007610480e7816 */ /* 0x001fc4000000000e */
[----:B------:R-:W4:Y:S01]  /*1da90*/  LDL.S16 R72, [R1+0x354] ;  /* 0x0003540001487983 */ /* 0x000f220000100600 */
[----:B------:R-:W0:Y:S01]  /*1daa0*/  LDCU UR62, c[0x0][0x398] ;  /* 0x00007300ff3e77ac */ /* 0x000e220008000800 */
[----:B-----5:R-:W-:Y:S02]  /*1dab0*/  VIADD R12, R65, 0x5b ;  /* 0x0000005b410c7836 */ /* 0x020fe40000000000 */
[----:B------:R5:W-:Y:S01]  /*1dac0*/  @P3 STG.E.U16 desc[UR22][R10.64], R14 ;  /* 0x0000000e0a003986 */ /* 0x000be2000c101516 */
[----:B------:R-:W-:Y:S01]  /*1dad0*/  PRMT R16, R27, 0x7632, R16 ;  /* 0x000076321b107816 */ /* 0x000fe20000000010 */
[----:B------:R-:W0:Y:S01]  /*1dae0*/  LDCU UR16, c[0x0][0x398] ;  /* 0x00007300ff1077ac */ /* 0x000e220008000800 */
[----:B------:R-:W-:Y:S01]  /*1daf0*/  ISETP.GE.AND P3, PT, R12, UR12, PT ;  /* 0x0000000c0c007c0c */ /* 0x000fe2000bf66270 */
[C---:B------:R-:W-:Y:S01]  /*1db00*/  IMAD.WIDE R12, R0.reuse, 0x2, R6 ;  /* 0x00000002000c7825 */ /* 0x040fe200078e0206 */
[----:B------:R-:W4:Y:S01]  /*1db10*/  LDL.LU R71, [R1+0x68] ;  /* 0x0000680001477983 */ /* 0x000f220000300800 */
[----:B------:R-:W0:Y:S02]  /*1db20*/  LDCU UR12, c[0x0][0x398] ;  /* 0x00007300ff0c77ac */ /* 0x000e240008000800 */
[----:B-----5:R-:W-:-:S04]  /*1db30*/  IMAD.WIDE R14, R0, 0x2, R2 ;  /* 0x00000002000e7825 */ /* 0x020fc800078e0202 */
        /* <DEDUP_REMOVED lines=11> */
[----:B-----5:R-:W-:Y:S01]  /*1dbf0*/  IMAD.WIDE R14, R0, 0x2, R8 ;  /* 0x00000002000e7825 */ /* 0x020fe200078e0208 */
[----:B------:R-:W-:Y:S01]  /*1dc00*/  PRMT R17, R70, 0x7610, R17 ;  /* 0x0000761046117816 */ /* 0x000fe20000000011 */
[----:B------:R-:W5:Y:S02]  /*1dc10*/  LDCU UR74, c[0x0][0x398] ;  /* 0x00007300ff4a77ac */ /* 0x000f640008000800 */
        /* <DEDUP_REMOVED lines=9> */
[----:B0-----:R-:W-:Y:S01]  /*1dcb0*/  PRMT R13, R28, 0x7632, R13 ;  /* 0x000076321c0d7816 */ /* 0x001fe2000000000d */
[----:B-1----:R-:W-:-:S05]  /*1dcc0*/  IMAD.WIDE R10, R0, 0x2, R4 ;  /* 0x00000002000a7825 */ /* 0x002fca00078e0204 */
        /* <DEDUP_REMOVED lines=15> */
[----:B----4-:R-:W-:Y:S01]  /*1ddc0*/  F2FP.F16.F32.PACK_AB R17, R30, R71 ;  /* 0x000000471e11723e */ /* 0x010fe200000000ff */
[C---:B------:R-:W-:Y:S01]  /*1ddd0*/  IMAD.WIDE R14, R12.reuse, 0x2, R8 ;  /* 0x000000020c0e7825 */ /* 0x040fe200078e0208 */
[----:B------:R-:W0:Y:S03]  /*1dde0*/  LDCU UR35, c[0x0][0x398] ;  /* 0x00007300ff2377ac */ /* 0x000e260008000800 */
[----:B------:R-:W-:Y:S01]  /*1ddf0*/  IMAD.WIDE R10, R12, 0x2, R2 ;  /* 0x000000020c0a7825 */ /* 0x000fe200078e0202 */
[----:B------:R-:W1:Y:S03]  /*1de00*/  LDCU UR66, c[0x0][0x398] ;  /* 0x00007300ff4277ac */ /* 0x000e660008000800 */
[----:B------:R4:W-:Y:S01]  /*1de10*/  @P6 STG.E.U16 desc[UR22][R14.64], R16 ;  /* 0x000000100e006986 */ /* 0x0009e2000c101516 */
[----:B------:R-:W-:Y:S01]  /*1de20*/  ISETP.LT.AND P6, PT, R73, UR64, !P4 ;  /* 0x0000004049007c0c */ /* 0x000fe2000e7c1270 */
[----:B------:R-:W0:Y:S01]  /*1de30*/  LDCU UR64, c[0x0][0x398] ;  /* 0x00007300ff4077ac */ /* 0x000e220008000800 */
[----:B------:R-:W-:Y:S01]  /*1de40*/  ISETP.LT.AND P4, PT, R92, UR40, !P4 ;  /* 0x000000285c007c0c */ /* 0x000fe2000e781270 */
[----:B------:R1:W-:Y:S01]  /*1de50*/  @P1 STG.E.U16 desc[UR22][R10.64], R13 ;  /* 0x0000000d0a001986 */ /* 0x0003e2000c101516 */
[----:B------:R-:W-:Y:S01]  /*1de60*/  ISETP.GE.AND P2, PT, R0, UR55, PT ;  /* 0x0000003700007c0c */ /* 0x000fe2000bf46270 */
[----:B------:R-:W-:Y:S01]  /*1de70*/  VIADD R0, R12, UR30 ;  /* 0x0000001e0c007c36 */ /* 0x000fe20008000000 */
[----:B------:R-:W-:Y:S01]  /*1de80*/  ISETP.LT.AND P1, PT, R66, UR60, !P0 ;  /* 0x0000003c42007c0c */ /* 0x000fe2000c721270 */
[----:B------:R-:W0:Y:S01]  /*1de90*/  LDCU UR40, c[0x0][0x39c] ;  /* 0x00007380ff2877ac */ /* 0x000e220008000800 */
[----:B----4-:R-:W-:Y:S01]  /*1dea0*/  F2FP.F16.F32.PACK_AB R14, R29, R75 ;  /* 0x0000004b1d0e723e */ /* 0x010fe200000000ff */
[----:B------:R-:W4:Y:S01]  /*1deb0*/  LDCU UR55, c[0x0][0x398] ;  /* 0x00007300ff3777ac */ /* 0x000f220008000800 */
[----:B------:R-:W4:Y:S01]  /*1dec0*/  LDL.LU R75, [R1+0x70] ;  /* 0x00007000014b7983 */ /* 0x000f220000300800 */
[----:B-1----:R-:W-:Y:S01]  /*1ded0*/  IMAD.WIDE R10, R12, 0x2, R6 ;  /* 0x000000020c0a7825 */ /* 0x002fe200078e0206 */
[----:B------:R-:W-:-:S02]  /*1dee0*/  PRMT R15, R14, 0x7632, R15 ;  /* 0x000076320e0f7816 */ /* 0x000fc4000000000f */
[----:B------:R-:W4:Y:S01]  /*1def0*/  LDL.S16 R71, [R1+0x360] ;  /* 0x0003600001477983 */ /* 0x000f220000100600 */
[----:B------:R-:W-:Y:S01]  /*1df00*/  PRMT R16, R17, 0x7632, R16 ;  /* 0x0000763211107816 */ /* 0x000fe20000000010 */
[----:B------:R-:W-:Y:S01]  /*1df10*/  IMAD.WIDE R12, R12, 0x2, R4 ;  /* 0x000000020c0c7825 */ /* 0x000fe200078e0204 */
[----:B------:R-:W1:Y:S01]  /*1df20*/  LDCU UR60, c[0x0][0x398] ;  /* 0x00007300ff3c77ac */ /* 0x000e620008000800 */
[----:B------:R0:W-:Y:S01]  /*1df30*/  @P6 STG.E.U16 desc[UR22][R10.64], R14 ;  /* 0x0000000e0a006986 */ /* 0x0001e2000c101516 */
[----:B------:R-:W-:Y:S01]  /*1df40*/  ISETP.LT.AND P6, PT, R74, UR68, !P0 ;  /* 0x000000444a007c0c */ /* 0x000fe2000c7c1270 */
[----:B------:R-:W1:Y:S02]  /*1df50*/  LDCU UR68, c[0x0][0x398] ;  /* 0x00007300ff4477ac */ /* 0x000e640008000800 */
[----:B------:R5:W-:Y:S01]  /*1df60*/  @P4 STG.E.U16 desc[UR22][R12.64], R15 ;  /* 0x0000000f0c004986 */ /* 0x000be2000c101516 */
[----:B------:R-:W-:Y:S02]  /*1df70*/  ISETP.LT.AND P4, PT, R73, UR73, !P0 ;  /* 0x0000004949007c0c */ /* 0x000fe4000c781270 */
[----:B------:R-:W-:Y:S01]  /*1df80*/  ISETP.LT.AND P0, PT, R92, UR67, !P0 ;  /* 0x000000435c007c0c */ /* 0x000fe2000c701270 */
[----:B------:R-:W1:Y:S01]  /*1df90*/  LDCU UR73, c[0x0][0x398] ;  /* 0x00007300ff4977ac */ /* 0x000e620008000800 */
[----:B0-----:R-:W-:Y:S01]  /*1dfa0*/  PRMT R14, R72, 0x7610, R14 ;  /* 0x00007610480e7816 */ /* 0x001fe2000000000e */
[----:B------:R-:W-:Y:S01]  /*1dfb0*/  IMAD.WIDE R10, R0, 0x2, R8 ;  /* 0x00000002000a7825 */ /* 0x000fe200078e0208 */
[----:B------:R-:W0:Y:S03]  /*1dfc0*/  LDCU UR67, c[0x0][0x398] ;  /* 0x00007300ff4377ac */ /* 0x000e260008000800 */
[----:B-----5:R-:W-:Y:S01]  /*1dfd0*/  VIADD R12, R65, 0x5e ;  /* 0x0000005e410c7836 */ /* 0x020fe20000000000 */
[----:B------:R5:W-:Y:S04]  /*1dfe0*/  @P1 STG.E.U16 desc[UR22][R10.64], R14 ;  /* 0x0000000e0a001986 */ /* 0x000be8000c101516 */
[----:B------:R-:W-:Y:S01]  /*1dff0*/  ISETP.GE.AND P1, PT, R12, UR72, PT ;  /* 0x000000480c007c0c */ /* 0x000fe2000bf26270 */
[C---:B------:R-:W-:Y:S01]  /*1e000*/  IMAD.WIDE R12, R0.reuse, 0x2, R6 ;  /* 0x00000002000c7825 */ /* 0x040fe200078e0206 */
[----:B------:R-:W0:Y:S03]  /*1e010*/  LDCU UR72, c[0x0][0x39c] ;  /* 0x00007380ff4877ac */ /* 0x000e260008000800 */
[----:B-----5:R-:W-:-:S04]  /*1e020*/  IMAD.WIDE R14, R0, 0x2, R2 ;  /* 0x00000002000e7825 */ /* 0x020fc800078e0202 */
[----:B------:R-:W-:Y:S01]  /*1e030*/  IMAD.WIDE R10, R0, 0x2, R4 ;  /* 0x00000002000a7825 */ /* 0x000fe200078e0204 */
[----:B------:R5:W-:Y:S04]  /*1e040*/  @P6 STG.E.U16 desc[UR22][R14.64], R18 ;  /* 0x000000120e006986 */ /* 0x000be8000c101516 */
[----:B------:R0:W-:Y:S01]  /*1e050*/  @P4 STG.E.U16 desc[UR22][R12.64], R17 ;  /* 0x000000110c004986 */ /* 0x0001e2000c101516 */
[----:B------:R-:W-:Y:S01]  /*1e060*/  ISETP.LT.AND P4, PT, R66, UR6, !P3 ;  /* 0x0000000642007c0c */ /* 0x000fe2000df81270 */
[----:B------:R-:W-:Y:S01]  /*1e070*/  VIADD R0, R0, UR30 ;  /* 0x0000001e00007c36 */ /* 0x000fe20008000000 */
[----:B-----5:R-:W-:Y:S01]  /*1e080*/  PRMT R18, R91, 0x7610, R18 ;  /* 0x000076105b127816 */ /* 0x020fe20000000012 */
[----:B------:R5:W-:Y:S01]  /*1e090*/  @P0 STG.E.U16 desc[UR22][R10.64], R16 ;  /* 0x000000100a000986 */ /* 0x000be2000c101516 */
[----:B------:R-:W-:Y:S01]  /*1e0a0*/  ISETP.LT.AND P6, PT, R73, UR33, !P3 ;  /* 0x0000002149007c0c */ /* 0x000fe2000dfc1270 */
[----:B------:R-:W-:Y:S01]  /*1e0b0*/  IMAD.WIDE R14, R0, 0x2, R8 ;  /* 0x00000002000e7825 */ /* 0x000fe200078e0208 */
[----:B------:R-:W1:Y:S01]  /*1e0c0*/  LDCU UR6, c[0x0][0x398] ;  /* 0x00007300ff0677ac */ /* 0x000e620008000800 */
[----:B------:R-:W4:Y:S01]  /*1e0d0*/  LDL.LU R91, [R1+0x74] ;  /* 0x00007400015b7983 */ /* 0x000f220000300800 */
[----:B------:R-:W-:Y:S01]  /*1e0e0*/  ISETP.LT.AND P0, PT, R74, UR4, !P3 ;  /* 0x000000044a007c0c */ /* 0x000fe2000df01270 */
[----:B0-----:R-:W-:Y:S01]  /*1e0f0*/  IMAD.WIDE R12, R0, 0x2, R2 ;  /* 0x00000002000c7825 */ /* 0x001fe200078e0202 */
[----:B------:R-:W0:Y:S01]  /*1e100*/  LDCU UR33, c[0x0][0x39c] ;  /* 0x00007380ff2177ac */ /* 0x000e220008000800 */
[----:B-----5:R-:W-:-:S02]  /*1e110*/  PRMT R16, R70, 0x7610, R16 ;  /* 0x0000761046107816 */ /* 0x020fc40000000010 */
[----:B------:R2:W-:Y:S01]  /*1e120*/  @P4 STG.E.U16 desc[UR22][R14.64], R18 ;  /* 0x000000120e004986 */ /* 0x0005e2000c101516 */
[----:B------:R-:W-:Y:S01]  /*1e130*/  IMAD.WIDE R10, R0, 0x2, R6 ;  /* 0x00000002000a7825 */ /* 0x000fe200078e0206 */
[----:B------:R-:W5:Y:S02]  /*1e140*/  LDCU UR4, c[0x0][0x398] ;  /* 0x00007300ff0477ac */ /* 0x000f640008000800 */
[----:B------:R-:W5:Y:S04]  /*1e150*/  LDL.LU.S16 R70, [R1+0x362] ;  /* 0x0003620001467983 */ /* 0x000f680000300600 */
[----:B------:R-:W5:Y:S04]  /*1e160*/  LDL.LU R72, [R1+0x78] ;  /* 0x0000780001487983 */ /* 0x000f680000300800 */
[----:B------:R3:W-:Y:S01]  /*1e170*/  @P0 STG.E.U16 desc[UR22][R12.64], R16 ;  /* 0x000000100c000986 */ /* 0x0007e2000c101516 */
[----:B--2---:R-:W-:-:S03]  /*1e180*/  PRMT R15, R90, 0x7610, R15 ;  /* 0x000076105a0f7816 */ /* 0x004fc6000000000f */
[----:B------:R-:W2:Y:S01]  /*1e190*/  LDL.S16 R90, [R1+0x364] ;  /* 0x00036400015a7983 */ /* 0x000ea20000100600 */
[----:B---3--:R-:W-:-:S03]  /*1e1a0*/  PRMT R16, R89, 0x7610, R16 ;  /* 0x0000761059107816 */ /* 0x008fc60000000010 */
[----:B------:R-:W3:Y:S01]  /*1e1b0*/  LDL.LU.S16 R89, [R1+0x366] ;  /* 0x0003660001597983 */ /* 0x000ee20000300600 */
[----:B------:R-:W-:Y:S01]  /*1e1c0*/  ISETP.LT.AND P3, PT, R92, UR31, !P3 ;  /* 0x0000001f5c007c0c */ /* 0x000fe2000df61270 */
[----:B------:R-:W-:Y:S01]  /*1e1d0*/  VIADD R14, R0, UR30 ;  /* 0x0000001e000e7c36 */ /* 0x000fe20008000000 */
[----:B------:R-:W-:Y:S01]  /*1e1e0*/  PRMT R12, R31, 0x7632, R12 ;  /* 0x000076321f0c7816 */ /* 0x000fe2000000000c */
[----:B------:R0:W-:Y:S01]  /*1e1f0*/  @P6 STG.E.U16 desc[UR22][R10.64], R31 ;  /* 0x0000001f0a006986 */ /* 0x0001e2000c101516 */
[----:B------:R-:W-:Y:S01]  /*1e200*/  ISETP.LT.AND P6, PT, R66, UR44, !P5 ;  /* 0x0000002c42007c0c */ /* 0x000fe2000efc1270 */
[----:B------:R-:W-:Y:S01]  /*1e210*/  VIADD R17, R65, 0x5f ;  /* 0x0000005f41117836 */ /* 0x000fe20000000000 */
[----:B------:R-:W-:Y:S01]  /*1e220*/  ISETP.LT.AND P0, PT, R74, UR69, !P5 ;  /* 0x000000454a007c0c */ /* 0x000fe2000ef01270 */
[----:B------:R-:W1:Y:S01]  /*1e230*/  LDCU UR31, c[0x0][0x398] ;  /* 0x00007300ff1f77ac */ /* 0x000e620008000800 */
[----:B0-----:R-:W-:Y:S02]  /*1e240*/  IMAD.WIDE R10, R0, 0x2, R4 ;  /* 0x00000002000a7825 */ /* 0x001fe400078e0204 */
[----:B------:R-:W-:Y:S01]  /*1e250*/  ISETP.GE.AND P4, PT, R17, UR48, PT ;  /* 0x0000003011007c0c */ /* 0x000fe2000bf86270 */
[----:B------:R-:W0:Y:S02]  /*1e260*/  LDCU UR44, c[0x0][0x398] ;  /* 0x00007300ff2c77ac */ /* 0x000e240008000800 */
[----:B------:R1:W-:Y:S01]  /*1e270*/  @P3 STG.E.U16 desc[UR22][R10.64], R12 ;  /* 0x0000000c0a003986 */ /* 0x0003e2000c101516 */
[----:B------:R-:W-:Y:S01]  /*1e280*/  VIADD R0, R65, 0x60 ;  /* 0x0000006041007836 */ /* 0x000fe20000000000 */
[----:B------:R-:W0:Y:S01]  /*1e290*/  LDCU UR69, c[0x0][0x398] ;  /* 0x00007300ff4577ac */ /* 0x000e220008000800 */
[----:B------:R-:W0:Y:S01]  /*1e2a0*/  LDCU UR48, c[0x0][0x398] ;  /* 0x00007300ff3077ac */ /* 0x000e220008000800 */
[----:B-1----:R-:W-:-:S04]  /*1e2b0*/  IMAD.WIDE R12, R14, 0x2, R8 ;  /* 0x000000020e0c7825 */ /* 0x002fc800078e0208 */
[----:B------:R-:W-:Y:S01]  /*1e2c0*/  IMAD.WIDE R10, R14, 0x2, R2 ;  /* 0x000000020e0a7825 */ /* 0x000fe200078e0202 */
        /* <DEDUP_REMOVED lines=9> */
[----:B-1----:R-:W-:Y:S01]  /*1e360*/  IMAD.WIDE R12, R14, 0x2, R4 ;  /* 0x000000020e0c7825 */ /* 0x002fe200078e0204 */
[----:B------:R-:W1:Y:S01]  /*1e370*/  LDCU UR10, c[0x0][0x398] ;  /* 0x00007300ff0a77ac */ /* 0x000e620008000800 */
[----:B----4-:R-:W-:-:S02]  /*1e380*/  F2FP.F16.F32.PACK_AB R16, R32, R75 ;  /* 0x0000004b2010723e */ /* 0x010fc400000000ff */
[----:B------:R-:W-:Y:S01]  /*1e390*/  IMAD.WIDE R10, R14, 0x2, R6 ;  /* 0x000000020e0a7825 */ /* 0x000fe200078e0206 */
[----:B------:R-:W-:Y:S01]  /*1e3a0*/  PRMT R14, R71, 0x7610, R14 ;  /* 0x00007610470e7816 */ /* 0x000fe2000000000e */
[----:B------:R-:W4:Y:S01]  /*1e3b0*/  LDCU UR61, c[0x0][0x398] ;  /* 0x00007300ff3d77ac */ /* 0x000f220008000800 */
[----:B------:R-:W-:Y:S01]  /*1e3c0*/  PRMT R15, R16, 0x7632, R15 ;  /* 0x00007632100f7816 */ /* 0x000fe2000000000f */
[----:B------:R-:W4:Y:S04]  /*1e3d0*/  LDL.LU R71, [R1+0x7c] ;  /* 0x00007c0001477983 */ /* 0x000f280000300800 */
[----:B------:R0:W-:Y:S01]  /*1e3e0*/  @P6 STG.E.U16 desc[UR22][R10.64], R16 ;  /* 0x000000100a006986 */ /* 0x0001e2000c101516 */
[----:B------:R-:W-:Y:S01]  /*1e3f0*/  ISETP.LT.AND P6, PT, R74, UR28, !P2 ;  /* 0x0000001c4a007c0c */ /* 0x000fe2000d7c1270 */
[----:B------:R-:W1:Y:S02]  /*1e400*/  LDCU UR28, c[0x0][0x398] ;  /* 0x00007300ff1c77ac */ /* 0x000e640008000800 */
[----:B------:R0:W-:Y:S01]  /*1e410*/  @P5 STG.E.U16 desc[UR22][R12.64], R15 ;  /* 0x0000000f0c005986 */ /* 0x0001e2000c101516 */
[----:B------:R-:W-:Y:S01]  /*1e420*/  ISETP.LT.AND P5, PT, R73, UR42, !P2 ;  /* 0x0000002a49007c0c */ /* 0x000fe2000d7a1270 */
[----:B------:R-:W1:Y:S01]  /*1e430*/  LDCU UR42, c[0x0][0x398] ;  /* 0x00007300ff2a77ac */ /* 0x000e620008000800 */
[----:B------:R-:W-:Y:S01]  /*1e440*/  ISETP.LT.AND P2, PT, R92, UR43, !P2 ;  /* 0x0000002b5c007c0c */ /* 0x000fe2000d741270 */
[----:B------:R-:W1:Y:S01]  /*1e450*/  LDCU UR43, c[0x0][0x39c] ;  /* 0x00007380ff2b77ac */ /* 0x000e620008000800 */
[----:B0-----:R-:W-:-:S04]  /*1e460*/  IMAD.WIDE R10, R0, 0x2, R8 ;  /* 0x00000002000a7825 */ /* 0x001fc800078e0208 */
[----:B------:R-:W-:Y:S01]  /*1e470*/  VIADD R12, R65, 0x61 ;  /* 0x00000061410c7836 */ /* 0x000fe20000000000 */
[----:B------:R-:W-:Y:S02]  /*1e480*/  F2FP.F16.F32.PACK_AB R17, R33, R91 ;  /* 0x0000005b2111723e */ /* 0x000fe400000000ff */
[----:B------:R-:W4:Y:S04]  /*1e490*/  LDL.S16 R91, [R1+0x368] ;  /* 0x00036800015b7983 */ /* 0x000f280000100600 */
[----:B------:R0:W-:Y:S01]  /*1e4a0*/  @P0 STG.E.U16 desc[UR22][R10.64], R14 ;  /* 0x0000000e0a000986 */ /* 0x0001e2000c101516 */
[----:B-----5:R-:W-:-:S03]  /*1e4b0*/  PRMT R16, R70, 0x7610, R16 ;  /* 0x0000761046107816 */ /* 0x020fc60000000010 */
[----:B------:R-:W5:Y:S01]  /*1e4c0*/  LDL.LU.S16 R70, [R1+0x36a] ;  /* 0x00036a0001467983 */ /* 0x000f620000300600 */
[----:B------:R-:W-:Y:S01]  /*1e4d0*/  ISETP.GE.AND P0, PT, R12, UR18, PT ;  /* 0x000000120c007c0c */ /* 0x000fe2000bf06270 */
[C---:B------:R-:W-:Y:S01]  /*1e4e0*/  IMAD.WIDE R12, R0.reuse, 0x2, R6 ;  /* 0x00000002000c7825 */ /* 0x040fe200078e0206 */
[----:B------:R-:W-:Y:S01]  /*1e4f0*/  PRMT R18, R17, 0x7632, R18 ;  /* 0x0000763211127816 */ /* 0x000fe20000000012 */
[----:B------:R-:W1:Y:S02]  /*1e500*/  LDCU UR18, c[0x0][0x398] ;  /* 0x00007300ff1277ac */ /* 0x000e640008000800 */
[----:B0-----:R-:W-:-:S04]  /*1e510*/  IMAD.WIDE R10, R0, 0x2, R2 ;  /* 0x00000002000a7825 */ /* 0x001fc800078e0202 */
[----:B------:R-:W-:Y:S01]  /*1e520*/  IMAD.WIDE R14, R0, 0x2, R4 ;  /* 0x00000002000e7825 */ /* 0x000fe200078e0204 */
[----:B------:R-:W-:Y:S04]  /*1e530*/  @P6 STG.E.U16 desc[UR22][R10.64], R16 ;  /* 0x000000100a006986 */ /* 0x000fe8000c101516 */
[----:B------:R-:W-:Y:S04]  /*1e540*/  @P5 STG.E.U16 desc[UR22][R12.64], R17 ;  /* 0x000000110c005986 */ /* 0x000fe8000c101516 */
[----:B------:R2:W-:Y:S02]  /*1e550*/  @P2 STG.E.U16 desc[UR22][R14.64], R18 ;  /* 0x000000120e002986 */ /* 0x0005e4000c101516 */
[----:B--2---:R-:W-:-:S02]  /*1e560*/  PRMT R18, R90, 0x7610, R18 ;  /* 0x000076105a127816 */ /* 0x004fc40000000012 */
[----:B------:R-:W2:Y:S01]  /*1e570*/  LDL.S16 R90, [R1+0x36c] ;  /* 0x00036c00015a7983 */ /* 0x000ea20000100600 */
[----:B---3--:R-:W-:-:S03]  /*1e580*/  PRMT R19, R89, 0x7610, R19 ;  /* 0x0000761059137816 */ /* 0x008fc60000000013 */
[----:B------:R-:W3:Y:S01]  /*1e590*/  LDL.LU.S16 R89, [R1+0x36e] ;  /* 0x00036e0001597983 */ /* 0x000ee20000300600 */
[----:B------:R-:W-:Y:S01]  /*1e5a0*/  ISETP.LT.AND P5, PT, R66, UR38, !P1 ;  /* 0x0000002642007c0c */ /* 0x000fe2000cfa1270 */
[----:B------:R-:W-:Y:S01]  /*1e5b0*/  VIADD R0, R0, UR30 ;  /* 0x0000001e00007c36 */ /* 0x000fe20008000000 */
[----:B------:R-:W-:Y:S01]  /*1e5c0*/  ISETP.LT.AND P6, PT, R74, UR47, !P1 ;  /* 0x0000002f4a007c0c */ /* 0x000fe2000cfc1270 */
[----:B------:R-:W3:Y:S01]  /*1e5d0*/  LDL.LU R75, [R1+0x80] ;  /* 0x00008000014b7983 */ /* 0x000ee20000300800 */
[----:B------:R-:W-:Y:S01]  /*1e5e0*/  ISETP.LT.AND P2, PT, R73, UR32, !P1 ;  /* 0x0000002049007c0c */ /* 0x000fe2000cf41270 */
[----:B------:R-:W-:Y:S01]  /*1e5f0*/  IMAD.WIDE R16, R0, 0x2, R8 ;  /* 0x0000000200107825 */ /* 0x000fe200078e0208 */
[----:B------:R-:W-:Y:S01]  /*1e600*/  F2FP.F16.F32.PACK_AB R20, R34, R72 ;  /* 0x000000482214723e */ /* 0x000fe200000000ff */
[----:B------:R-:W0:Y:S02]  /*1e610*/  LDCU UR38, c[0x0][0x398] ;  /* 0x00007300ff2677ac */ /* 0x000e240008000800 */
[----:B------:R-:W-:-:S04]  /*1e620*/  IMAD.WIDE R10, R0, 0x2, R2 ;  /* 0x00000002000a7825 */ /* 0x000fc800078e0202 */
[----:B------:R-:W-:Y:S01]  /*1e630*/  IMAD.WIDE R12, R0, 0x2, R6 ;  /* 0x00000002000c7825 */ /* 0x000fe200078e0206 */
[----:B------:R0:W-:Y:S01]  /*1e640*/  @P5 STG.E.U16 desc[UR22][R16.64], R18 ;  /* 0x0000001210005986 */ /* 0x0001e2000c101516 */
[----:B------:R-:W-:Y:S01]  /*1e650*/  ISETP.LT.AND P1, PT, R92, UR36, !P1 ;  /* 0x000000245c007c0c */ /* 0x000fe2000cf21270 */
[----:B------:R-:W1:Y:S02]  /*1e660*/  LDCU UR36, c[0x0][0x39c] ;  /* 0x00007380ff2477ac */ /* 0x000e640008000800 */
[----:B------:R0:W-:Y:S01]  /*1e670*/  @P6 STG.E.U16 desc[UR22][R10.64], R19 ;  /* 0x000000130a006986 */ /* 0x0001e2000c101516 */
[----:B------:R-:W-:Y:S01]  /*1e680*/  IMAD.WIDE R14, R0, 0x2, R4 ;  /* 0x00000002000e7825 */ /* 0x000fe200078e0204 */
[----:B------:R-:W1:Y:S02]  /*1e690*/  LDCU UR47, c[0x0][0x398] ;  /* 0x00007300ff2f77ac */ /* 0x000e640008000800 */
[----:B------:R1:W-:Y:S01]  /*1e6a0*/  @P2 STG.E.U16 desc[UR22][R12.64], R20 ;  /* 0x000000140c002986 */ /* 0x0003e2000c101516 */
[----:B------:R-:W-:Y:S01]  /*1e6b0*/  ISETP.LT.AND P2, PT, R66, UR51, !P4 ;  /* 0x0000003342007c0c */ /* 0x000fe2000e741270 */
[----:B------:R-:W-:Y:S01]  /*1e6c0*/  VIADD R0, R0, UR30 ;  /* 0x0000001e00007c36 */ /* 0x000fe20008000000 */
[----:B------:R-:W-:Y:S01]  /*1e6d0*/  PRMT R21, R20, 0x7632, R21 ;  /* 0x0000763214157816 */ /* 0x000fe20000000015 */
[----:B0-----:R-:W-:Y:S01]  /*1e6e0*/  VIADD R16, R65, 0x62 ;  /* 0x0000006241107836 */ /* 0x001fe20000000000 */
[----:B------:R-:W0:Y:S01]  /*1e6f0*/  LDCU UR32, c[0x0][0x398] ;  /* 0x00007300ff2077ac */ /* 0x000e220008000800 */
[----:B------:R-:W-:-:S02]  /*1e700*/  IMAD.WIDE R10, R0, 0x2, R8 ;  /* 0x00000002000a7825 */ /* 0x000fc400078e0208 */
[----:B------:R0:W-:Y:S01]  /*1e710*/  @P1 STG.E.U16 desc[UR22][R14.64], R21 ;  /* 0x000000150e001986 */ /* 0x0001e2000c101516 */
[----:B------:R-:W-:Y:S01]  /*1e720*/  ISETP.GE.AND P1, PT, R16, UR57, PT ;  /* 0x0000003910007c0c */ /* 0x000fe2000bf26270 */
[----:B------:R-:W0:Y:S01]  /*1e730*/  LDCU UR51, c[0x0][0x398] ;  /* 0x00007300ff3377ac */ /* 0x000e220008000800 */
[----:B----4-:R-:W-:Y:S01]  /*1e740*/  F2FP.F16.F32.PACK_AB R35, R35, R71 ;  /* 0x000000472323723e */ /* 0x010fe200000000ff */
[----:B-1----:R-:W-:Y:S01]  /*1e750*/  IMAD.WIDE R12, R0, 0x2, R2 ;  /* 0x00000002000c7825 */ /* 0x002fe200078e0202 */
[----:B------:R-:W4:Y:S01]  /*1e760*/  LDL.S16 R71, [R1+0x370] ;  /* 0x0003700001477983 */ /* 0x000f220000100600 */
[----:B------:R-:W-:Y:S02]  /*1e770*/  PRMT R18, R91, 0x7610, R18 ;  /* 0x000076105b127816 */ /* 0x000fe40000000012 */
[----:B-----5:R-:W-:Y:S01]  /*1e780*/  PRMT R17, R70, 0x7610, R17 ;  /* 0x0000761046117816 */ /* 0x020fe20000000011 */
[----:B------:R-:W5:Y:S01]  /*1e790*/  LDL.LU R91, [R1+0x84] ;  /* 0x00008400015b7983 */ /* 0x000f620000300800 */
[----:B0-----:R-:W-:Y:S01]  /*1e7a0*/  IMAD.WIDE R14, R0, 0x2, R6 ;  /* 0x00000002000e7825 */ /* 0x001fe200078e0206 */
[----:B------:R-:W-:Y:S01]  /*1e7b0*/  ISETP.LT.AND P5, PT, R74, UR58, !P4 ;  /* 0x0000003a4a007c0c */ /* 0x000fe2000e7a1270 */
[----:B------:R-:W0:Y:S01]  /*1e7c0*/  LDCU UR57, c[0x0][0x398] ;  /* 0x00007300ff3977ac */ /* 0x000e220008000800 */
[----:B------:R-:W5:Y:S01]  /*1e7d0*/  LDL.LU.S16 R70, [R1+0x372] ;  /* 0x0003720001467983 */ /* 0x000f620000300600 */
[----:B------:R-:W-:-:S03]  /*1e7e0*/  VIADD R16, R0, UR30 ;  /* 0x0000001e00107c36 */ /* 0x000fc60008000000 */
[----:B------:R1:W-:Y:S04]  /*1e7f0*/  @P2 STG.E.U16 desc[UR22][R10.64], R18 ;  /* 0x000000120a002986 */ /* 0x0003e8000c101516 */
[----:B------:R-:W5:Y:S01]  /*1e800*/  LDL.LU R72, [R1+0x88] ;  /* 0x0000880001487983 */ /* 0x000f620000300800 */
[----:B-1----:R-:W-:Y:S01]  /*1e810*/  IMAD.WIDE R10, R0, 0x2, R4 ;  /* 0x00000002000a7825 */ /* 0x002fe200078e0204 */
[----:B--2---:R-:W-:Y:S02]  /*1e820*/  PRMT R18, R90, 0x7610, R18 ;  /* 0x000076105a127816 */ /* 0x004fe40000000012 */
[----:B------:R-:W2:Y:S01]  /*1e830*/  LDL.S16 R90, [R1+0x374] ;  /* 0x00037400015a7983 */ /* 0x000ea20000100600 */
[----:B---3--:R-:W-:-:S03]  /*1e840*/  PRMT R0, R89, 0x7610, R0 ;  /* 0x0000761059007816 */ /* 0x008fc60000000000 */
[----:B------:R-:W3:Y:S01]  /*1e850*/  LDL.LU.S16 R89, [R1+0x376] ;  /* 0x0003760001597983 */ /* 0x000ee20000300600 */
[----:B------:R-:W-:Y:S02]  /*1e860*/  ISETP.LT.AND P6, PT, R73, UR76, !P4 ;  /* 0x0000004c49007c0c */ /* 0x000fe4000e7c1270 */
[----:B------:R-:W-:Y:S01]  /*1e870*/  ISETP.LT.AND P4, PT, R92, UR37, !P4 ;  /* 0x000000255c007c0c */ /* 0x000fe2000e781270 */
[----:B------:R1:W-:Y:S01]  /*1e880*/  @P5 STG.E.U16 desc[UR22][R12.64], R17 ;  /* 0x000000110c005986 */ /* 0x0003e2000c101516 */
[----:B------:R-:W-:Y:S01]  /*1e890*/  ISETP.LT.AND P5, PT, R66, UR50, !P3 ;  /* 0x0000003242007c0c */ /* 0x000fe2000dfa1270 */
[----:B------:R-:W0:Y:S01]  /*1e8a0*/  LDCU UR50, c[0x0][0x39c] ;  /* 0x00007380ff3277ac */ /* 0x000e220008000800 */
[----:B------:R-:W-:Y:S01]  /*1e8b0*/  PRMT R19, R35, 0x7632, R19 ;  /* 0x0000763223137816 */ /* 0x000fe20000000013 */
[----:B------:R-:W0:Y:S06]  /*1e8c0*/  LDCU UR37, c[0x0][0x398] ;  /* 0x00007300ff2577ac */ /* 0x000e2c0008000800 */
[----:B------:R0:W-:Y:S01]  /*1e8d0*/  @P6 STG.E.U16 desc[UR22][R14.64], R35 ;  /* 0x000000230e006986 */ /* 0x0001e2000c101516 */
[----:B------:R-:W-:Y:S01]  /*1e8e0*/  ISETP.LT.AND P6, PT, R74, UR63, !P3 ;  /* 0x0000003f4a007c0c */ /* 0x000fe2000dfc1270 */
[----:B-1----:R-:W-:-:S02]  /*1e8f0*/  IMAD.WIDE R12, R16, 0x2, R8 ;  /* 0x00000002100c7825 */ /* 0x002fc400078e0208 */
[----:B------:R1:W-:Y:S01]  /*1e900*/  @P4 STG.E.U16 desc[UR22][R10.64], R19 ;  /* 0x000000130a004986 */ /* 0x0003e2000c101516 */
[----:B------:R-:W-:Y:S01]  /*1e910*/  ISETP.LT.AND P4, PT, R92, UR56, !P3 ;  /* 0x000000385c007c0c */ /* 0x000fe2000df81270 */
[----:B------:R-:W-:Y:S01]  /*1e920*/  VIADD R17, R65, 0x63 ;  /* 0x0000006341117836 */ /* 0x000fe20000000000 */
[----:B------:R-:W2:Y:S01]  /*1e930*/  LDCU UR56, c[0x0][0x398] ;  /* 0x00007300ff3877ac */ /* 0x000ea20008000800 */
[----:B------:R1:W-:Y:S01]  /*1e940*/  @P5 STG.E.U16 desc[UR22][R12.64], R18 ;  /* 0x000000120c005986 */ /* 0x0003e2000c101516 */
[----:B0-----:R-:W-:Y:S01]  /*1e950*/  IMAD.WIDE R14, R16, 0x2, R2 ;  /* 0x00000002100e7825 */ /* 0x001fe200078e0202 */
[----:B------:R-:W-:Y:S01]  /*1e960*/  ISETP.LT.AND P5, PT, R73, UR9, !P3 ;  /* 0x0000000949007c0c */ /* 0x000fe2000dfa1270 */
[----:B------:R-:W0:Y:S03]  /*1e970*/  LDCU UR9, c[0x0][0x398] ;  /* 0x00007300ff0977ac */ /* 0x000e260008000800 */
[----:B------:R0:W-:Y:S01]  /*1e980*/  @P6 STG.E.U16 desc[UR22][R14.64], R0 ;  /* 0x000000000e006986 */ /* 0x0001e2000c101516 */
[----:B------:R-:W-:-:S02]  /*1e990*/  ISETP.LT.AND P6, PT, R66, UR59, !P0 ;  /* 0x0000003b42007c0c */ /* 0x000fc4000c7c1270 */
[----:B-1----:R-:W-:Y:S01]  /*1e9a0*/  F2FP.F16.F32.PACK_AB R19, R36, R75 ;  /* 0x0000004b2413723e */ /* 0x002fe200000000ff */
[C---:B------:R-:W-:Y:S01]  /*1e9b0*/  IMAD.WIDE R10, R16.reuse, 0x2, R6 ;  /* 0x00000002100a7825 */ /* 0x040fe200078e0206 */
[----:B------:R-:W-:Y:S01]  /*1e9c0*/  ISETP.GE.AND P2, PT, R17, UR24, PT ;  /* 0x0000001811007c0c */ /* 0x000fe2000bf46270 */
[----:B------:R-:W1:Y:S01]  /*1e9d0*/  LDCU UR24, c[0x0][0x398] ;  /* 0x00007300ff1877ac */ /* 0x000e620008000800 */
[----:B------:R-:W-:Y:S01]  /*1e9e0*/  PRMT R20, R19, 0x7632, R20 ;  /* 0x0000763213147816 */ /* 0x000fe20000000014 */
[----:B------:R-:W-:-:S04]  /*1e9f0*/  IMAD.WIDE R12, R16, 0x2, R4 ;  /* 0x00000002100c7825 */ /* 0x000fc800078e0204 */
[----:B0-----:R-:W-:Y:S02]  /*1ea00*/  VIADD R0, R16, UR30 ;  /* 0x0000001e10007c36 */ /* 0x001fe40008000000 */
[----:B------:R-:W-:Y:S02]  /*1ea10*/  VIADD R17, R65, 0x64 ;  /* 0x0000006441117836 */ /* 0x000fe40000000000 */
[----:B------:R-:W-:Y:S01]  /*1ea20*/  IMAD.WIDE R14, R0, 0x2, R8 ;  /* 0x00000002000e7825 */ /* 0x000fe200078e0208 */
[----:B------:R0:W-:Y:S02]  /*1ea30*/  @P5 STG.E.U16 desc[UR22][R10.64], R19 ;  /* 0x000000130a005986 */ /* 0x0001e4000c101516 */
[----:B------:R-:W-:Y:S02]  /*1ea40*/  ISETP.GE.AND P3, PT, R17, UR71, PT ;  /* 0x0000004711007c0c */ /* 0x000fe4000bf66270 */
[----:B------:R1:W-:Y:S01]  /*1ea50*/  @P4 STG.E.U16 desc[UR22][R12.64], R20 ;  /* 0x000000140c004986 */ /* 0x0003e2000c101516 */
[----:B----4-:R-:W-:-:S03]  /*1ea60*/  PRMT R18, R71, 0x7610, R18 ;  /* 0x0000761047127816 */ /* 0x010fc60000000012 */
[----:B------:R-:W4:Y:S01]  /*1ea70*/  LDL.LU R71, [R1+0x8c] ;  /* 0x00008c0001477983 */ /* 0x000f220000300800 */
[----:B------:R-:W-:Y:S01]  /*1ea80*/  ISETP.LT.AND P4, PT, R74, UR53, !P0 ;  /* 0x000000354a007c0c */ /* 0x000fe2000c781270 */
[----:B0-----:R-:W-:Y:S01]  /*1ea90*/  IMAD.WIDE R10, R0, 0x2, R2 ;  /* 0x00000002000a7825 */ /* 0x001fe200078e0202 */
[----:B------:R-:W-:Y:S01]  /*1eaa0*/  ISETP.LT.AND P5, PT, R73, UR49, !P0 ;  /* 0x0000003149007c0c */ /* 0x000fe2000c7a1270 */
[----:B------:R0:W-:Y:S01]  /*1eab0*/  @P6 STG.E.U16 desc[UR22][R14.64], R18 ;  /* 0x000000120e006986 */ /* 0x0001e2000c101516 */
[----:B------:R-:W-:Y:S01]  /*1eac0*/  ISETP.LT.AND P6, PT, R92, UR54, !P0 ;  /* 0x000000365c007c0c */ /* 0x000fe2000c7c1270 */
[C---:B-1----:R-:W-:Y:S01]  /*1ead0*/  IMAD.WIDE R12, R0.reuse, 0x2, R6 ;  /* 0x00000002000c7825 */ /* 0x042fe200078e0206 */
[----:B------:R-:W1:Y:S03]  /*1eae0*/  LDCU UR49, c[0x0][0x398] ;  /* 0x00007300ff3177ac */ /* 0x000e660008000800 */
[----:B------:R-:W-:Y:S01]  /*1eaf0*/  VIADD R16, R65, 0x65 ;  /* 0x0000006541107836 */ /* 0x000fe20000000000 */
[----:B------:R-:W1:Y:S01]  /*1eb00*/  LDCU UR53, c[0x0][0x398] ;  /* 0x00007300ff3577ac */ /* 0x000e620008000800 */
[----:B0-----:R-:W-:Y:S01]  /*1eb10*/  IMAD.WIDE R14, R0, 0x2, R4 ;  /* 0x00000002000e7825 */ /* 0x001fe200078e0204 */
[----:B------:R-:W0:Y:S01]  /*1eb20*/  LDCU UR54, c[0x0][0x398] ;  /* 0x00007300ff3677ac */ /* 0x000e220008000800 */
[----:B-----5:R-:W-:-:S02]  /*1eb30*/  F2FP.F16.F32.PACK_AB R18, R37, R91 ;  /* 0x0000005b2512723e */ /* 0x020fc400000000ff */
[----:B------:R-:W5:Y:S01]  /*1eb40*/  LDL.S16 R91, [R1+0x378] ;  /* 0x00037800015b7983 */ /* 0x000f620000100600 */
[----:B------:R-:W-:-:S03]  /*1eb50*/  PRMT R17, R70, 0x7610, R17 ;  /* 0x0000761046117816 */ /* 0x000fc60000000011 */
[----:B------:R-:W5:Y:S01]  /*1eb60*/  LDL.LU.S16 R70, [R1+0x37a] ;  /* 0x00037a0001467983 */ /* 0x000f620000300600 */
[----:B------:R-:W-:-:S03]  /*1eb70*/  PRMT R19, R18, 0x7632, R19 ;  /* 0x0000763212137816 */ /* 0x000fc60000000013 */
[----:B------:R-:W-:Y:S04]  /*1eb80*/  @P4 STG.E.U16 desc[UR22][R10.64], R17 ;  /* 0x000000110a004986 */ /* 0x000fe8000c101516 */
[----:B------:R2:W-:Y:S04]  /*1eb90*/  @P5 STG.E.U16 desc[UR22][R12.64], R18 ;  /* 0x000000120c005986 */ /* 0x0005e8000c101516 */
[----:B------:R3:W-:Y:S01]  /*1eba0*/  @P6 STG.E.U16 desc[UR22][R14.64], R19 ;  /* 0x000000130e006986 */ /* 0x0007e2000c101516 */
[----:B--2---:R-:W-:-:S03]  /*1ebb0*/  PRMT R18, R90, 0x7610, R18 ;  /* 0x000076105a127816 */ /* 0x004fc60000000012 */
        /* <DEDUP_REMOVED lines=9> */
[----:B------:R-:W-:Y:S01]  /*1ec50*/  ISETP.LT.AND P1, PT, R92, UR14, !P1 ;  /* 0x0000000e5c007c0c */ /* 0x000fe2000cf21270 */
[----:B------:R-:W0:Y:S01]  /*1ec60*/  LDCU UR34, c[0x0][0x398] ;  /* 0x00007300ff2277ac */ /* 0x000e220008000800 */
[----:B------:R-:W-:Y:S01]  /*1ec70*/  F2FP.F16.F32.PACK_AB R20, R38, R72 ;  /* 0x000000482614723e */ /* 0x000fe200000000ff */
[----:B------:R-:W-:Y:S01]  /*1ec80*/  IMAD.WIDE R12, R0, 0x2, R2 ;  /* 0x00000002000c7825 */ /* 0x000fe200078e0202 */
[----:B------:R-:W-:Y:S01]  /*1ec90*/  ISETP.GE.AND P0, PT, R16, UR39, PT ;  /* 0x0000002710007c0c */ /* 0x000fe2000bf06270 */
[----:B------:R-:W0:Y:S01]  /*1eca0*/  LDCU UR39, c[0x0][0x39c] ;  /* 0x00007380ff2777ac */ /* 0x000e220008000800 */
[----:B------:R-:W-:Y:S01]  /*1ecb0*/  PRMT R21, R20, 0x7632, R21 ;  /* 0x0000763214157816 */ /* 0x000fe20000000015 */
[C---:B------:R-:W-:Y:S01]  /*1ecc0*/  IMAD.WIDE R14, R0.reuse, 0x2, R6 ;  /* 0x00000002000e7825 */ /* 0x040fe200078e0206 */
[----:B------:R5:W-:Y:S01]  /*1ecd0*/  @P6 STG.E.U16 desc[UR22][R10.64], R18 ;  /* 0x000000120a006986 */ /* 0x000be2000c101516 */
[----:B------:R-:W0:Y:S02]  /*1ece0*/  LDCU UR14, c[0x0][0x398] ;  /* 0x00007300ff0e77ac */ /* 0x000e240008000800 */
[----:B------:R-:W-:Y:S01]  /*1ecf0*/  IMAD.WIDE R16, R0, 0x2, R4 ;  /* 0x0000000200107825 */ /* 0x000fe200078e0204 */
[----:B------:R-:W-:Y:S01]  /*1ed00*/  @P5 STG.E.U16 desc[UR22][R12.64], R19 ;  /* 0x000000130c005986 */ /* 0x000fe2000c101516 */
[----:B------:R-:W0:Y:S03]  /*1ed10*/  LDCU UR52, c[0x0][0x398] ;  /* 0x00007300ff3477ac */ /* 0x000e260008000800 */
[----:B------:R-:W-:Y:S01]  /*1ed20*/  @P4 STG.E.U16 desc[UR22][R14.64], R20 ;  /* 0x000000140e004986 */ /* 0x000fe2000c101516 */
[----:B------:R-:W-:Y:S01]  /*1ed30*/  ISETP.LT.AND P4, PT, R66, UR45, !P2 ;  /* 0x0000002d42007c0c */ /* 0x000fe2000d781270 */
[----:B------:R-:W-:Y:S01]  /*1ed40*/  VIADD R0, R0, UR30 ;  /* 0x0000001e00007c36 */ /* 0x000fe20008000000 */
[----:B----4-:R-:W-:Y:S01]  /*1ed50*/  F2FP.F16.F32.PACK_AB R39, R39, R71 ;  /* 0x000000472727723e */ /* 0x010fe200000000ff */
[----:B------:R4:W-:Y:S01]  /*1ed60*/  @P1 STG.E.U16 desc[UR22][R16.64], R21 ;  /* 0x0000001510001986 */ /* 0x0009e2000c101516 */
[----:B-----5:R-:W-:-:S03]  /*1ed70*/  PRMT R18, R91, 0x7610, R18 ;  /* 0x000076105b127816 */ /* 0x020fc60000000012 */
[----:B------:R-:W5:Y:S01]  /*1ed80*/  LDL.S16 R71, [R1+0x380] ;  /* 0x0003800001477983 */ /* 0x000f620000100600 */
[----:B------:R-:W-:Y:S01]  /*1ed90*/  ISETP.LT.AND P5, PT, R74, UR65, !P2 ;  /* 0x000000414a007c0c */ /* 0x000fe2000d7a1270 */
[----:B------:R-:W0:Y:S01]  /*1eda0*/  LDCU UR45, c[0x0][0x398] ;  /* 0x00007300ff2d77ac */ /* 0x000e220008000800 */
[----:B----4-:R-:W-:Y:S01]  /*1edb0*/  PRMT R17, R70, 0x7610, R17 ;  /* 0x0000761046117816 */ /* 0x010fe20000000011 */
[----:B------:R-:W4:Y:S04]  /*1edc0*/  LDL.LU R91, [R1+0x94] ;  /* 0x00009400015b7983 */ /* 0x000f280000300800 */
[----:B------:R-:W4:Y:S01]  /*1edd0*/  LDL.LU.S16 R70, [R1+0x382] ;  /* 0x0003820001467983 */ /* 0x000f220000300600 */
[----:B------:R-:W-:-:S03]  /*1ede0*/  IMAD.WIDE R10, R0, 0x2, R8 ;  /* 0x00000002000a7825 */ /* 0x000fc600078e0208 */
[----:B------:R-:W4:Y:S01]  /*1edf0*/  LDL.LU R72, [R1+0x98] ;  /* 0x0000980001487983 */ /* 0x000f220000300800 */
[----:B------:R-:W-:-:S03]  /*1ee00*/  VIADD R16, R65, 0x66 ;  /* 0x0000006641107836 */ /* 0x000fc60000000000 */
[----:B------:R0:W-:Y:S01]  /*1ee10*/  @P4 STG.E.U16 desc[UR22][R10.64], R18 ;  /* 0x000000120a004986 */ /* 0x0001e2000c101516 */
[----:B------:R-:W-:Y:S01]  /*1ee20*/  IMAD.WIDE R12, R0, 0x2, R2 ;  /* 0x00000002000c7825 */ /* 0x000fe200078e0202 */
[----:B------:R-:W-:Y:S01]  /*1ee30*/  ISETP.GE.AND P1, PT, R16, UR40, PT ;  /* 0x0000002810007c0c */ /* 0x000fe2000bf26270 */
[----:B------:R-:W1:Y:S02]  /*1ee40*/  LDCU UR40, c[0x0][0x398] ;  /* 0x00007300ff2877ac */ /* 0x000e640008000800 */
[----:B------:R-:W-:-:S04]  /*1ee50*/  IMAD.WIDE R14, R0, 0x2, R6 ;  /* 0x00000002000e7825 */ /* 0x000fc800078e0206 */
[C---:B------:R-:W-:Y:S02]  /*1ee60*/  VIADD R16, R0.reuse, UR30 ;  /* 0x0000001e00107c36 */ /* 0x040fe40008000000 */
[----:B0-----:R-:W-:Y:S01]  /*1ee70*/  IMAD.WIDE R10, R0, 0x2, R4 ;  /* 0x00000002000a7825 */ /* 0x001fe200078e0204 */
        /* <DEDUP_REMOVED lines=8> */
[----:B------:R-:W1:Y:S01]  /*1ef00*/  LDCU UR16, c[0x0][0x39c] ;  /* 0x00007380ff1077ac */ /* 0x000e620008000800 */
[----:B------:R-:W-:Y:S01]  /*1ef10*/  PRMT R19, R39, 0x7632, R19 ;  /* 0x0000763227137816 */ /* 0x000fe20000000013 */
[----:B------:R-:W1:Y:S06]  /*1ef20*/  LDCU UR12, c[0x0][0x398] ;  /* 0x00007300ff0c77ac */ /* 0x000e6c0008000800 */
[----:B------:R1:W-:Y:S01]  /*1ef30*/  @P6 STG.E.U16 desc[UR22][R14.64], R39 ;  /* 0x000000270e006986 */ /* 0x0003e2000c101516 */
[----:B------:R-:W-:Y:S01]  /*1ef40*/  ISETP.LT.AND P6, PT, R74, UR46, !P3 ;  /* 0x0000002e4a007c0c */ /* 0x000fe2000dfc1270 */
[----:B0-----:R-:W-:Y:S01]  /*1ef50*/  IMAD.WIDE R12, R16, 0x2, R8 ;  /* 0x00000002100c7825 */ /* 0x001fe200078e0208 */
[----:B------:R-:W0:Y:S01]  /*1ef60*/  LDCU UR46, c[0x0][0x398] ;  /* 0x00007300ff2e77ac */ /* 0x000e220008000800 */
[----:B------:R0:W-:Y:S01]  /*1ef70*/  @P4 STG.E.U16 desc[UR22][R10.64], R19 ;  /* 0x000000130a004986 */ /* 0x0001e2000c101516 */
[----:B------:R-:W-:Y:S01]  /*1ef80*/  ISETP.LT.AND P4, PT, R92, UR26, !P3 ;  /* 0x0000001a5c007c0c */ /* 0x000fe2000df81270 */
[----:B------:R-:W-:Y:S01]  /*1ef90*/  VIADD R17, R65, 0x67 ;  /* 0x0000006741117836 */ /* 0x000fe20000000000 */
[----:B------:R-:W2:Y:S01]  /*1efa0*/  LDCU UR26, c[0x0][0x398] ;  /* 0x00007300ff1a77ac */ /* 0x000ea20008000800 */
[----:B------:R0:W-:Y:S01]  /*1efb0*/  @P5 STG.E.U16 desc[UR22][R12.64], R18 ;  /* 0x000000120c005986 */ /* 0x0001e2000c101516 */
[----:B-1----:R-:W-:Y:S01]  /*1efc0*/  IMAD.WIDE R14, R16, 0x2, R2 ;  /* 0x00000002100e7825 */ /* 0x002fe200078e0202 */
[----:B------:R-:W-:-:S04]  /*1efd0*/  ISETP.LT.AND P5, PT, R73, UR74, !P3 ;  /* 0x0000004a49007c0c */ /* 0x000fc8000dfa1270 */
[----:B------:R1:W-:Y:S01]  /*1efe0*/  @P6 STG.E.U16 desc[UR22][R14.64], R0 ;  /* 0x000000000e006986 */ /* 0x0003e2000c101516 */
[----:B------:R-:W-:Y:S02]  /*1eff0*/  ISETP.LT.AND P6, PT, R66, UR35, !P0 ;  /* 0x0000002342007c0c */ /* 0x000fe4000c7c1270 */
[----:B0-----:R-:W-:Y:S01]  /*1f000*/  F2FP.F16.F32.PACK_AB R19, R40, R75 ;  /* 0x0000004b2813723e */ /* 0x001fe200000000ff */
[C---:B------:R-:W-:Y:S01]  /*1f010*/  IMAD.WIDE R10, R16.reuse, 0x2, R6 ;  /* 0x00000002100a7825 */ /* 0x040fe200078e0206 */
[----:B------:R-:W-:Y:S01]  /*1f020*/  ISETP.GE.AND P2, PT, R17, UR72, PT ;  /* 0x0000004811007c0c */ /* 0x000fe2000bf46270 */
[----:B------:R-:W0:Y:S01]  /*1f030*/  LDCU UR35, c[0x0][0x398] ;  /* 0x00007300ff2377ac */ /* 0x000e220008000800 */
[----:B------:R-:W-:Y:S01]  /*1f040*/  PRMT R20, R19, 0x7632, R20 ;  /* 0x0000763213147816 */ /* 0x000fe20000000014 */
[----:B------:R-:W-:-:S04]  /*1f050*/  IMAD.WIDE R12, R16, 0x2, R4 ;  /* 0x00000002100c7825 */ /* 0x000fc800078e0204 */
[----:B-1----:R-:W-:Y:S02]  /*1f060*/  VIADD R0, R16, UR30 ;  /* 0x0000001e10007c36 */ /* 0x002fe40008000000 */
[----:B------:R-:W-:Y:S02]  /*1f070*/  VIADD R17, R65, 0x68 ;  /* 0x0000006841117836 */ /* 0x000fe40000000000 */
[----:B------:R-:W-:Y:S01]  /*1f080*/  IMAD.WIDE R14, R0, 0x2, R8 ;  /* 0x00000002000e7825 */ /* 0x000fe200078e0208 */
[----:B------:R1:W-:Y:S02]  /*1f090*/  @P5 STG.E.U16 desc[UR22][R10.64], R19 ;  /* 0x000000130a005986 */ /* 0x0003e4000c101516 */
[----:B------:R-:W-:Y:S02]  /*1f0a0*/  ISETP.GE.AND P3, PT, R17, UR33, PT ;  /* 0x0000002111007c0c */ /* 0x000fe4000bf66270 */
[----:B-----5:R-:W-:Y:S01]  /*1f0b0*/  PRMT R18, R71, 0x7610, R18 ;  /* 0x0000761047127816 */ /* 0x020fe20000000012 */
[----:B------:R-:W-:Y:S01]  /*1f0c0*/  @P4 STG.E.U16 desc[UR22][R12.64], R20 ;  /* 0x000000140c004986 */ /* 0x000fe2000c101516 */
[----:B------:R-:W-:Y:S01]  /*1f0d0*/  ISETP.LT.AND P4, PT, R74, UR41, !P0 ;  /* 0x000000294a007c0c */ /* 0x000fe2000c781270 */
[----:B-1----:R-:W-:Y:S01]  /*1f0e0*/  IMAD.WIDE R10, R0, 0x2, R2 ;  /* 0x00000002000a7825 */ /* 0x002fe200078e0202 */
[----:B------:R-:W-:Y:S01]  /*1f0f0*/  ISETP.LT.AND P5, PT, R73, UR66, !P0 ;  /* 0x0000004249007c0c */ /* 0x000fe2000c7a1270 */
[----:B------:R1:W-:Y:S01]  /*1f100*/  @P6 STG.E.U16 desc[UR22][R14.64], R18 ;  /* 0x000000120e006986 */ /* 0x0003e2000c101516 */
[----:B------:R-:W5:Y:S01]  /*1f110*/  LDCU UR33, c[0x0][0x398] ;  /* 0x00007300ff2177ac */ /* 0x000f620008000800 */
[----:B----4-:R-:W-:-:S02]  /*1f120*/  PRMT R17, R70, 0x7610, R17 ;  /* 0x0000761046117816 */ /* 0x010fc40000000011 */
[----:B------:R-:W4:Y:S01]  /*1f130*/  LDL.LU R71, [R1+0x9c] ;  /* 0x00009c0001477983 */ /* 0x000f220000300800 */
[----:B------:R-:W-:Y:S01]  /*1f140*/  ISETP.LT.AND P6, PT, R92, UR55, !P0 ;  /* 0x000000375c007c0c */ /* 0x000fe2000c7c1270 */
[----:B------:R-:W-:Y:S01]  /*1f150*/  VIADD R16, R65, 0x69 ;  /* 0x0000006941107836 */ /* 0x000fe20000000000 */
[----:B------:R-:W0:Y:S01]  /*1f160*/  LDCU UR41, c[0x0][0x39c] ;  /* 0x00007380ff2977ac */ /* 0x000e220008000800 */
[----:B-1----:R-:W-:Y:S01]  /*1f170*/  F2FP.F16.F32.PACK_AB R18, R41, R91 ;  /* 0x0000005b2912723e */ /* 0x002fe200000000ff */
[----:B------:R-:W-:Y:S01]  /*1f180*/  IMAD.WIDE R12, R0, 0x2, R6 ;  /* 0x00000002000c7825 */ /* 0x000fe200078e0206 */
[----:B------:R-:W5:Y:S01]  /*1f190*/  LDL.S16 R91, [R1+0x388] ;  /* 0x00038800015b7983 */ /* 0x000f620000100600 */
[----:B------:R-:W-:Y:S01]  /*1f1a0*/  F2FP.F16.F32.PACK_AB R20, R42, R72 ;  /* 0x000000482a14723e */ /* 0x000fe200000000ff */
[----:B------:R-:W1:Y:S02]  /*1f1b0*/  LDCU UR55, c[0x0][0x39c] ;  /* 0x00007380ff3777ac */ /* 0x000e640008000800 */
[----:B------:R-:W5:Y:S01]  /*1f1c0*/  LDL.LU.S16 R70, [R1+0x38a] ;  /* 0x00038a0001467983 */ /* 0x000f620000300600 */
[----:B------:R-:W-:Y:S01]  /*1f1d0*/  PRMT R19, R18, 0x7632, R19 ;  /* 0x0000763212137816 */ /* 0x000fe20000000013 */
[----:B------:R-:W-:-:S02]  /*1f1e0*/  IMAD.WIDE R14, R0, 0x2, R4 ;  /* 0x00000002000e7825 */ /* 0x000fc400078e0204 */
[----:B------:R-:W-:Y:S04]  /*1f1f0*/  @P4 STG.E.U16 desc[UR22][R10.64], R17 ;  /* 0x000000110a004986 */ /* 0x000fe8000c101516 */
[----:B------:R2:W-:Y:S04]  /*1f200*/  @P5 STG.E.U16 desc[UR22][R12.64], R18 ;  /* 0x000000120c005986 */ /* 0x0005e8000c101516 */
[----:B------:R3:W-:Y:S01]  /*1f210*/  @P6 STG.E.U16 desc[UR22][R14.64], R19 ;  /* 0x000000130e006986 */ /* 0x0007e2000c101516 */
[----:B--2---:R-:W-:-:S03]  /*1f220*/  PRMT R18, R90, 0x7610, R18 ;  /* 0x000076105a127816 */ /* 0x004fc60000000012 */
[----:B------:R-:W2:Y:S01]  /*1f230*/  LDL.S16 R90, [R1+0x38c] ;  /* 0x00038c00015a7983 */ /* 0x000ea20000100600 */
[----:B---3--:R-:W-:-:S03]  /*1f240*/  PRMT R19, R89, 0x7610, R19 ;  /* 0x0000761059137816 */ /* 0x008fc60000000013 */
[----:B------:R-:W3:Y:S01]  /*1f250*/  LDL.LU.S16 R89, [R1+0x38e] ;  /* 0x00038e0001597983 */ /* 0x000ee20000300600 */
[----:B------:R-:W-:Y:S02]  /*1f260*/  ISETP.LT.AND P6, PT, R66, UR64, !P1 ;  /* 0x0000004042007c0c */ /* 0x000fe4000cfc1270 */
[----:B------:R-:W-:Y:S01]  /*1f270*/  ISETP.LT.AND P5, PT, R74, UR60, !P1 ;  /* 0x0000003c4a007c0c */ /* 0x000fe2000cfa1270 */
[----:B------:R-:W-:Y:S01]  /*1f280*/  VIADD R0, R0, UR30 ;  /* 0x0000001e00007c36 */ /* 0x000fe20008000000 */
[----:B------:R-:W-:Y:S01]  /*1f290*/  ISETP.LT.AND P4, PT, R73, UR68, !P1 ;  /* 0x0000004449007c0c */ /* 0x000fe2000cf81270 */
[----:B------:R-:W3:Y:S01]  /*1f2a0*/  LDL.LU R75, [R1+0xa0] ;  /* 0x0000a000014b7983 */ /* 0x000ee20000300800 */
[----:B------:R-:W-:Y:S01]  /*1f2b0*/  ISETP.LT.AND P1, PT, R92, UR73, !P1 ;  /* 0x000000495c007c0c */ /* 0x000fe2000cf21270 */
[----:B------:R-:W-:Y:S01]  /*1f2c0*/  IMAD.WIDE R10, R0, 0x2, R8 ;  /* 0x00000002000a7825 */ /* 0x000fe200078e0208 */
[----:B------:R-:W-:Y:S01]  /*1f2d0*/  ISETP.GE.AND P0, PT, R16, UR20, PT ;  /* 0x0000001410007c0c */ /* 0x000fe2000bf06270 */
[----:B------:R-:W0:Y:S02]  /*1f2e0*/  LDCU UR20, c[0x0][0x398] ;  /* 0x00007300ff1477ac */ /* 0x000e240008000800 */
[----:B------:R-:W-:Y:S01]  /*1f2f0*/  IMAD.WIDE R12, R0, 0x2, R2 ;  /* 0x00000002000c7825 */ /* 0x000fe200078e0202 */
[----:B------:R-:W-:-:S03]  /*1f300*/  PRMT R21, R20, 0x7632, R21 ;  /* 0x0000763214157816 */ /* 0x000fc60000000015 */
[C---:B------:R-:W-:Y:S01]  /*1f310*/  IMAD.WIDE R14, R0.reuse, 0x2, R6 ;  /* 0x00000002000e7825 */ /* 0x040fe200078e0206 */
[----:B------:R0:W-:Y:S03]  /*1f320*/  @P6 STG.E.U16 desc[UR22][R10.64], R18 ;  /* 0x000000120a006986 */ /* 0x0001e6000c101516 */
[----:B------:R-:W-:Y:S01]  /*1f330*/  IMAD.WIDE R16, R0, 0x2, R4 ;  /* 0x0000000200107825 */ /* 0x000fe200078e0204 */
[----:B------:R-:W-:Y:S04]  /*1f340*/  @P5 STG.E.U16 desc[UR22][R12.64], R19 ;  /* 0x000000130c005986 */ /* 0x000fe8000c101516 */
[----:B------:R-:W-:Y:S01]  /*1f350*/  @P4 STG.E.U16 desc[UR22][R14.64], R20 ;  /* 0x000000140e004986 */ /* 0x000fe2000c101516 */
[----:B------:R-:W-:-:S03]  /*1f360*/  ISETP.LT.AND P4, PT, R66, UR67, !P2 ;  /* 0x0000004342007c0c */ /* 0x000fc6000d781270 */
[----:B------:R1:W-:Y:S01]  /*1f370*/  @P1 STG.E.U16 desc[UR22][R16.64], R21 ;  /* 0x0000001510001986 */ /* 0x0003e2000c101516 */
[----:B------:R-:W-:-:S04]  /*1f380*/  VIADD R0, R0, UR30 ;  /* 0x0000001e00007c36 */ /* 0x000fc80008000000 */
[----:B0-----:R-:W-:-:S04]  /*1f390*/  IMAD.WIDE R10, R0, 0x2, R8 ;  /* 0x00000002000a7825 */ /* 0x001fc800078e0208 */
[----:B-1----:R-:W-:Y:S02]  /*1f3a0*/  VIADD R16, R65, 0x6a ;  /* 0x0000006a41107836 */ /* 0x002fe40000000000 */
[----:B------:R-:W-:-:S03]  /*1f3b0*/  IMAD.WIDE R12, R0, 0x2, R2 ;  /* 0x00000002000c7825 */ /* 0x000fc600078e0202 */
[----:B------:R-:W-:Y:S01]  /*1f3c0*/  ISETP.GE.AND P1, PT, R16, UR43, PT ;  /* 0x0000002b10007c0c */ /* 0x000fe2000bf26270 */
[----:B------:R-:W-:Y:S01]  /*1f3d0*/  IMAD.WIDE R14, R0, 0x2, R6 ;  /* 0x00000002000e7825 */ /* 0x000fe200078e0206 */
[----:B----4-:R-:W-:Y:S02]  /*1f3e0*/  F2FP.F16.F32.PACK_AB R43, R43, R71 ;  /* 0x000000472b2b723e */ /* 0x010fe400000000ff */
[----:B-----5:R-:W-:Y:S01]  /*1f3f0*/  PRMT R18, R91, 0x7610, R18 ;  /* 0x000076105b127816 */ /* 0x020fe20000000012 */
[----:B------:R-:W4:Y:S01]  /*1f400*/  LDL.S16 R71, [R1+0x390] ;  /* 0x0003900001477983 */ /* 0x000f220000100600 */
[----:B------:R-:W-:-:S03]  /*1f410*/  PRMT R17, R70, 0x7610, R17 ;  /* 0x0000761046117816 */ /* 0x000fc60000000011 */
[----:B------:R-:W5:Y:S01]  /*1f420*/  LDL.LU R91, [R1+0xa4] ;  /* 0x0000a400015b7983 */ /* 0x000f620000300800 */
[----:B------:R-:W-:Y:S01]  /*1f430*/  VIADD R16, R0, UR30 ;  /* 0x0000001e00107c36 */ /* 0x000fe20008000000 */
[----:B------:R-:W-:Y:S01]  /*1f440*/  ISETP.LT.AND P5, PT, R74, UR6, !P2 ;  /* 0x000000064a007c0c */ /* 0x000fe2000d7a1270 */
[----:B------:R-:W0:Y:S01]  /*1f450*/  LDCU UR6, c[0x0][0x398] ;  /* 0x00007300ff0677ac */ /* 0x000e220008000800 */
[----:B------:R-:W5:Y:S01]  /*1f460*/  LDL.LU.S16 R70, [R1+0x392] ;  /* 0x0003920001467983 */ /* 0x000f620000300600 */
[----:B------:R-:W-:Y:S02]  /*1f470*/  ISETP.LT.AND P6, PT, R73, UR4, !P2 ;  /* 0x0000000449007c0c */ /* 0x000fe4000d7c1270 */
[----:B------:R-:W-:Y:S01]  /*1f480*/  PRMT R19, R43, 0x7632, R19 ;  /* 0x000076322b137816 */ /* 0x000fe20000000013 */
[----:B------:R2:W-:Y:S01]  /*1f490*/  @P4 STG.E.U16 desc[UR22][R10.64], R18 ;  /* 0x000000120a004986 */ /* 0x0005e2000c101516 */
[----:B------:R-:W1:Y:S03]  /*1f4a0*/  LDCU UR4, c[0x0][0x398] ;  /* 0x00007300ff0477ac */ /* 0x000e660008000800 */
[----:B------:R-:W5:Y:S01]  /*1f4b0*/  LDL.LU R72, [R1+0xa8] ;  /* 0x0000a80001487983 */ /* 0x000f620000300800 */
[----:B------:R-:W0:Y:S01]  /*1f4c0*/  LDCU UR43, c[0x0][0x398] ;  /* 0x00007300ff2b77ac */ /* 0x000e220008000800 */
[----:B--2---:R-:W-:Y:S01]  /*1f4d0*/  PRMT R18, R90, 0x7610, R18 ;  /* 0x000076105a127816 */ /* 0x004fe20000000012 */
[----:B------:R-:W-:Y:S01]  /*1f4e0*/  IMAD.WIDE R10, R0, 0x2, R4 ;  /* 0x00000002000a7825 */ /* 0x000fe200078e0204 */
[----:B------:R-:W2:Y:S01]  /*1f4f0*/  LDL.S16 R90, [R1+0x394] ;  /* 0x00039400015a7983 */ /* 0x000ea20000100600 */
[----:B---3--:R-:W-:-:S03]  /*1f500*/  PRMT R0, R89, 0x7610, R0 ;  /* 0x0000761059007816 */ /* 0x008fc60000000000 */
[----:B------:R-:W3:Y:S01]  /*1f510*/  LDL.LU.S16 R89, [R1+0x396] ;  /* 0x0003960001597983 */ /* 0x000ee20000300600 */
[----:B------:R-:W-:Y:S01]  /*1f520*/  ISETP.LT.AND P4, PT, R92, UR31, !P2 ;  /* 0x0000001f5c007c0c */ /* 0x000fe2000d781270 */
[----:B------:R-:W0:Y:S02]  /*1f530*/  LDCU UR31, c[0x0][0x398] ;  /* 0x00007300ff1f77ac */ /* 0x000e240008000800 */
[----:B------:R1:W-:Y:S01]  /*1f540*/  @P5 STG.E.U16 desc[UR22][R12.64], R17 ;  /* 0x000000110c005986 */ /* 0x0003e2000c101516 */
[----:B------:R-:W-:-:S03]  /*1f550*/  ISETP.LT.AND P5, PT, R66, UR44, !P3 ;  /* 0x0000002c42007c0c */ /* 0x000fc6000dfa1270 */
[----:B------:R0:W-:Y:S01]  /*1f560*/  @P6 STG.E.U16 desc[UR22][R14.64], R43 ;  /* 0x0000002b0e006986 */ /* 0x0001e2000c101516 */
[----:B------:R-:W-:Y:S01]  /*1f570*/  ISETP.LT.AND P6, PT, R74, UR69, !P3 ;  /* 0x000000454a007c0c */ /* 0x000fe2000dfc1270 */
[----:B-1----:R-:W-:Y:S02]  /*1f580*/  VIADD R17, R65, 0x6b ;  /* 0x0000006b41117836 */ /* 0x002fe40000000000 */
[----:B------:R-:W-:-:S03]  /*1f590*/  IMAD.WIDE R12, R16, 0x2, R8 ;  /* 0x00000002100c7825 */ /* 0x000fc600078e0208 */
[----:B------:R-:W-:Y:S01]  /*1f5a0*/  ISETP.GE.AND P2, PT, R17, UR36, PT ;  /* 0x0000002411007c0c */ /* 0x000fe2000bf46270 */
[----:B0-----:R-:W-:Y:S01]  /*1f5b0*/  IMAD.WIDE R14, R16, 0x2, R2 ;  /* 0x00000002100e7825 */ /* 0x001fe200078e0202 */
[----:B------:R0:W-:Y:S03]  /*1f5c0*/  @P4 STG.E.U16 desc[UR22][R10.64], R19 ;  /* 0x000000130a004986 */ /* 0x0001e6000c101516 */
[----:B------:R-:W-:Y:S01]  /*1f5d0*/  VIADD R17, R65, 0x6c ;  /* 0x0000006c41117836 */ /* 0x000fe20000000000 */
[----:B------:R1:W-:Y:S01]  /*1f5e0*/  @P5 STG.E.U16 desc[UR22][R12.64], R18 ;  /* 0x000000120c005986 */ /* 0x0003e2000c101516 */
[----:B------:R-:W-:Y:S01]  /*1f5f0*/  ISETP.LT.AND P5, PT, R73, UR48, !P3 ;  /* 0x0000003049007c0c */ /* 0x000fe2000dfa1270 */
[----:B------:R-:W2:Y:S01]  /*1f600*/  LDCU UR36, c[0x0][0x398] ;  /* 0x00007300ff2477ac */ /* 0x000ea20008000800 */
[----:B------:R-:W-:Y:S01]  /*1f610*/  ISETP.LT.AND P4, PT, R92, UR10, !P3 ;  /* 0x0000000a5c007c0c */ /* 0x000fe2000df81270 */
[----:B------:R1:W-:Y:S01]  /*1f620*/  @P6 STG.E.U16 desc[UR22][R14.64], R0 ;  /* 0x000000000e006986 */ /* 0x0003e2000c101516 */
[----:B------:R-:W-:Y:S01]  /*1f630*/  ISETP.GE.AND P3, PT, R17, UR50, PT ;  /* 0x0000003211007c0c */ /* 0x000fe2000bf66270 */
[----:B------:R-:W2:Y:S01]  /*1f640*/  LDCU UR10, c[0x0][0x39c] ;  /* 0x00007380ff0a77ac */ /* 0x000ea20008000800 */
[----:B------:R-:W-:-:S02]  /*1f650*/  ISETP.LT.AND P6, PT, R66, UR75, !P0 ;  /* 0x0000004b42007c0c */ /* 0x000fc4000c7c1270 */
[----:B------:R-:W-:Y:S01]  /*1f660*/  F2FP.F16.F32.PACK_AB R44, R44, R75 ;  /* 0x0000004b2c2c723e */ /* 0x000fe200000000ff */
[----:B0-----:R-:W-:-:S03]  /*1f670*/  IMAD.WIDE R10, R16, 0x2, R6 ;  /* 0x00000002100a7825 */ /* 0x001fc600078e0206 */
[----:B-1----:R-:W-:Y:S01]  /*1f680*/  PRMT R18, R44, 0x7632, R18 ;  /* 0x000076322c127816 */ /* 0x002fe20000000012 */
[C---:B------:R-:W-:Y:S02]  /*1f690*/  VIADD R0, R16.reuse, UR30 ;  /* 0x0000001e10007c36 */ /* 0x040fe40008000000 */
[----:B------:R-:W-:Y:S01]  /*1f6a0*/  IMAD.WIDE R12, R16, 0x2, R4 ;  /* 0x00000002100c7825 */ /* 0x000fe200078e0204 */
[----:B------:R0:W-:Y:S03]  /*1f6b0*/  @P5 STG.E.U16 desc[UR22][R10.64], R44 ;  /* 0x0000002c0a005986 */ /* 0x0001e6000c101516 */
[C---:B------:R-:W-:Y:S01]  /*1f6c0*/  IMAD.WIDE R14, R0.reuse, 0x2, R8 ;  /* 0x00000002000e7825 */ /* 0x040fe200078e0208 */
[----:B------:R1:W-:Y:S03]  /*1f6d0*/  @P4 STG.E.U16 desc[UR22][R12.64], R18 ;  /* 0x000000120c004986 */ /* 0x0003e6000c101516 */
[----:B------:R-:W-:-:S02]  /*1f6e0*/  VIADD R19, R0, UR30 ;  /* 0x0000001e00137c36 */ /* 0x000fc40008000000 */
[----:B0-----:R-:W-:-:S04]  /*1f6f0*/  IMAD.WIDE R10, R0, 0x2, R2 ;  /* 0x00000002000a7825 */ /* 0x001fc800078e0202 */
[----:B-1----:R-:W-:Y:S01]  /*1f700*/  IMAD.WIDE R12, R0, 0x2, R6 ;  /* 0x00000002000c7825 */ /* 0x002fe200078e0206 */
[----:B----4-:R-:W-:Y:S02]  /*1f710*/  PRMT R20, R71, 0x7610, R20 ;  /* 0x0000761047147816 */ /* 0x010fe40000000014 */
[----:B------:R-:W4:Y:S01]  /*1f720*/  LDL.LU R71, [R1+0xac] ;  /* 0x0000ac0001477983 */ /* 0x000f220000300800 */
[----:B-----5:R-:W-:-:S03]  /*1f730*/  F2FP.F16.F32.PACK_AB R45, R45, R91 ;  /* 0x0000005b2d2d723e */ /* 0x020fc600000000ff */
[----:B------:R-:W5:Y:S01]  /*1f740*/  LDL.S16 R91, [R1+0x398] ;  /* 0x00039800015b7983 */ /* 0x000f620000100600 */
[----:B------:R-:W-:-:S03]  /*1f750*/  PRMT R17, R70, 0x7610, R17 ;  /* 0x0000761046117816 */ /* 0x000fc60000000011 */
[----:B------:R-:W5:Y:S04]  /*1f760*/  LDL.LU.S16 R70, [R1+0x39a] ;  /* 0x00039a0001467983 */ /* 0x000f680000300600 */
[----:B------:R0:W-:Y:S02]  /*1f770*/  @P6 STG.E.U16 desc[UR22][R14.64], R20 ;  /* 0x000000140e006986 */ /* 0x0001e4000c101516 */
[----:B0-----:R-:W-:Y:S01]  /*1f780*/  IMAD.WIDE R14, R0, 0x2, R4 ;  /* 0x00000002000e7825 */ /* 0x001fe200078e0204 */
[----:B--2---:R-:W-:Y:S02]  /*1f790*/  PRMT R0, R90, 0x7610, R0 ;  /* 0x000076105a007816 */ /* 0x004fe40000000000 */
[----:B------:R-:W2:Y:S01]  /*1f7a0*/  LDL.S16 R90, [R1+0x39c] ;  /* 0x00039c00015a7983 */ /* 0x000ea20000100600 */
[----:B---3--:R-:W-:-:S03]  /*1f7b0*/  PRMT R20, R89, 0x7610, R20 ;  /* 0x0000761059147816 */ /* 0x008fc60000000014 */
[----:B------:R-:W3:Y:S01]  /*1f7c0*/  LDL.LU.S16 R89, [R1+0x39e] ;  /* 0x00039e0001597983 */ /* 0x000ee20000300600 */
[----:B------:R-:W-:Y:S02]  /*1f7d0*/  ISETP.LT.AND P4, PT, R74, UR61, !P0 ;  /* 0x0000003d4a007c0c */ /* 0x000fe4000c781270 */
[----:B------:R-:W-:Y:S01]  /*1f7e0*/  ISETP.LT.AND P5, PT, R73, UR28, !P0 ;  /* 0x0000001c49007c0c */ /* 0x000fe2000c7a1270 */
[----:B------:R-:W-:Y:S01]  /*1f7f0*/  VIADD R16, R65, 0x6d ;  /* 0x0000006d41107836 */ /* 0x000fe20000000000 */
[----:B------:R-:W-:Y:S01]  /*1f800*/  ISETP.LT.AND P6, PT, R92, UR42, !P0 ;  /* 0x0000002a5c007c0c */ /* 0x000fe2000c7c1270 */
[----:B------:R-:W3:Y:S01]  /*1f810*/  LDL.LU R75, [R1+0xb0] ;  /* 0x0000b000014b7983 */ /* 0x000ee20000300800 */
[----:B------:R-:W-:Y:S01]  /*1f820*/  PRMT R18, R45, 0x7632, R18 ;  /* 0x000076322d127816 */ /* 0x000fe20000000012 */
[----:B------:R-:W0:Y:S06]  /*1f830*/  LDCU UR28, c[0x0][0x398] ;  /* 0x00007300ff1c77ac */ /* 0x000e2c0008000800 */
[----:B------:R1:W-:Y:S01]  /*1f840*/  @P4 STG.E.U16 desc[UR22][R10.64], R17 ;  /* 0x000000110a004986 */ /* 0x0003e2000c101516 */
[----:B------:R-:W-:Y:S01]  /*1f850*/  F2FP.F16.F32.PACK_AB R46, R46, R72 ;  /* 0x000000482e2e723e */ /* 0x000fe200000000ff */
[----:B------:R-:W0:Y:S02]  /*1f860*/  LDCU UR42, c[0x0][0x398] ;  /* 0x00007300ff2a77ac */ /* 0x000e240008000800 */
[----:B------:R0:W-:Y:S01]  /*1f870*/  @P5 STG.E.U16 desc[UR22][R12.64], R45 ;  /* 0x0000002d0c005986 */ /* 0x0001e2000c101516 */
[----:B------:R-:W-:Y:S01]  /*1f880*/  ISETP.LT.AND P5, PT, R74, UR38, !P1 ;  /* 0x000000264a007c0c */ /* 0x000fe2000cfa1270 */
[----:B------:R-:W2:Y:S02]  /*1f890*/  LDCU UR38, c[0x0][0x398] ;  /* 0x00007300ff2677ac */ /* 0x000ea40008000800 */
[----:B------:R0:W-:Y:S01]  /*1f8a0*/  @P6 STG.E.U16 desc[UR22][R14.64], R18 ;  /* 0x000000120e006986 */ /* 0x0001e2000c101516 */
[----:B------:R-:W-:Y:S01]  /*1f8b0*/  ISETP.LT.AND P6, PT, R66, UR18, !P1 ;  /* 0x0000001242007c0c */ /* 0x000fe2000cfc1270 */
[----:B------:R-:W2:Y:S01]  /*1f8c0*/  LDCU UR18, c[0x0][0x39c] ;  /* 0x00007380ff1277ac */ /* 0x000ea20008000800 */
[----:B------:R-:W-:-:S02]  /*1f8d0*/  ISETP.LT.AND P4, PT, R73, UR47, !P1 ;  /* 0x0000002f49007c0c */ /* 0x000fc4000cf81270 */
[----:B------:R-:W-:Y:S01]  /*1f8e0*/  ISETP.LT.AND P1, PT, R92, UR32, !P1 ;  /* 0x000000205c007c0c */ /* 0x000fe2000cf21270 */
[C---:B-1----:R-:W-:Y:S01]  /*1f8f0*/  IMAD.WIDE R10, R19.reuse, 0x2, R8 ;  /* 0x00000002130a7825 */ /* 0x042fe200078e0208 */
[----:B------:R-:W-:Y:S01]  /*1f900*/  ISETP.GE.AND P0, PT, R16, UR39, PT ;  /* 0x0000002710007c0c */ /* 0x000fe2000bf06270 */
[----:B------:R-:W1:Y:S02]  /*1f910*/  LDCU UR39, c[0x0][0x398] ;  /* 0x00007300ff2777ac */ /* 0x000e640008000800 */
[C---:B0-----:R-:W-:Y:S01]  /*1f920*/  IMAD.WIDE R12, R19.reuse, 0x2, R2 ;  /* 0x00000002130c7825 */ /* 0x041fe200078e0202 */
[----:B------:R-:W-:Y:S01]  /*1f930*/  PRMT R18, R46, 0x7632, R18 ;  /* 0x000076322e127816 */ /* 0x000fe20000000012 */
[----:B------:R-:W0:Y:S02]  /*1f940*/  LDCU UR32, c[0x0][0x398] ;  /* 0x00007300ff2077ac */ /* 0x000e240008000800 */
[C---:B------:R-:W-:Y:S01]  /*1f950*/  IMAD.WIDE R14, R19.reuse, 0x2, R6 ;  /* 0x00000002130e7825 */ /* 0x040fe200078e0206 */
[----:B------:R0:W-:Y:S03]  /*1f960*/  @P6 STG.E.U16 desc[UR22][R10.64], R0 ;  /* 0x000000000a006986 */ /* 0x0001e6000c101516 */
[C---:B------:R-:W-:Y:S01]  /*1f970*/  IMAD.WIDE R16, R19.reuse, 0x2, R4 ;  /* 0x0000000213107825 */ /* 0x040fe200078e0204 */
[----:B------:R0:W-:Y:S04]  /*1f980*/  @P5 STG.E.U16 desc[UR22][R12.64], R20 ;  /* 0x000000140c005986 */ /* 0x0001e8000c101516 */
[----:B------:R1:W-:Y:S04]  /*1f990*/  @P4 STG.E.U16 desc[UR22][R14.64], R46 ;  /* 0x0000002e0e004986 */ /* 0x0003e8000c101516 */
[----:B------:R5:W-:Y:S01]  /*1f9a0*/  @P1 STG.E.U16 desc[UR22][R16.64], R18 ;  /* 0x0000001210001986 */ /* 0x000be2000c101516 */
[----:B------:R-:W-:Y:S01]  /*1f9b0*/  ISETP.LT.AND P4, PT, R66, UR51, !P2 ;  /* 0x0000003342007c0c */ /* 0x000fe2000d781270 */
[----:B------:R-:W-:-:S04]  /*1f9c0*/  VIADD R19, R19, UR30 ;  /* 0x0000001e13137c36 */ /* 0x000fc80008000000 */
[----:B0-----:R-:W-:-:S04]  /*1f9d0*/  IMAD.WIDE R10, R19, 0x2, R8 ;  /* 0x00000002130a7825 */ /* 0x001fc800078e0208 */
[----:B------:R-:W-:-:S04]  /*1f9e0*/  IMAD.WIDE R12, R19, 0x2, R2 ;  /* 0x00000002130c7825 */ /* 0x000fc800078e0202 */
[----:B-1----:R-:W-:-:S04]  /*1f9f0*/  IMAD.WIDE R14, R19, 0x2, R6 ;  /* 0x00000002130e7825 */ /* 0x002fc800078e0206 */
[----:B------:R-:W-:Y:S01]  /*1fa00*/  VIADD R21, R19, UR30 ;  /* 0x0000001e13157c36 */ /* 0x000fe20008000000 */
[----:B----4-:R-:W-:Y:S02]  /*1fa10*/  F2FP.F16.F32.PACK_AB R47, R47, R71 ;  /* 0x000000472f2f723e */ /* 0x010fe400000000ff */
[----:B------:R-:W4:Y:S01]  /*1fa20*/  LDL.S16 R71, [R1+0x3b4] ;  /* 0x0003b40001477983 */ /* 0x000f220000100600 */
[----:B-----5:R-:W-:-:S03]  /*1fa30*/  PRMT R17, R91, 0x7610, R17 ;  /* 0x000076105b117816 */ /* 0x020fc60000000011 */
[----:B------:R-:W5:Y:S01]  /*1fa40*/  LDL.LU R91, [R1+0xb4] ;  /* 0x0000b400015b7983 */ /* 0x000f620000300800 */
[----:B------:R-:W-:-:S03]  /*1fa50*/  PRMT R20, R70, 0x7610, R20 ;  /* 0x0000761046147816 */ /* 0x000fc60000000014 */
[----:B------:R-:W5:Y:S04]  /*1fa60*/  LDL.LU.S16 R70, [R1+0x3b6] ;  /* 0x0003b60001467983 */ /* 0x000f680000300600 */
[----:B------:R-:W5:Y:S04]  /*1fa70*/  LDL.LU R72, [R1+0xb8] ;  /* 0x0000b80001487983 */ /* 0x000f680000300800 */
[----:B------:R0:W-:Y:S01]  /*1fa80*/  @P4 STG.E.U16 desc[UR22][R10.64], R17 ;  /* 0x000000110a004986 */ /* 0x0001e2000c101516 */
[----:B--2---:R-:W-:-:S03]  /*1fa90*/  PRMT R18, R90, 0x7610, R18 ;  /* 0x000076105a127816 */ /* 0x004fc60000000012 */
[----:B------:R-:W2:Y:S01]  /*1faa0*/  LDL.S16 R90, [R1+0x3b8] ;  /* 0x0003b800015a7983 */ /* 0x000ea20000100600 */
[----:B0-----:R-:W-:Y:S01]  /*1fab0*/  IMAD.WIDE R10, R19, 0x2, R4 ;  /* 0x00000002130a7825 */ /* 0x001fe200078e0204 */
[----:B---3--:R-:W-:Y:S02]  /*1fac0*/  PRMT R19, R89, 0x7610, R19 ;  /* 0x0000761059137816 */ /* 0x008fe40000000013 */
[----:B------:R-:W3:Y:S01]  /*1fad0*/  LDL.LU.S16 R89, [R1+0x3ba] ;  /* 0x0003ba0001597983 */ /* 0x000ee20000300600 */
[----:B------:R-:W-:Y:S02]  /*1fae0*/  ISETP.LT.AND P5, PT, R74, UR57, !P2 ;  /* 0x000000394a007c0c */ /* 0x000fe4000d7a1270 */
[----:B------:R-:W-:Y:S02]  /*1faf0*/  ISETP.LT.AND P6, PT, R73, UR37, !P2 ;  /* 0x0000002549007c0c */ /* 0x000fe4000d7c1270 */
[----:B------:R-:W-:Y:S01]  /*1fb00*/  PRMT R16, R47, 0x7632, R16 ;  /* 0x000076322f107816 */ /* 0x000fe20000000010 */
[----:B------:R-:W-:Y:S01]  /*1fb10*/  VIADD R0, R65, 0x6e ;  /* 0x0000006e41007836 */ /* 0x000fe20000000000 */
[----:B------:R-:W-:-:S02]  /*1fb20*/  ISETP.LT.AND P4, PT, R92, UR24, !P2 ;  /* 0x000000185c007c0c */ /* 0x000fc4000d781270 */
[----:B------:R-:W-:Y:S01]  /*1fb30*/  F2FP.F16.F32.PACK_AB R48, R48, R75 ;  /* 0x0000004b3030723e */ /* 0x000fe200000000ff */
[----:B------:R-:W-:-:S04]  /*1fb40*/  VIADD R17, R21, UR30 ;  /* 0x0000001e15117c36 */ /* 0x000fc80008000000 */
[----:B------:R0:W-:Y:S01]  /*1fb50*/  @P5 STG.E.U16 desc[UR22][R12.64], R20 ;  /* 0x000000140c005986 */ /* 0x0001e2000c101516 */
[----:B------:R-:W-:Y:S01]  /*1fb60*/  ISETP.LT.AND P5, PT, R66, UR9, !P3 ;  /* 0x0000000942007c0c */ /* 0x000fe2000dfa1270 */
[----:B------:R-:W1:Y:S02]  /*1fb70*/  LDCU UR9, c[0x0][0x39c] ;  /* 0x00007380ff0977ac */ /* 0x000e640008000800 */
[----:B------:R1:W-:Y:S01]  /*1fb80*/  @P6 STG.E.U16 desc[UR22][R14.64], R47 ;  /* 0x0000002f0e006986 */ /* 0x0003e2000c101516 */
[----:B------:R-:W-:Y:S01]  /*1fb90*/  ISETP.LT.AND P6, PT, R74, UR56, !P3 ;  /* 0x000000384a007c0c */ /* 0x000fe2000dfc1270 */
[----:B------:R-:W2:Y:S02]  /*1fba0*/  LDCU UR37, c[0x0][0x398] ;  /* 0x00007300ff2577ac */ /* 0x000ea40008000800 */
[----:B------:R1:W-:Y:S01]  /*1fbb0*/  @P4 STG.E.U16 desc[UR22][R10.64], R16 ;  /* 0x000000100a004986 */ /* 0x0003e2000c101516 */
[----:B------:R-:W-:Y:S01]  /*1fbc0*/  ISETP.GE.AND P1, PT, R0, UR16, PT ;  /* 0x0000001000007c0c */ /* 0x000fe2000bf26270 */
[----:B------:R-:W2:Y:S01]  /*1fbd0*/  LDCU UR24, c[0x0][0x398] ;  /* 0x00007300ff1877ac */ /* 0x000ea20008000800 */
[----:B0-----:R-:W-:Y:S01]  /*1fbe0*/  IMAD.WIDE R12, R21, 0x2, R8 ;  /* 0x00000002150c7825 */ /* 0x001fe200078e0208 */
[----:B------:R-:W-:Y:S01]  /*1fbf0*/  ISETP.LT.AND P4, PT, R92, UR53, !P3 ;  /* 0x000000355c007c0c */ /* 0x000fe2000df81270 */
[----:B------:R-:W0:Y:S03]  /*1fc00*/  LDCU UR16, c[0x0][0x398] ;  /* 0x00007300ff1077ac */ /* 0x000e260008000800 */
[----:B------:R0:W-:Y:S01]  /*1fc10*/  @P5 STG.E.U16 desc[UR22][R12.64], R18 ;  /* 0x000000120c005986 */ /* 0x0001e2000c101516 */
[----:B------:R-:W-:Y:S01]  /*1fc20*/  ISETP.LT.AND P5, PT, R73, UR49, !P3 ;  /* 0x0000003149007c0c */ /* 0x000fe2000dfa1270 */
[----:B-1----:R-:W-:Y:S01]  /*1fc30*/  IMAD.WIDE R14, R21, 0x2, R2 ;  /* 0x00000002150e7825 */ /* 0x002fe200078e0202 */
[----:B------:R-:W-:-:S03]  /*1fc40*/  PRMT R16, R48, 0x7632, R16 ;  /* 0x0000763230107816 */ /* 0x000fc60000000010 */
[----:B------:R-:W-:Y:S01]  /*1fc50*/  VIADD R0, R65, 0x6f ;  /* 0x0000006f41007836 */ /* 0x000fe20000000000 */
[----:B------:R1:W-:Y:S01]  /*1fc60*/  @P6 STG.E.U16 desc[UR22][R14.64], R19 ;  /* 0x000000130e006986 */ /* 0x0003e2000c101516 */
[C---:B------:R-:W-:Y:S01]  /*1fc70*/  IMAD.WIDE R10, R21.reuse, 0x2, R6 ;  /* 0x00000002150a7825 */ /* 0x040fe200078e0206 */
[----:B------:R-:W-:Y:S01]  /*1fc80*/  ISETP.LT.AND P6, PT, R66, UR34, !P0 ;  /* 0x0000002242007c0c */ /* 0x000fe2000c7c1270 */
[----:B------:R-:W2:Y:S02]  /*1fc90*/  LDCU UR34, c[0x0][0x398] ;  /* 0x00007300ff2277ac */ /* 0x000ea40008000800 */
[----:B0-----:R-:W-:Y:S01]  /*1fca0*/  IMAD.WIDE R12, R21, 0x2, R4 ;  /* 0x00000002150c7825 */ /* 0x001fe200078e0204 */
[----:B------:R-:W-:Y:S01]  /*1fcb0*/  ISETP.GE.AND P2, PT, R0, UR41, PT ;  /* 0x0000002900007c0c */ /* 0x000fe2000bf46270 */
[----:B------:R0:W-:Y:S01]  /*1fcc0*/  @P5 STG.E.U16 desc[UR22][R10.64], R48 ;  /* 0x000000300a005986 */ /* 0x0001e2000c101516 */
[----:B------:R-:W2:Y:S01]  /*1fcd0*/  LDCU UR41, c[0x0][0x398] ;  /* 0x00007300ff2977ac */ /* 0x000ea20008000800 */
[----:B------:R-:W-:-:S02]  /*1fce0*/  VIADD R0, R65, 0x70 ;  /* 0x0000007041007836 */ /* 0x000fc40000000000 */
[----:B------:R4:W-:Y:S01]  /*1fcf0*/  @P4 STG.E.U16 desc[UR22][R12.64], R16 ;  /* 0x000000100c004986 */ /* 0x0009e2000c101516 */
[----:B------:R-:W-:Y:S01]  /*1fd00*/  ISETP.LT.AND P4, PT, R74, UR14, !P0 ;  /* 0x0000000e4a007c0c */ /* 0x000fe2000c781270 */
[----:B-1----:R-:W-:Y:S01]  /*1fd10*/  IMAD.WIDE R14, R17, 0x2, R8 ;  /* 0x00000002110e7825 */ /* 0x002fe200078e0208 */
[----:B------:R-:W-:Y:S01]  /*1fd20*/  ISETP.GE.AND P3, PT, R0, UR55, PT ;  /* 0x0000003700007c0c */ /* 0x000fe2000bf66270 */
[----:B------:R-:W1:Y:S02]  /*1fd30*/  LDCU UR14, c[0x0][0x398] ;  /* 0x00007300ff0e77ac */ /* 0x000e640008000800 */
[----:B------:R-:W-:Y:S01]  /*1fd40*/  VIADD R0, R65, 0x71 ;  /* 0x0000007141007836 */ /* 0x000fe20000000000 */
[----:B------:R-:W-:Y:S01]  /*1fd50*/  ISETP.LT.AND P5, PT, R73, UR45, !P0 ;  /* 0x0000002d49007c0c */ /* 0x000fe2000c7a1270 */
[----:B0-----:R-:W-:Y:S01]  /*1fd60*/  IMAD.WIDE R10, R17, 0x2, R2 ;  /* 0x00000002110a7825 */ /* 0x001fe200078e0202 */
[----:B----4-:R-:W-:Y:S02]  /*1fd70*/  PRMT R20, R71, 0x7610, R20 ;  /* 0x0000761047147816 */ /* 0x010fe40000000014 */
[----:B------:R-:W4:Y:S01]  /*1fd80*/  LDL.LU R71, [R1+0xbc] ;  /* 0x0000bc0001477983 */ /* 0x000f220000300800 */
[----:B-----5:R-:W-:-:S03]  /*1fd90*/  F2FP.F16.F32.PACK_AB R49, R49, R91 ;  /* 0x0000005b3131723e */ /* 0x020fc600000000ff */
[----:B------:R-:W5:Y:S01]  /*1fda0*/  LDL.S16 R91, [R1+0x3bc] ;  /* 0x0003bc00015b7983 */ /* 0x000f620000100600 */
[----:B------:R-:W-:-:S03]  /*1fdb0*/  PRMT R18, R70, 0x7610, R18 ;  /* 0x0000761046127816 */ /* 0x000fc60000000012 */
[----:B------:R-:W5:Y:S04]  /*1fdc0*/  LDL.LU.S16 R70, [R1+0x3be] ;  /* 0x0003be0001467983 */ /* 0x000f680000300600 */
[----:B------:R0:W-:Y:S01]  /*1fdd0*/  @P6 STG.E.U16 desc[UR22][R14.64], R20 ;  /* 0x000000140e006986 */ /* 0x0001e2000c101516 */
[----:B------:R-:W-:Y:S01]  /*1fde0*/  ISETP.LT.AND P6, PT, R92, UR40, !P0 ;  /* 0x000000285c007c0c */ /* 0x000fe2000c7c1270 */
[----:B------:R-:W-:Y:S01]  /*1fdf0*/  IMAD.WIDE R12, R17, 0x2, R6 ;  /* 0x00000002110c7825 */ /* 0x000fe200078e0206 */
[----:B------:R-:W-:Y:S01]  /*1fe00*/  ISETP.GE.AND P0, PT, R0, UR10, PT ;  /* 0x0000000a00007c0c */ /* 0x000fe2000bf06270 */
[----:B------:R3:W-:Y:S01]  /*1fe10*/  @P4 STG.E.U16 desc[UR22][R10.64], R18 ;  /* 0x000000120a004986 */ /* 0x0007e2000c101516 */
[----:B------:R-:W-:Y:S01]  /*1fe20*/  PRMT R16, R49, 0x7632, R16 ;  /* 0x0000763231107816 */ /* 0x000fe20000000010 */
[C---:B------:R-:W-:Y:S01]  /*1fe30*/  VIADD R19, R17.reuse, UR30 ;  /* 0x0000001e11137c36 */ /* 0x040fe20008000000 */
[----:B------:R-:W-:Y:S01]  /*1fe40*/  F2FP.F16.F32.PACK_AB R50, R50, R72 ;  /* 0x000000483232723e */ /* 0x000fe200000000ff */
[----:B------:R-:W1:Y:S01]  /*1fe50*/  LDCU UR10, c[0x0][0x39c] ;  /* 0x00007380ff0a77ac */ /* 0x000e620008000800 */
[----:B0-----:R-:W-:Y:S01]  /*1fe60*/  IMAD.WIDE R14, R17, 0x2, R4 ;  /* 0x00000002110e7825 */ /* 0x001fe200078e0204 */
[----:B--2---:R-:W-:Y:S01]  /*1fe70*/  PRMT R0, R90, 0x7610, R0 ;  /* 0x000076105a007816 */ /* 0x004fe20000000000 */
[----:B------:R-:W0:Y:S01]  /*1fe80*/  LDCU UR40, c[0x0][0x398] ;  /* 0x00007300ff2877ac */ /* 0x000e220008000800 */
[----:B------:R-:W2:Y:S01]  /*1fe90*/  LDL.S16 R90, [R1+0x3c0] ;  /* 0x0003c000015a7983 */ /* 0x000ea20000100600 */
[----:B---3--:R-:W-:-:S03]  /*1fea0*/  PRMT R18, R89, 0x7610, R18 ;  /* 0x0000761059127816 */ /* 0x008fc60000000012 */
[----:B------:R-:W3:Y:S04]  /*1feb0*/  LDL.LU.S16 R89, [R1+0x3c2] ;  /* 0x0003c20001597983 */ /* 0x000ee80000300600 */
[----:B------:R0:W-:Y:S01]  /*1fec0*/  @P5 STG.E.U16 desc[UR22][R12.64], R49 ;  /* 0x000000310c005986 */ /* 0x0001e2000c101516 */
[----:B------:R-:W-:-:S03]  /*1fed0*/  ISETP.LT.AND P5, PT, R74, UR46, !P1 ;  /* 0x0000002e4a007c0c */ /* 0x000fc6000cfa1270 */
[----:B------:R1:W-:Y:S01]  /*1fee0*/  @P6 STG.E.U16 desc[UR22][R14.64], R16 ;  /* 0x000000100e006986 */ /* 0x0003e2000c101516 */
[----:B------:R-:W-:Y:S02]  /*1fef0*/  ISETP.LT.AND P6, PT, R66, UR12, !P1 ;  /* 0x0000000c42007c0c */ /* 0x000fe4000cfc1270 */
[----:B------:R-:W-:Y:S01]  /*1ff00*/  ISETP.LT.AND P4, PT, R73, UR33, !P1 ;  /* 0x0000002149007c0c */ /* 0x000fe2000cf81270 */
[C---:B------:R-:W-:Y:S01]  /*1ff10*/  IMAD.WIDE R10, R19.reuse, 0x2, R8 ;  /* 0x00000002130a7825 */ /* 0x040fe200078e0208 */
[----:B------:R-:W3:Y:S03]  /*1ff20*/  LDL.LU R75, [R1+0xc0] ;  /* 0x0000c000014b7983 */ /* 0x000ee60000300800 */
[C---:B0-----:R-:W-:Y:S01]  /*1ff30*/  IMAD.WIDE R12, R19.reuse, 0x2, R2 ;  /* 0x00000002130c7825 */ /* 0x041fe200078e0202 */
[----:B------:R-:W-:Y:S01]  /*1ff40*/  ISETP.LT.AND P1, PT, R92, UR26, !P1 ;  /* 0x0000001a5c007c0c */ /* 0x000fe2000cf21270 */
[----:B------:R-:W0:Y:S02]  /*1ff50*/  LDCU UR12, c[0x0][0x398] ;  /* 0x00007300ff0c77ac */ /* 0x000e240008000800 */
[----:B-1----:R-:W-:-:S02]  /*1ff60*/  IMAD.WIDE R14, R19, 0x2, R6 ;  /* 0x00000002130e7825 */ /* 0x002fc400078e0206 */
[----:B------:R-:W-:Y:S01]  /*1ff70*/  @P6 STG.E.U16 desc[UR22][R10.64], R0 ;  /* 0x000000000a006986 */ /* 0x000fe2000c101516 */
[----:B------:R-:W-:Y:S01]  /*1ff80*/  PRMT R20, R50, 0x7632, R20 ;  /* 0x0000763232147816 */ /* 0x000fe20000000014 */
[C---:B------:R-:W-:Y:S01]  /*1ff90*/  IMAD.WIDE R16, R19.reuse, 0x2, R4 ;  /* 0x0000000213107825 */ /* 0x040fe200078e0204 */
[----:B------:R-:W1:Y:S01]  /*1ffa0*/  LDCU UR26, c[0x0][0x398] ;  /* 0x00007300ff1a77ac */ /* 0x000e620008000800 */
[----:B------:R5:W-:Y:S01]  /*1ffb0*/  @P5 STG.E.U16 desc[UR22][R12.64], R18 ;  /* 0x000000120c005986 */ /* 0x000be2000c101516 */
[----:B------:R-:W0:Y:S03]  /*1ffc0*/  LDCU UR33, c[0x0][0x398] ;  /* 0x00007300ff2177ac */ /* 0x000e260008000800 */
[----:B------:R0:W-:Y:S01]  /*1ffd0*/  @P4 STG.E.U16 desc[UR22][R14.64], R50 ;  /* 0x000000320e004986 */ /* 0x0001e2000c101516 */
[----:B------:R-:W-:Y:S01]  /*1ffe0*/  ISETP.LT.AND P4, PT, R66, UR20, !P2 ;  /* 0x0000001442007c0c */ /* 0x000fe2000d781270 */
[----:B------:R-:W-:Y:S01]  /*1fff0*/  VIADD R19, R19, UR30 ;  /* 0x0000001e13137c36 */ /* 0x000fe20008000000 */
[----:B----4-:R-:W-:-:S02]  /*20000*/  F2FP.F16.F32.PACK_AB R51, R51, R71 ;  /* 0x000000473333723e */ /* 0x010fc400000000ff */
[----:B-----5:R-:W-:Y:S01]  /*20010*/  PRMT R18, R91, 0x7610, R18 ;  /* 0x000076105b127816 */ /* 0x020fe20000000012 */
[----:B------:R-:W4:Y:S01]  /*20020*/  LDL.S16 R71, [R1+0x3c4] ;  /* 0x0003c40001477983 */ /* 0x000f220000100600 */
[----:B------:R-:W-:-:S03]  /*20030*/  PRMT R21, R70, 0x7610, R21 ;  /* 0x0000761046157816 */ /* 0x000fc60000000015 */
[----:B------:R-:W5:Y:S01]  /*20040*/  LDL.LU R91, [R1+0xc4] ;  /* 0x0000c400015b7983 */ /* 0x000f620000300800 */
[----:B------:R-:W-:Y:S01]  /*20050*/  ISETP.LT.AND P5, PT, R74, UR35, !P2 ;  /* 0x000000234a007c0c */ /* 0x000fe2000d7a1270 */
[----:B------:R-:W-:Y:S01]  /*20060*/  VIADD R0, R65, 0x72 ;  /* 0x0000007241007836 */ /* 0x000fe20000000000 */
[----:B------:R-:W-:Y:S01]  /*20070*/  ISETP.LT.AND P6, PT, R73, UR54, !P2 ;  /* 0x0000003649007c0c */ /* 0x000fe2000d7c1270 */
[----:B------:R-:W5:Y:S01]  /*20080*/  LDL.LU.S16 R70, [R1+0x3c6] ;  /* 0x0003c60001467983 */ /* 0x000f620000300600 */
[----:B0-----:R-:W-:Y:S01]  /*20090*/  IMAD.WIDE R14, R19, 0x2, R8 ;  /* 0x00000002130e7825 */ /* 0x001fe200078e0208 */
[----:B------:R-:W0:Y:S02]  /*200a0*/  LDCU UR20, c[0x0][0x398] ;  /* 0x00007300ff1477ac */ /* 0x000e240008000800 */
[----:B------:R2:W-:Y:S04]  /*200b0*/  @P1 STG.E.U16 desc[UR22][R16.64], R20 ;  /* 0x0000001410001986 */ /* 0x0005e8000c101516 */
[----:B------:R-:W5:Y:S04]  /*200c0*/  LDL.LU R72, [R1+0xc8] ;  /* 0x0000c80001487983 */ /* 0x000f680000300800 */
[----:B------:R3:W-:Y:S01]  /*200d0*/  @P4 STG.E.U16 desc[UR22][R14.64], R18 ;  /* 0x000000120e004986 */ /* 0x0007e2000c101516 */
[----:B--2---:R-:W-:-:S03]  /*200e0*/  PRMT R20, R90, 0x7610, R20 ;  /* 0x000076105a147816 */ /* 0x004fc60000000014 */
[----:B------:R-:W2:Y:S01]  /*200f0*/  LDL.S16 R90, [R1+0x3c8] ;  /* 0x0003c800015a7983 */ /* 0x000ea20000100600 */
[----:B---3--:R-:W-:-:S03]  /*20100*/  PRMT R18, R89, 0x7610, R18 ;  /* 0x0000761059127816 */ /* 0x008fc60000000012 */
[----:B------:R-:W3:Y:S01]  /*20110*/  LDL.LU.S16 R89, [R1+0x3ca] ;  /* 0x0003ca0001597983 */ /* 0x000ee20000300600 */
[----:B------:R-:W-:Y:S01]  /*20120*/  IMAD.WIDE R10, R19, 0x2, R2 ;  /* 0x00000002130a7825 */ /* 0x000fe200078e0202 */
[----:B------:R-:W-:-:S03]  /*20130*/  ISETP.LT.AND P4, PT, R92, UR52, !P2 ;  /* 0x000000345c007c0c */ /* 0x000fc6000d781270 */
[C---:B------:R-:W-:Y:S01]  /*20140*/  IMAD.WIDE R12, R19.reuse, 0x2, R6 ;  /* 0x00000002130c7825 */ /* 0x040fe200078e0206 */
[----:B------:R0:W-:Y:S01]  /*20150*/  @P5 STG.E.U16 desc[UR22][R10.64], R21 ;  /* 0x000000150a005986 */ /* 0x0001e2000c101516 */
[----:B------:R-:W-:Y:S01]  /*20160*/  ISETP.LT.AND P5, PT, R66, UR4, !P3 ;  /* 0x0000000442007c0c */ /* 0x000fe2000dfa1270 */
[----:B------:R-:W1:Y:S02]  /*20170*/  LDCU UR4, c[0x0][0x398] ;  /* 0x00007300ff0477ac */ /* 0x000e640008000800 */
[----:B------:R0:W-:Y:S01]  /*20180*/  @P6 STG.E.U16 desc[UR22][R12.64], R51 ;  /* 0x000000330c006986 */ /* 0x0001e2000c101516 */
[----:B------:R-:W-:Y:S01]  /*20190*/  ISETP.LT.AND P6, PT, R74, UR6, !P3 ;  /* 0x000000064a007c0c */ /* 0x000fe2000dfc1270 */
[----:B------:R-:W-:Y:S01]  /*201a0*/  VIADD R17, R19, UR30 ;  /* 0x0000001e13117c36 */ /* 0x000fe20008000000 */
[----:B------:R-:W-:Y:S01]  /*201b0*/  PRMT R16, R51, 0x7632, R16 ;  /* 0x0000763233107816 */ /* 0x000fe20000000010 */
[----:B------:R-:W-:Y:S01]  /*201c0*/  IMAD.WIDE R14, R19, 0x2, R4 ;  /* 0x00000002130e7825 */ /* 0x000fe200078e0204 */
[----:B------:R-:W-:Y:S01]  /*201d0*/  ISETP.GE.AND P1, PT, R0, UR18, PT ;  /* 0x0000001200007c0c */ /* 0x000fe2000bf26270 */
[----:B------:R-:W1:Y:S02]  /*201e0*/  LDCU UR18, c[0x0][0x398] ;  /* 0x00007300ff1277ac */ /* 0x000e640008000800 */
[C---:B0-----:R-:W-:Y:S01]  /*201f0*/  IMAD.WIDE R10, R17.reuse, 0x2, R8 ;  /* 0x00000002110a7825 */ /* 0x041fe200078e0208 */
[----:B------:R-:W-:Y:S01]  /*20200*/  @P4 STG.E.U16 desc[UR22][R14.64], R16 ;  /* 0x000000100e004986 */ /* 0x000fe2000c101516 */
[----:B------:R-:W-:Y:S01]  /*20210*/  F2FP.F16.F32.PACK_AB R52, R52, R75 ;  /* 0x0000004b3434723e */ /* 0x000fe200000000ff */
[----:B------:R-:W0:Y:S01]  /*20220*/  LDCU UR6, c[0x0][0x398] ;  /* 0x00007300ff0677ac */ /* 0x000e220008000800 */
[----:B------:R-:W-:Y:S01]  /*20230*/  IMAD.WIDE R12, R17, 0x2, R2 ;  /* 0x00000002110c7825 */ /* 0x000fe200078e0202 */
[----:B------:R1:W-:Y:S01]  /*20240*/  @P5 STG.E.U16 desc[UR22][R10.64], R20 ;  /* 0x000000140a005986 */ /* 0x0003e2000c101516 */
[----:B------:R-:W-:-:S02]  /*20250*/  ISETP.LT.AND P5, PT, R73, UR36, !P3 ;  /* 0x0000002449007c0c */ /* 0x000fc4000dfa1270 */
[----:B------:R-:W-:Y:S01]  /*20260*/  VIADD R0, R65, 0x73 ;  /* 0x0000007341007836 */ /* 0x000fe20000000000 */
[----:B------:R0:W-:Y:S01]  /*20270*/  @P6 STG.E.U16 desc[UR22][R12.64], R18 ;  /* 0x000000120c006986 */ /* 0x0001e2000c101516 */
[----:B------:R-:W-:Y:S01]  /*20280*/  ISETP.LT.AND P4, PT, R92, UR31, !P3 ;  /* 0x0000001f5c007c0c */ /* 0x000fe2000df81270 */
[C---:B------:R-:W-:Y:S01]  /*20290*/  VIADD R19, R17.reuse, UR30 ;  /* 0x0000001e11137c36 */ /* 0x040fe20008000000 */
[----:B------:R-:W-:Y:S01]  /*202a0*/  ISETP.LT.AND P6, PT, R66, UR43, !P0 ;  /* 0x0000002b42007c0c */ /* 0x000fe2000c7c1270 */
[----:B------:R-:W2:Y:S01]  /*202b0*/  LDCU UR31, c[0x0][0x398] ;  /* 0x00007300ff1f77ac */ /* 0x000ea20008000800 */
[----:B------:R-:W-:Y:S01]  /*202c0*/  ISETP.GE.AND P2, PT, R0, UR9, PT ;  /* 0x0000000900007c0c */ /* 0x000fe2000bf46270 */
[C---:B-1----:R-:W-:Y:S01]  /*202d0*/  IMAD.WIDE R10, R17.reuse, 0x2, R6 ;  /* 0x00000002110a7825 */ /* 0x042fe200078e0206 */
[----:B------:R-:W-:Y:S01]  /*202e0*/  PRMT R16, R52, 0x7632, R16 ;  /* 0x0000763234107816 */ /* 0x000fe20000000010 */
[----:B------:R-:W1:Y:S02]  /*202f0*/  LDCU UR9, c[0x0][0x398] ;  /* 0x00007300ff0977ac */ /* 0x000e640008000800 */
[----:B0-----:R-:W-:-:S04]  /*20300*/  IMAD.WIDE R12, R17, 0x2, R4 ;  /* 0x00000002110c7825 */ /* 0x001fc800078e0204 */
[----:B------:R-:W-:Y:S02]  /*20310*/  VIADD R0, R65, 0x74 ;  /* 0x0000007441007836 */ /* 0x000fe40000000000 */
[----:B------:R-:W-:Y:S01]  /*20320*/  IMAD.WIDE R14, R19, 0x2, R8 ;  /* 0x00000002130e7825 */ /* 0x000fe200078e0208 */
[----:B------:R0:W-:Y:S02]  /*20330*/  @P5 STG.E.U16 desc[UR22][R10.64], R52 ;  /* 0x000000340a005986 */ /* 0x0001e4000c101516 */
[----:B------:R-:W-:Y:S01]  /*20340*/  ISETP.GE.AND P3, PT, R0, UR10, PT ;  /* 0x0000000a00007c0c */ /* 0x000fe2000bf66270 */
[----:B------:R-:W-:Y:S01]  /*20350*/  VIADD R0, R65, 0x75 ;  /* 0x0000007541007836 */ /* 0x000fe20000000000 */
[----:B------:R0:W-:Y:S01]  /*20360*/  @P4 STG.E.U16 desc[UR22][R12.64], R16 ;  /* 0x000000100c004986 */ /* 0x0001e2000c101516 */
[----:B------:R-:W-:Y:S01]  /*20370*/  ISETP.LT.AND P4, PT, R74, UR28, !P0 ;  /* 0x0000001c4a007c0c */ /* 0x000fe2000c781270 */
[----:B------:R-:W0:Y:S01]  /*20380*/  LDCU UR10, c[0x0][0x398] ;  /* 0x00007300ff0a77ac */ /* 0x000e220008000800 */
[----:B------:R-:W-:Y:S01]  /*20390*/  ISETP.LT.AND P5, PT, R73, UR39, !P0 ;  /* 0x0000002749007c0c */ /* 0x000fe2000c7a1270 */
[----:B------:R-:W0:Y:S01]  /*203a0*/  LDCU UR28, c[0x0][0x398] ;  /* 0x00007300ff1c77ac */ /* 0x000e220008000800 */
[----:B----4-:R-:W-:-:S02]  /*203b0*/  PRMT R21, R71, 0x7610, R21 ;  /* 0x0000761047157816 */ /* 0x010fc40000000015 */
[----:B------:R-:W4:Y:S01]  /*203c0*/  LDL.LU R71, [R1+0xcc] ;  /* 0x0000cc0001477983 */ /* 0x000f220000300800 */
[----:B-----5:R-:W-:-:S03]  /*203d0*/  F2FP.F16.F32.PACK_AB R53, R53, R91 ;  /* 0x0000005b3535723e */ /* 0x020fc600000000ff */
[----:B------:R-:W5:Y:S01]  /*203e0*/  LDL.S16 R91, [R1+0x3cc] ;  /* 0x0003cc00015b7983 */ /* 0x000f620000100600 */
[----:B------:R-:W-:-:S03]  /*203f0*/  PRMT R17, R70, 0x7610, R17 ;  /* 0x0000761046117816 */ /* 0x000fc60000000011 */
[----:B------:R-:W5:Y:S04]  /*20400*/  LDL.LU.S16 R70, [R1+0x3ce] ;  /* 0x0003ce0001467983 */ /* 0x000f680000300600 */
[----:B------:R0:W-:Y:S01]  /*20410*/  @P6 STG.E.U16 desc[UR22][R14.64], R21 ;  /* 0x000000150e006986 */ /* 0x0001e2000c101516 */
[----:B------:R-:W-:Y:S02]  /*20420*/  ISETP.LT.AND P6, PT, R92, UR42, !P0 ;  /* 0x0000002a5c007c0c */ /* 0x000fe4000c7c1270 */
[----:B------:R-:W-:Y:S02]  /*20430*/  ISETP.GE.AND P0, PT, R0, UR5, PT ;  /* 0x0000000500007c0c */ /* 0x000fe4000bf06270 */
[----:B---3--:R-:W-:Y:S01]  /*20440*/  PRMT R18, R89, 0x7610, R18 ;  /* 0x0000761059127816 */ /* 0x008fe20000000012 */
[C---:B0-----:R-:W-:Y:S01]  /*20450*/  IMAD.WIDE R10, R19.reuse, 0x2, R2 ;  /* 0x00000002130a7825 */ /* 0x041fe200078e0202 */
[----:B--2---:R-:W-:Y:S01]  /*20460*/  PRMT R0, R90, 0x7610, R0 ;  /* 0x000076105a007816 */ /* 0x004fe20000000000 */
[----:B------:R-:W0:Y:S01]  /*20470*/  LDCU UR5, c[0x0][0x398] ;  /* 0x00007300ff0577ac */ /* 0x000e220008000800 */
[----:B------:R-:W2:Y:S04]  /*20480*/  LDL.S16 R90, [R1+0x3d0] ;  /* 0x0003d000015a7983 */ /* 0x000ea80000100600 */
[----:B------:R-:W3:Y:S01]  /*20490*/  LDL.LU.S16 R89, [R1+0x3d2] ;  /* 0x0003d20001597983 */ /* 0x000ee20000300600 */
[----:B------:R-:W-:Y:S01]  /*204a0*/  IMAD.WIDE R12, R19, 0x2, R6 ;  /* 0x00000002130c7825 */ /* 0x000fe200078e0206 */
[----:B------:R-:W-:-:S03]  /*204b0*/  PRMT R16, R53, 0x7632, R16 ;  /* 0x0000763235107816 */ /* 0x000fc60000000010 */
[----:B------:R-:W-:Y:S01]  /*204c0*/  IMAD.WIDE R14, R19, 0x2, R4 ;  /* 0x00000002130e7825 */ /* 0x000fe200078e0204 */
[----:B------:R0:W-:Y:S04]  /*204d0*/  @P4 STG.E.U16 desc[UR22][R10.64], R17 ;  /* 0x000000110a004986 */ /* 0x0001e8000c101516 */
[----:B------:R1:W-:Y:S01]  /*204e0*/  @P5 STG.E.U16 desc[UR22][R12.64], R53 ;  /* 0x000000350c005986 */ /* 0x0003e2000c101516 */
[----:B------:R-:W-:-:S03]  /*204f0*/  ISETP.LT.AND P5, PT, R74, UR37, !P1 ;  /* 0x000000254a007c0c */ /* 0x000fc6000cfa1270 */
[----:B------:R1:W-:Y:S01]  /*20500*/  @P6 STG.E.U16 desc[UR22][R14.64], R16 ;  /* 0x000000100e006986 */ /* 0x0003e2000c101516 */
[----:B------:R-:W-:Y:S01]  /*20510*/  ISETP.LT.AND P6, PT, R66, UR32, !P1 ;  /* 0x0000002042007c0c */ /* 0x000fe2000cfc1270 */
[----:B------:R-:W-:Y:S01]  /*20520*/  VIADD R19, R19, UR30 ;  /* 0x0000001e13137c36 */ /* 0x000fe20008000000 */
[----:B------:R-:W-:Y:S01]  /*20530*/  ISETP.LT.AND P4, PT, R73, UR16, !P1 ;  /* 0x0000001049007c0c */ /* 0x000fe2000cf81270 */
[----:B------:R-:W3:Y:S01]  /*20540*/  LDL.LU R75, [R1+0xd0] ;  /* 0x0000d000014b7983 */ /* 0x000ee20000300800 */
[----:B------:R-:W-:Y:S01]  /*20550*/  F2FP.F16.F32.PACK_AB R54, R54, R72 ;  /* 0x000000483636723e */ /* 0x000fe200000000ff */
[C---:B0-----:R-:W-:Y:S01]  /*20560*/  IMAD.WIDE R10, R19.reuse, 0x2, R8 ;  /* 0x00000002130a7825 */ /* 0x041fe200078e0208 */
[----:B------:R-:W0:Y:S03]  /*20570*/  LDCU UR32, c[0x0][0x398] ;  /* 0x00007300ff2077ac */ /* 0x000e260008000800 */
[C---:B-1----:R-:W-:Y:S01]  /*20580*/  IMAD.WIDE R12, R19.reuse, 0x2, R2 ;  /* 0x00000002130c7825 */ /* 0x042fe200078e0202 */
[----:B------:R-:W1:Y:S03]  /*20590*/  LDCU UR16, c[0x0][0x398] ;  /* 0x00007300ff1077ac */ /* 0x000e660008000800 */
[----:B------:R-:W-:Y:S01]  /*205a0*/  @P6 STG.E.U16 desc[UR22][R10.64], R0 ;  /* 0x000000000a006986 */ /* 0x000fe2000c101516 */
[----:B------:R-:W-:-:S03]  /*205b0*/  IMAD.WIDE R14, R19, 0x2, R6 ;  /* 0x00000002130e7825 */ /* 0x000fc600078e0206 */
[----:B------:R0:W-:Y:S01]  /*205c0*/  @P5 STG.E.U16 desc[UR22][R12.64], R18 ;  /* 0x000000120c005986 */ /* 0x0001e2000c101516 */
[----:B------:R-:W-:Y:S01]  /*205d0*/  ISETP.LT.AND P1, PT, R92, UR24, !P1 ;  /* 0x000000185c007c0c */ /* 0x000fe2000cf21270 */
[C---:B------:R-:W-:Y:S01]  /*205e0*/  IMAD.WIDE R16, R19.reuse, 0x2, R4 ;  /* 0x0000000213107825 */ /* 0x040fe200078e0204 */
[----:B------:R-:W-:Y:S01]  /*205f0*/  PRMT R20, R54, 0x7632, R20 ;  /* 0x0000763236147816 */ /* 0x000fe20000000014 */
[----:B------:R-:W-:Y:S01]  /*20600*/  @P4 STG.E.U16 desc[UR22][R14.64], R54 ;  /* 0x000000360e004986 */ /* 0x000fe2000c101516 */
[----:B------:R-:W-:Y:S01]  /*20610*/  ISETP.LT.AND P4, PT, R66, UR38, !P2 ;  /* 0x0000002642007c0c */ /* 0x000fe2000d781270 */
[----:B------:R-:W-:Y:S01]  /*20620*/  VIADD R19, R19, UR30 ;  /* 0x0000001e13137c36 */ /* 0x000fe20008000000 */
[----:B----4-:R-:W-:Y:S02]  /*20630*/  F2FP.F16.F32.PACK_AB R55, R55, R71 ;  /* 0x000000473737723e */ /* 0x010fe400000000ff */
[----:B-----5:R-:W-:Y:S01]  /*20640*/  PRMT R21, R70, 0x7610, R21 ;  /* 0x0000761046157816 */ /* 0x020fe20000000015 */
[----:B------:R-:W4:Y:S01]  /*20650*/  LDL.S16 R71, [R1+0x3d4] ;  /* 0x0003d40001477983 */ /* 0x000f220000100600 */
[----:B0-----:R-:W-:Y:S01]  /*20660*/  PRMT R18, R91, 0x7610, R18 ;  /* 0x000076105b127816 */ /* 0x001fe20000000012 */
[----:B------:R-:W-:Y:S01]  /*20670*/  VIADD R0, R65, 0x76 ;  /* 0x0000007641007836 */ /* 0x000fe20000000000 */
[----:B------:R-:W-:Y:S01]  /*20680*/  ISETP.LT.AND P5, PT, R74, UR34, !P2 ;  /* 0x000000224a007c0c */ /* 0x000fe2000d7a1270 */
[----:B------:R-:W5:Y:S01]  /*20690*/  LDL.LU R91, [R1+0xd4] ;  /* 0x0000d400015b7983 */ /* 0x000f620000300800 */
[----:B------:R-:W-:Y:S01]  /*206a0*/  ISETP.LT.AND P6, PT, R73, UR41, !P2 ;  /* 0x0000002949007c0c */ /* 0x000fe2000d7c1270 */
[----:B------:R-:W0:Y:S02]  /*206b0*/  LDCU UR24, c[0x0][0x398] ;  /* 0x00007300ff1877ac */ /* 0x000e240008000800 */
[----:B------:R-:W5:Y:S01]  /*206c0*/  LDL.LU.S16 R70, [R1+0x3d6] ;  /* 0x0003d60001467983 */ /* 0x000f620000300600 */
[----:B------:R-:W-:-:S03]  /*206d0*/  IMAD.WIDE R10, R19, 0x2, R8 ;  /* 0x00000002130a7825 */ /* 0x000fc600078e0208 */
[----:B------:R2:W-:Y:S04]  /*206e0*/  @P1 STG.E.U16 desc[UR22][R16.64], R20 ;  /* 0x0000001410001986 */ /* 0x0005e8000c101516 */
[----:B------:R-:W5:Y:S04]  /*206f0*/  LDL.LU R72, [R1+0xd8] ;  /* 0x0000d80001487983 */ /* 0x000f680000300800 */
[----:B------:R3:W-:Y:S01]  /*20700*/  @P4 STG.E.U16 desc[UR22][R10.64], R18 ;  /* 0x000000120a004986 */ /* 0x0007e2000c101516 */
[----:B--2---:R-:W-:-:S03]  /*20710*/  PRMT R20, R90, 0x7610, R20 ;  /* 0x000076105a147816 */ /* 0x004fc60000000014 */
[----:B------:R-:W2:Y:S01]  /*20720*/  LDL.S16 R90, [R1+0x3d8] ;  /* 0x0003d800015a7983 */ /* 0x000ea20000100600 */
[----:B---3--:R-:W-:-:S03]  /*20730*/  PRMT R18, R89, 0x7610, R18 ;  /* 0x0000761059127816 */ /* 0x008fc60000000012 */
[----:B------:R-:W3:Y:S01]  /*20740*/  LDL.LU.S16 R89, [R1+0x3da] ;  /* 0x0003da0001597983 */ /* 0x000ee20000300600 */
[C---:B------:R-:W-:Y:S01]  /*20750*/  IMAD.WIDE R12, R19.reuse, 0x2, R2 ;  /* 0x00000002130c7825 */ /* 0x040fe200078e0202 */
[----:B------:R-:W-:Y:S01]  /*20760*/  ISETP.LT.AND P4, PT, R92, UR14, !P2 ;  /* 0x0000000e5c007c0c */ /* 0x000fe2000d781270 */
[----:B------:R-:W0:Y:S02]  /*20770*/  LDCU UR14, c[0x0][0x398] ;  /* 0x00007300ff0e77ac */ /* 0x000e240008000800 */
[----:B------:R-:W-:Y:S01]  /*20780*/  IMAD.WIDE R14, R19, 0x2, R6 ;  /* 0x00000002130e7825 */ /* 0x000fe200078e0206 */
[----:B------:R1:W-:Y:S01]  /*20790*/  @P5 STG.E.U16 desc[UR22][R12.64], R21 ;  /* 0x000000150c005986 */ /* 0x0003e2000c101516 */
[----:B------:R-:W-:-:S03]  /*207a0*/  ISETP.LT.AND P5, PT, R66, UR40, !P3 ;  /* 0x0000002842007c0c */ /* 0x000fc6000dfa1270 */
[----:B------:R0:W-:Y:S01]  /*207b0*/  @P6 STG.E.U16 desc[UR22][R14.64], R55 ;  /* 0x000000370e006986 */ /* 0x0001e2000c101516 */
[----:B------:R-:W-:Y:S01]  /*207c0*/  ISETP.LT.AND P6, PT, R74, UR12, !P3 ;  /* 0x0000000c4a007c0c */ /* 0x000fe2000dfc1270 */
[----:B------:R-:W-:Y:S01]  /*207d0*/  VIADD R17, R19, UR30 ;  /* 0x0000001e13117c36 */ /* 0x000fe20008000000 */
[----:B------:R-:W-:Y:S01]  /*207e0*/  PRMT R16, R55, 0x7632, R16 ;  /* 0x0000763237107816 */ /* 0x000fe20000000010 */
[----:B------:R-:W-:Y:S01]  /*207f0*/  IMAD.WIDE R10, R19, 0x2, R4 ;  /* 0x00000002130a7825 */ /* 0x000fe200078e0204 */
[----:B------:R-:W-:Y:S01]  /*20800*/  ISETP.GE.AND P1, PT, R0, UR13, PT ;  /* 0x0000000d00007c0c */ /* 0x000fe2000bf26270 */
[----:B------:R-:W2:Y:S02]  /*20810*/  LDCU UR13, c[0x0][0x398] ;  /* 0x00007300ff0d77ac */ /* 0x000ea40008000800 */
[C---:B-1----:R-:W-:Y:S01]  /*20820*/  IMAD.WIDE R12, R17.reuse, 0x2, R8 ;  /* 0x00000002110c7825 */ /* 0x042fe200078e0208 */
[----:B------:R1:W-:Y:S01]  /*20830*/  @P4 STG.E.U16 desc[UR22][R10.64], R16 ;  /* 0x000000100a004986 */ /* 0x0003e2000c101516 */
[----:B------:R-:W-:Y:S01]  /*20840*/  F2FP.F16.F32.PACK_AB R56, R56, R75 ;  /* 0x0000004b3838723e */ /* 0x000fe200000000ff */
[----:B------:R-:W2:Y:S01]  /*20850*/  LDCU UR12, c[0x0][0x398] ;  /* 0x00007300ff0c77ac */ /* 0x000ea20008000800 */
[----:B0-----:R-:W-:Y:S01]  /*20860*/  IMAD.WIDE R14, R17, 0x2, R2 ;  /* 0x00000002110e7825 */ /* 0x001fe200078e0202 */
[----:B------:R0:W-:Y:S01]  /*20870*/  @P5 STG.E.U16 desc[UR22][R12.64], R20 ;  /* 0x000000140c005986 */ /* 0x0001e2000c101516 */
[----:B------:R-:W-:-:S02]  /*20880*/  ISETP.LT.AND P5, PT, R73, UR26, !P3 ;  /* 0x0000001a49007c0c */ /* 0x000fc4000dfa1270 */
[----:B------:R-:W-:Y:S01]  /*20890*/  VIADD R0, R65, 0x77 ;  /* 0x0000007741007836 */ /* 0x000fe20000000000 */
[----:B------:R0:W-:Y:S01]  /*208a0*/  @P6 STG.E.U16 desc[UR22][R14.64], R18 ;  /* 0x000000120e006986 */ /* 0x0001e2000c101516 */
[----:B------:R-:W-:Y:S01]  /*208b0*/  ISETP.LT.AND P4, PT, R92, UR20, !P3 ;  /* 0x000000145c007c0c */ /* 0x000fe2000df81270 */
[C---:B------:R-:W-:Y:S01]  /*208c0*/  VIADD R19, R17.reuse, UR30 ;  /* 0x0000001e11137c36 */ /* 0x040fe20008000000 */
[----:B------:R-:W-:Y:S01]  /*208d0*/  ISETP.LT.AND P6, PT, R66, UR18, !P0 ;  /* 0x0000001242007c0c */ /* 0x000fe2000c7c1270 */
[C---:B-1----:R-:W-:Y:S01]  /*208e0*/  IMAD.WIDE R10, R17.reuse, 0x2, R6 ;  /* 0x00000002110a7825 */ /* 0x042fe200078e0206 */
[----:B------:R-:W-:Y:S01]  /*208f0*/  ISETP.GE.AND P2, PT, R0, UR29, PT ;  /* 0x0000001d00007c0c */ /* 0x000fe2000bf46270 */
[----:B------:R-:W1:Y:S02]  /*20900*/  LDCU UR29, c[0x0][0x398] ;  /* 0x00007300ff1d77ac */ /* 0x000e640008000800 */
[----:B0-----:R-:W-:Y:S01]  /*20910*/  IMAD.WIDE R12, R17, 0x2, R4 ;  /* 0x00000002110c7825 */ /* 0x001fe200078e0204 */
[----:B------:R-:W-:Y:S01]  /*20920*/  PRMT R16, R56, 0x7632, R16 ;  /* 0x0000763238107816 */ /* 0x000fe20000000010 */
[----:B------:R-:W0:Y:S02]  /*20930*/  LDCU UR18, c[0x0][0x398] ;  /* 0x00007300ff1277ac */ /* 0x000e240008000800 */
[----:B------:R-:W-:-:S02]  /*20940*/  VIADD R0, R65, 0x78 ;  /* 0x0000007841007836 */ /* 0x000fc40000000000 */
[----:B------:R-:W-:Y:S01]  /*20950*/  IMAD.WIDE R14, R19, 0x2, R8 ;  /* 0x00000002130e7825 */ /* 0x000fe200078e0208 */
[----:B------:R0:W-:Y:S01]  /*20960*/  @P5 STG.E.U16 desc[UR22][R10.64], R56 ;  /* 0x000000380a005986 */ /* 0x0001e2000c101516 */
[----:B------:R-:W0:Y:S01]  /*20970*/  LDCU UR20, c[0x0][0x398] ;  /* 0x00007300ff1477ac */ /* 0x000e220008000800 */
[----:B------:R-:W-:Y:S01]  /*20980*/  ISETP.GE.AND P3, PT, R0, UR27, PT ;  /* 0x0000001b00007c0c */ /* 0x000fe2000bf66270 */
[----:B------:R-:W-:Y:S01]  /*20990*/  VIADD R0, R65, 0x79 ;  /* 0x0000007941007836 */ /* 0x000fe20000000000 */
[----:B------:R0:W-:Y:S01]  /*209a0*/  @P4 STG.E.U16 desc[UR22][R12.64], R16 ;  /* 0x000000100c004986 */ /* 0x0001e2000c101516 */
[----:B------:R-:W-:Y:S02]  /*209b0*/  ISETP.LT.AND P4, PT, R74, UR33, !P0 ;  /* 0x000000214a007c0c */ /* 0x000fe4000c781270 */
        /* <DEDUP_REMOVED lines=10> */
[----:B---3--:R-:W-:Y:S01]  /*20a60*/  PRMT R18, R89, 0x7610, R18 ;  /* 0x0000761059127816 */ /* 0x008fe20000000012 */
[----:B0-----:R-:W-:Y:S01]  /*20a70*/  IMAD.WIDE R10, R19, 0x2, R2 ;  /* 0x00000002130a7825 */ /* 0x001fe200078e0202 */
[----:B------:R-:W-:Y:S01]  /*20a80*/  ISETP.GE.AND P0, PT, R0, UR7, PT ;  /* 0x0000000700007c0c */ /* 0x000fe2000bf06270 */
[----:B------:R-:W0:Y:S01]  /*20a90*/  LDCU UR6, c[0x0][0x398] ;  /* 0x00007300ff0677ac */ /* 0x000e220008000800 */
[----:B--2---:R-:W-:-:S02]  /*20aa0*/  PRMT R0, R90, 0x7610, R0 ;  /* 0x000076105a007816 */ /* 0x004fc40000000000 */
[----:B------:R-:W2:Y:S01]  /*20ab0*/  LDL.S16 R90, [R1+0x3e0] ;  /* 0x0003e000015a7983 */ /* 0x000ea20000100600 */
[----:B------:R-:W-:Y:S01]  /*20ac0*/  IMAD.WIDE R12, R19, 0x2, R6 ;  /* 0x00000002130c7825 */ /* 0x000fe200078e0206 */
[----:B------:R-:W-:Y:S01]  /*20ad0*/  PRMT R16, R57, 0x7632, R16 ;  /* 0x0000763239107816 */ /* 0x000fe20000000010 */
[----:B------:R-:W3:Y:S01]  /*20ae0*/  LDCU UR7, c[0x0][0x398] ;  /* 0x00007300ff0777ac */ /* 0x000ee20008000800 */
[----:B------:R-:W3:Y:S01]  /*20af0*/  LDL.LU.S16 R89, [R1+0x3e2] ;  /* 0x0003e20001597983 */ /* 0x000ee20000300600 */
[----:B------:R-:W-:-:S03]  /*20b00*/  IMAD.WIDE R14, R19, 0x2, R4 ;  /* 0x00000002130e7825 */ /* 0x000fc600078e0204 */
[----:B------:R0:W-:Y:S04]  /*20b10*/  @P4 STG.E.U16 desc[UR22][R10.64], R17 ;  /* 0x000000110a004986 */ /* 0x0001e8000c101516 */
[----:B------:R1:W-:Y:S01]  /*20b20*/  @P5 STG.E.U16 desc[UR22][R12.64], R57 ;  /* 0x000000390c005986 */ /* 0x0003e2000c101516 */
[----:B------:R-:W-:Y:S01]  /*20b30*/  ISETP.LT.AND P5, PT, R74, UR10, !P1 ;  /* 0x0000000a4a007c0c */ /* 0x000fe2000cfa1270 */
[----:B------:R-:W-:Y:S01]  /*20b40*/  VIADD R19, R19, UR30 ;  /* 0x0000001e13137c36 */ /* 0x000fe20008000000 */
[----:B------:R-:W-:Y:S01]  /*20b50*/  ISETP.LT.AND P4, PT, R73, UR28, !P1 ;  /* 0x0000001c49007c0c */ /* 0x000fe2000cf81270 */
[----:B------:R1:W-:Y:S01]  /*20b60*/  @P6 STG.E.U16 desc[UR22][R14.64], R16 ;  /* 0x000000100e006986 */ /* 0x0003e2000c101516 */
[----:B------:R-:W-:Y:S01]  /*20b70*/  ISETP.LT.AND P6, PT, R66, UR9, !P1 ;  /* 0x0000000942007c0c */ /* 0x000fe2000cfc1270 */
[----:B------:R-:W2:Y:S01]  /*20b80*/  LDCU UR9, c[0x0][0x398] ;  /* 0x00007300ff0977ac */ /* 0x000ea20008000800 */
[C---:B0-----:R-:W-:Y:S01]  /*20b90*/  IMAD.WIDE R10, R19.reuse, 0x2, R8 ;  /* 0x00000002130a7825 */ /* 0x041fe200078e0208 */
[----:B------:R-:W-:Y:S01]  /*20ba0*/  F2FP.F16.F32.PACK_AB R58, R58, R72 ;  /* 0x000000483a3a723e */ /* 0x000fe200000000ff */
[----:B------:R-:W3:Y:S01]  /*20bb0*/  LDL.LU R75, [R1+0xe0] ;  /* 0x0000e000014b7983 */ /* 0x000ee20000300800 */
[----:B------:R-:W0:Y:S01]  /*20bc0*/  LDCU UR10, c[0x0][0x398] ;  /* 0x00007300ff0a77ac */ /* 0x000e220008000800 */
[----:B-1----:R-:W-:Y:S01]  /*20bd0*/  IMAD.WIDE R12, R19, 0x2, R2 ;  /* 0x00000002130c7825 */ /* 0x002fe200078e0202 */
[----:B------:R-:W-:-:S03]  /*20be0*/  ISETP.LT.AND P1, PT, R92, UR5, !P1 ;  /* 0x000000055c007c0c */ /* 0x000fc6000cf21270 */
[----:B------:R-:W-:-:S03]  /*20bf0*/  IMAD.WIDE R14, R19, 0x2, R6 ;  /* 0x00000002130e7825 */ /* 0x000fc600078e0206 */
[----:B------:R1:W-:Y:S01]  /*20c00*/  @P6 STG.E.U16 desc[UR22][R10.64], R0 ;  /* 0x000000000a006986 */ /* 0x0003e2000c101516 */
[C---:B------:R-:W-:Y:S01]  /*20c10*/  IMAD.WIDE R16, R19.reuse, 0x2, R4 ;  /* 0x0000000213107825 */ /* 0x040fe200078e0204 */
[----:B------:R-:W-:Y:S02]  /*20c20*/  PRMT R20, R58, 0x7632, R20 ;  /* 0x000076323a147816 */ /* 0x000fe40000000014 */
[----:B------:R0:W-:Y:S01]  /*20c30*/  @P5 STG.E.U16 desc[UR22][R12.64], R18 ;  /* 0x000000120c005986 */ /* 0x0001e2000c101516 */
[----:B------:R-:W0:Y:S03]  /*20c40*/  LDCU UR5, c[0x0][0x398] ;  /* 0x00007300ff0577ac */ /* 0x000e260008000800 */
[----:B------:R-:W-:Y:S01]  /*20c50*/  @P4 STG.E.U16 desc[UR22][R14.64], R58 ;  /* 0x0000003a0e004986 */ /* 0x000fe2000c101516 */
[----:B------:R-:W-:Y:S01]  /*20c60*/  ISETP.LT.AND P4, PT, R66, UR31, !P2 ;  /* 0x0000001f42007c0c */ /* 0x000fe2000d781270 */
[----:B------:R-:W-:-:S02]  /*20c70*/  VIADD R19, R19, UR30 ;  /* 0x0000001e13137c36 */ /* 0x000fc40008000000 */
[----:B------:R2:W-:Y:S02]  /*20c80*/  @P1 STG.E.U16 desc[UR22][R16.64], R20 ;  /* 0x0000001410001986 */ /* 0x0005e4000c101516 */
[----:B-1----:R-:W-:Y:S01]  /*20c90*/  IMAD.WIDE R10, R19, 0x2, R8 ;  /* 0x00000002130a7825 */ /* 0x002fe200078e0208 */
[----:B----4-:R-:W-:Y:S02]  /*20ca0*/  F2FP.F16.F32.PACK_AB R59, R59, R71 ;  /* 0x000000473b3b723e */ /* 0x010fe400000000ff */
[----:B------:R-:W4:Y:S01]  /*20cb0*/  LDL.S16 R71, [R1+0x3e4] ;  /* 0x0003e40001477983 */ /* 0x000f220000100600 */
[----:B-----5:R-:W-:-:S03]  /*20cc0*/  PRMT R21, R70, 0x7610, R21 ;  /* 0x0000761046157816 */ /* 0x020fc60000000015 */
[----:B------:R-:W5:Y:S01]  /*20cd0*/  LDL.LU R70, [R1+0xe4] ;  /* 0x0000e40001467983 */ /* 0x000f620000300800 */
[----:B0-----:R-:W-:-:S05]  /*20ce0*/  PRMT R18, R91, 0x7610, R18 ;  /* 0x000076105b127816 */ /* 0x001fca0000000012 */
[----:B------:R3:W-:Y:S01]  /*20cf0*/  @P4 STG.E.U16 desc[UR22][R10.64], R18 ;  /* 0x000000120a004986 */ /* 0x0007e2000c101516 */
[----:B--2---:R-:W-:-:S03]  /*20d00*/  PRMT R20, R90, 0x7610, R20 ;  /* 0x000076105a147816 */ /* 0x004fc60000000014 */
[----:B------:R-:W2:Y:S01]  /*20d10*/  LDL.LU.S16 R90, [R1+0x3e6] ;  /* 0x0003e600015a7983 */ /* 0x000ea20000300600 */
[----:B---3--:R-:W-:-:S03]  /*20d20*/  PRMT R18, R89, 0x7610, R18 ;  /* 0x0000761059127816 */ /* 0x008fc60000000012 */
[----:B------:R-:W3:Y:S04]  /*20d30*/  LDL.LU R72, [R1+0xe8] ;  /* 0x0000e80001487983 */ /* 0x000ee80000300800 */
[----:B------:R-:W3:Y:S04]  /*20d40*/  LDL.S16 R91, [R1+0x3e8] ;  /* 0x0003e800015b7983 */ /* 0x000ee80000100600 */
[----:B------:R-:W3:Y:S01]  /*20d50*/  LDL.LU.S16 R89, [R1+0x3ea] ;  /* 0x0003ea0001597983 */ /* 0x000ee20000300600 */
[----:B------:R-:W-:Y:S01]  /*20d60*/  ISETP.LT.AND P5, PT, R74, UR16, !P2 ;  /* 0x000000104a007c0c */ /* 0x000fe2000d7a1270 */
[----:B------:R-:W-:Y:S01]  /*20d70*/  IMAD.WIDE R12, R19, 0x2, R2 ;  /* 0x00000002130c7825 */ /* 0x000fe200078e0202 */
[----:B------:R-:W-:Y:S01]  /*20d80*/  ISETP.LT.AND P6, PT, R73, UR24, !P2 ;  /* 0x0000001849007c0c */ /* 0x000fe2000d7c1270 */
[----:B------:R-:W0:Y:S01]  /*20d90*/  LDCU UR16, c[0x0][0x398] ;  /* 0x00007300ff1077ac */ /* 0x000e220008000800 */
[----:B------:R-:W-:Y:S01]  /*20da0*/  ISETP.LT.AND P2, PT, R92, UR32, !P2 ;  /* 0x000000205c007c0c */ /* 0x000fe2000d741270 */
[----:B------:R-:W-:-:S08]  /*20db0*/  VIADD R17, R19, UR30 ;  /* 0x0000001e13117c36 */ /* 0x000fd00008000000 */
[----:B------:R1:W-:Y:S01]  /*20dc0*/  @P5 STG.E.U16 desc[UR22][R12.64], R21 ;  /* 0x000000150c005986 */ /* 0x0003e2000c101516 */
[----:B------:R-:W-:Y:S01]  /*20dd0*/  ISETP.LT.AND P5, PT, R66, UR13, !P3 ;  /* 0x0000000d42007c0c */ /* 0x000fe2000dfa1270 */
[----:B------:R-:W-:Y:S01]  /*20de0*/  VIADD R0, R65, 0x7a ;  /* 0x0000007a41007836 */ /* 0x000fe20000000000 */
[----:B------:R-:W-:Y:S01]  /*20df0*/  PRMT R16, R59, 0x7632, R16 ;  /* 0x000076323b107816 */ /* 0x000fe20000000010 */
[C---:B------:R-:W-:Y:S01]  /*20e00*/  IMAD.WIDE R14, R19.reuse, 0x2, R6 ;  /* 0x00000002130e7825 */ /* 0x040fe200078e0206 */
[----:B------:R-:W-:Y:S01]  /*20e10*/  F2FP.F16.F32.PACK_AB R60, R60, R75 ;  /* 0x0000004b3c3c723e */ /* 0x000fe200000000ff */
[----:B------:R-:W0:Y:S02]  /*20e20*/  LDCU UR13, c[0x0][0x398] ;  /* 0x00007300ff0d77ac */ /* 0x000e240008000800 */
[----:B------:R-:W-:Y:S01]  /*20e30*/  IMAD.WIDE R10, R19, 0x2, R4 ;  /* 0x00000002130a7825 */ /* 0x000fe200078e0204 */
[----:B------:R-:W-:-:S03]  /*20e40*/  ISETP.GE.AND P1, PT, R0, UR19, PT ;  /* 0x0000001300007c0c */ /* 0x000fc6000bf26270 */
[----:B-1----:R-:W-:Y:S01]  /*20e50*/  IMAD.WIDE R12, R17, 0x2, R8 ;  /* 0x00000002110c7825 */ /* 0x002fe200078e0208 */
[----:B------:R1:W-:Y:S01]  /*20e60*/  @P6 STG.E.U16 desc[UR22][R14.64], R59 ;  /* 0x0000003b0e006986 */ /* 0x0003e2000c101516 */
[----:B------:R-:W-:Y:S01]  /*20e70*/  ISETP.LT.AND P6, PT, R74, UR14, !P3 ;  /* 0x0000000e4a007c0c */ /* 0x000fe2000dfc1270 */
[----:B------:R-:W0:Y:S01]  /*20e80*/  LDCU UR19, c[0x0][0x398] ;  /* 0x00007300ff1377ac */ /* 0x000e220008000800 */
[----:B------:R-:W-:Y:S01]  /*20e90*/  VIADD R0, R65, 0x7b ;  /* 0x0000007b41007836 */ /* 0x000fe20000000000 */
[----:B------:R1:W-:Y:S01]  /*20ea0*/  @P2 STG.E.U16 desc[UR22][R10.64], R16 ;  /* 0x000000100a002986 */ /* 0x0003e2000c101516 */
[----:B------:R-:W-:Y:S01]  /*20eb0*/  ISETP.LT.AND P2, PT, R92, UR29, !P3 ;  /* 0x0000001d5c007c0c */ /* 0x000fe2000df41270 */
[----:B------:R-:W-:Y:S01]  /*20ec0*/  VIADD R19, R17, UR30 ;  /* 0x0000001e11137c36 */ /* 0x000fe20008000000 */
[----:B------:R-:W0:Y:S01]  /*20ed0*/  LDCU UR14, c[0x0][0x398] ;  /* 0x00007300ff0e77ac */ /* 0x000e220008000800 */
[----:B------:R0:W-:Y:S01]  /*20ee0*/  @P5 STG.E.U16 desc[UR22][R12.64], R20 ;  /* 0x000000140c005986 */ /* 0x0001e2000c101516 */
[----:B------:R-:W-:-:S02]  /*20ef0*/  ISETP.LT.AND P5, PT, R73, UR12, !P3 ;  /* 0x0000000c49007c0c */ /* 0x000fc4000dfa1270 */
[----:B------:R-:W-:Y:S01]  /*20f00*/  ISETP.GE.AND P4, PT, R0, UR25, PT ;  /* 0x0000001900007c0c */ /* 0x000fe2000bf86270 */
[----:B------:R-:W-:Y:S01]  /*20f10*/  VIADD R0, R65, 0x7c ;  /* 0x0000007c41007836 */ /* 0x000fe20000000000 */
[----:B------:R-:W2:Y:S01]  /*20f20*/  LDCU UR12, c[0x0][0x398] ;  /* 0x00007300ff0c77ac */ /* 0x000ea20008000800 */
[----:B-1----:R-:W-:Y:S01]  /*20f30*/  IMAD.WIDE R14, R17, 0x2, R2 ;  /* 0x00000002110e7825 */ /* 0x002fe200078e0202 */
[----:B------:R-:W-:-:S03]  /*20f40*/  PRMT R16, R60, 0x7632, R16 ;  /* 0x000076323c107816 */ /* 0x000fc60000000010 */
[----:B------:R-:W-:Y:S01]  /*20f50*/  IMAD.WIDE R10, R17, 0x2, R6 ;  /* 0x00000002110a7825 */ /* 0x000fe200078e0206 */
[----:B------:R-:W-:-:S03]  /*20f60*/  ISETP.GE.AND P3, PT, R0, UR21, PT ;  /* 0x0000001500007c0c */ /* 0x000fc6000bf66270 */
[----:B0-----:R-:W-:Y:S01]  /*20f70*/  IMAD.WIDE R12, R17, 0x2, R4 ;  /* 0x00000002110c7825 */ /* 0x001fe200078e0204 */
[----:B------:R0:W-:Y:S03]  /*20f80*/  @P6 STG.E.U16 desc[UR22][R14.64], R18 ;  /* 0x000000120e006986 */ /* 0x0001e6000c101516 */
[----:B------:R-:W-:Y:S01]  /*20f90*/  VIADD R0, R65, 0x7d ;  /* 0x0000007d41007836 */ /* 0x000fe20000000000 */
[----:B------:R1:W-:Y:S04]  /*20fa0*/  @P5 STG.E.U16 desc[UR22][R10.64], R60 ;  /* 0x0000003c0a005986 */ /* 0x0003e8000c101516 */
[----:B------:R0:W-:Y:S01]  /*20fb0*/  @P2 STG.E.U16 desc[UR22][R12.64], R16 ;  /* 0x000000100c002986 */ /* 0x0001e2000c101516 */
[----:B------:R-:W-:Y:S01]  /*20fc0*/  ISETP.GE.AND P2, PT, R0, UR11, PT ;  /* 0x0000000b00007c0c */ /* 0x000fe2000bf46270 */
[----:B------:R-:W0:Y:S01]  /*20fd0*/  LDCU UR11, c[0x0][0x398] ;  /* 0x00007300ff0b77ac */ /* 0x000e220008000800 */
[----:B----4-:R-:W-:-:S02]  /*20fe0*/  PRMT R21, R71, 0x7610, R21 ;  /* 0x0000761047157816 */ /* 0x010fc40000000015 */
[----:B------:R-:W4:Y:S01]  /*20ff0*/  LDL.LU R71, [R1+0xec] ;  /* 0x0000ec0001477983 */ /* 0x000f220000300800 */
[----:B-----5:R-:W-:-:S03]  /*21000*/  F2FP.F16.F32.PACK_AB R61, R61, R70 ;  /* 0x000000463d3d723e */ /* 0x020fc600000000ff */
[----:B------:R-:W5:Y:S01]  /*21010*/  LDL.S16 R70, [R1+0x3ec] ;  /* 0x0003ec0001467983 */ /* 0x000f620000100600 */
[----:B--2---:R-:W-:-:S03]  /*21020*/  PRMT R17, R90, 0x7610, R17 ;  /* 0x000076105a117816 */ /* 0x004fc60000000011 */
[----:B------:R-:W2:Y:S01]  /*21030*/  LDL.LU.S16 R90, [R1+0x3ee] ;  /* 0x0003ee00015a7983 */ /* 0x000ea20000300600 */
[----:B---3--:R-:W-:-:S03]  /*21040*/  PRMT R0, R91, 0x7610, R0 ;  /* 0x000076105b007816 */ /* 0x008fc60000000000 */
[----:B------:R-:W3:Y:S01]  /*21050*/  LDL.S16 R91, [R1+0x3f0] ;  /* 0x0003f000015b7983 */ /* 0x000ee20000100600 */
[----:B0-----:R-:W-:-:S03]  /*21060*/  PRMT R18, R89, 0x7610, R18 ;  /* 0x0000761059127816 */ /* 0x001fc60000000012 */
[----:B------:R-:W3:Y:S01]  /*21070*/  LDL.LU.S16 R89, [R1+0x3f2] ;  /* 0x0003f20001597983 */ /* 0x000ee20000300600 */
[----:B------:R-:W-:Y:S01]  /*21080*/  ISETP.LT.AND P6, PT, R66, UR18, !P0 ;  /* 0x0000001242007c0c */ /* 0x000fe2000c7c1270 */
[C---:B------:R-:W-:Y:S01]  /*21090*/  IMAD.WIDE R14, R19.reuse, 0x2, R8 ;  /* 0x00000002130e7825 */ /* 0x040fe200078e0208 */
[----:B------:R-:W-:Y:S01]  /*210a0*/  ISETP.LT.AND P5, PT, R74, UR20, !P0 ;  /* 0x000000144a007c0c */ /* 0x000fe2000c7a1270 */
[----:B------:R-:W0:Y:S02]  /*210b0*/  LDCU UR18, c[0x0][0x398] ;  /* 0x00007300ff1277ac */ /* 0x000e240008000800 */
[----:B-1----:R-:W-:-:S08]  /*210c0*/  IMAD.WIDE R10, R19, 0x2, R2 ;  /* 0x00000002130a7825 */ /* 0x002fd000078e0202 */
[----:B------:R1:W-:Y:S01]  /*210d0*/  @P6 STG.E.U16 desc[UR22][R14.64], R21 ;  /* 0x000000150e006986 */ /* 0x0003e2000c101516 */
[----:B------:R-:W-:Y:S01]  /*210e0*/  ISETP.LT.AND P6, PT, R73, UR4, !P0 ;  /* 0x0000000449007c0c */ /* 0x000fe2000c7c1270 */
[----:B------:R-:W-:Y:S01]  /*210f0*/  IMAD.WIDE R12, R19, 0x2, R6 ;  /* 0x00000002130c7825 */ /* 0x000fe200078e0206 */
[----:B------:R-:W-:Y:S01]  /*21100*/  ISETP.LT.AND P0, PT, R92, UR6, !P0 ;  /* 0x000000065c007c0c */ /* 0x000fe2000c701270 */
[----:B------:R0:W-:Y:S01]  /*21110*/  @P5 STG.E.U16 desc[UR22][R10.64], R17 ;  /* 0x000000110a005986 */ /* 0x0001e2000c101516 */
[----:B------:R-:W-:Y:S01]  /*21120*/  PRMT R16, R61, 0x7632, R16 ;  /* 0x000076323d107816 */ /* 0x000fe20000000010 */
[----:B------:R-:W2:Y:S01]  /*21130*/  LDCU UR4, c[0x0][0x398] ;  /* 0x00007300ff0477ac */ /* 0x000ea20008000800 */
[----:B------:R-:W-:Y:S02]  /*21140*/  ISETP.LT.AND P5, PT, R74, UR5, !P1 ;  /* 0x000000054a007c0c */ /* 0x000fe4000cfa1270 */
[----:B------:R-:W-:Y:S01]  /*21150*/  F2FP.F16.F32.PACK_AB R62, R62, R72 ;  /* 0x000000483e3e723e */ /* 0x000fe200000000ff */
[----:B------:R-:W2:Y:S01]  /*21160*/  LDCU UR6, c[0x0][0x398] ;  /* 0x00007300ff0677ac */ /* 0x000ea20008000800 */
[----:B-1----:R-:W-:-:S03]  /*21170*/  IMAD.WIDE R14, R19, 0x2, R4 ;  /* 0x00000002130e7825 */ /* 0x002fc600078e0204 */
[----:B------:R1:W-:Y:S01]  /*21180*/  @P6 STG.E.U16 desc[UR22][R12.64], R61 ;  /* 0x0000003d0c006986 */ /* 0x0003e2000c101516 */
[----:B------:R-:W-:Y:S01]  /*21190*/  ISETP.LT.AND P6, PT, R66, UR7, !P1 ;  /* 0x0000000742007c0c */ /* 0x000fe2000cfc1270 */
[----:B------:R-:W-:Y:S01]  /*211a0*/  VIADD R19, R19, UR30 ;  /* 0x0000001e13137c36 */ /* 0x000fe20008000000 */
[----:B------:R-:W-:Y:S01]  /*211b0*/  PRMT R20, R62, 0x7632, R20 ;  /* 0x000076323e147816 */ /* 0x000fe20000000014 */
[----:B------:R1:W-:Y:S01]  /*211c0*/  @P0 STG.E.U16 desc[UR22][R14.64], R16 ;  /* 0x000000100e000986 */ /* 0x0003e2000c101516 */
[----:B------:R-:W-:Y:S01]  /*211d0*/  ISETP.LT.AND P0, PT, R73, UR9, !P1 ;  /* 0x0000000949007c0c */ /* 0x000fe2000cf01270 */
[C---:B0-----:R-:W-:Y:S01]  /*211e0*/  IMAD.WIDE R10, R19.reuse, 0x2, R8 ;  /* 0x00000002130a7825 */ /* 0x041fe200078e0208 */
[----:B------:R-:W-:Y:S01]  /*211f0*/  ISETP.LT.AND P1, PT, R92, UR10, !P1 ;  /* 0x0000000a5c007c0c */ /* 0x000fe2000cf21270 */
[----:B------:R-:W0:Y:S02]  /*21200*/  LDCU UR10, c[0x0][0x398] ;  /* 0x00007300ff0a77ac */ /* 0x000e240008000800 */
[C---:B-1----:R-:W-:Y:S01]  /*21210*/  IMAD.WIDE R12, R19.reuse, 0x2, R2 ;  /* 0x00000002130c7825 */ /* 0x042fe200078e0202 */
[----:B------:R-:W1:Y:S03]  /*21220*/  LDCU UR5, c[0x0][0x398] ;  /* 0x00007300ff0577ac */ /* 0x000e660008000800 */
[----:B------:R0:W-:Y:S01]  /*21230*/  @P6 STG.E.U16 desc[UR22][R10.64], R0 ;  /* 0x000000000a006986 */ /* 0x0001e2000c101516 */
[C---:B------:R-:W-:Y:S01]  /*21240*/  IMAD.WIDE R14, R19.reuse, 0x2, R6 ;  /* 0x00000002130e7825 */ /* 0x040fe200078e0206 */
[----:B------:R-:W1:Y:S02]  /*21250*/  LDCU UR7, c[0x0][0x398] ;  /* 0x00007300ff0777ac */ /* 0x000e640008000800 */
[----:B------:R5:W-:Y:S01]  /*21260*/  @P5 STG.E.U16 desc[UR22][R12.64], R18 ;  /* 0x000000120c005986 */ /* 0x000be2000c101516 */
[C---:B------:R-:W-:Y:S01]  /*21270*/  IMAD.WIDE R16, R19.reuse, 0x2, R4 ;  /* 0x0000000213107825 */ /* 0x040fe200078e0204 */
[----:B------:R-:W1:Y:S02]  /*21280*/  LDCU UR9, c[0x0][0x398] ;  /* 0x00007300ff0977ac */ /* 0x000e640008000800 */
[----:B------:R-:W-:Y:S04]  /*21290*/  @P0 STG.E.U16 desc[UR22][R14.64], R62 ;  /* 0x0000003e0e000986 */ /* 0x000fe8000c101516 */
[----:B------:R-:W-:Y:S01]  /*212a0*/  @P1 STG.E.U16 desc[UR22][R16.64], R20 ;  /* 0x0000001410001986 */ /* 0x000fe2000c101516 */
[----:B------:R-:W-:Y:S01]  /*212b0*/  ISETP.LT.AND P1, PT, R66, UR16, !P4 ;  /* 0x0000001042007c0c */ /* 0x000fe2000e721270 */
[----:B------:R-:W-:-:S02]  /*212c0*/  VIADD R19, R19, UR30 ;  /* 0x0000001e13137c36 */ /* 0x000fc40008000000 */
[----:B0-----:R-:W-:Y:S02]  /*212d0*/  VIADD R0, R65, 0x7e ;  /* 0x0000007e41007836 */ /* 0x001fe40000000000 */
[----:B------:R-:W-:-:S03]  /*212e0*/  IMAD.WIDE R10, R19, 0x2, R8 ;  /* 0x00000002130a7825 */ /* 0x000fc600078e0208 */
[----:B------:R-:W-:Y:S01]  /*212f0*/  ISETP.GE.AND P0, PT, R0, UR15, PT ;  /* 0x0000000f00007c0c */ /* 0x000fe2000bf06270 */
[----:B------:R-:W-:Y:S01]  /*21300*/  VIADD R0, R65, 0x7f ;  /* 0x0000007f41007836 */ /* 0x000fe20000000000 */
[----:B-----5:R-:W-:Y:S02]  /*21310*/  PRMT R18, R70, 0x7610, R18 ;  /* 0x0000761046127816 */ /* 0x020fe40000000012 */
[----:B------:R-:W5:Y:S04]  /*21320*/  LDL.LU R70, [R1+0xf0] ;  /* 0x0000f00001467983 */ /* 0x000f680000300800 */
[----:B------:R3:W-:Y:S01]  /*21330*/  @P1 STG.E.U16 desc[UR22][R10.64], R18 ;  /* 0x000000120a001986 */ /* 0x0007e2000c101516 */
[----:B--2---:R-:W-:-:S03]  /*21340*/  PRMT R21, R90, 0x7610, R21 ;  /* 0x000076105a157816 */ /* 0x004fc60000000015 */
[----:B------:R-:W2:Y:S04]  /*21350*/  LDL.S16 R90, [R1+0x3f4] ;  /* 0x0003f400015a7983 */ /* 0x000ea80000100600 */
[----:B------:R-:W2:Y:S01]  /*21360*/  LDL.LU R65, [R1+0x5fc] ;  /* 0x0005fc0001417983 */ /* 0x000ea20000300800 */
[----:B---3--:R-:W-:-:S03]  /*21370*/  PRMT R18, R89, 0x7610, R18 ;  /* 0x0000761059127816 */ /* 0x008fc60000000012 */
[----:B------:R-:W3:Y:S01]  /*21380*/  LDL.LU.S16 R89, [R1+0x3f6] ;  /* 0x0003f60001597983 */ /* 0x000ee20000300600 */
[----:B------:R-:W-:Y:S02]  /*21390*/  ISETP.LT.AND P5, PT, R74, UR19, !P4 ;  /* 0x000000134a007c0c */ /* 0x000fe4000e7a1270 */
[----:B------:R-:W-:Y:S02]  /*213a0*/  ISETP.LT.AND P6, PT, R73, UR13, !P4 ;  /* 0x0000000d49007c0c */ /* 0x000fe4000e7c1270 */
[----:B----4-:R-:W-:Y:S01]  /*213b0*/  F2FP.F16.F32.PACK_AB R63, R63, R71 ;  /* 0x000000473f3f723e */ /* 0x010fe200000000ff */
[----:B------:R-:W-:Y:S01]  /*213c0*/  IMAD.WIDE R12, R19, 0x2, R2 ;  /* 0x00000002130c7825 */ /* 0x000fe200078e0202 */
[----:B------:R-:W-:Y:S01]  /*213d0*/  ISETP.LT.AND P4, PT, R92, UR14, !P4 ;  /* 0x0000000e5c007c0c */ /* 0x000fe2000e781270 */
[----:B------:R-:W4:Y:S01]  /*213e0*/  LDL.LU R76, [R1+0xf4] ;  /* 0x0000f400014c7983 */ /* 0x000f220000300800 */
[----:B------:R-:W-:Y:S01]  /*213f0*/  PRMT R16, R63, 0x7632, R16 ;  /* 0x000076323f107816 */ /* 0x000fe20000000010 */
[----:B------:R-:W-:-:S04]  /*21400*/  IMAD.WIDE R14, R19, 0x2, R6 ;  /* 0x00000002130e7825 */ /* 0x000fc800078e0206 */
[C---:B------:R-:W-:Y:S01]  /*21410*/  IMAD.WIDE R10, R19.reuse, 0x2, R4 ;  /* 0x00000002130a7825 */ /* 0x040fe200078e0204 */
[----:B------:R0:W-:Y:S01]  /*21420*/  @P5 STG.E.U16 desc[UR22][R12.64], R21 ;  /* 0x000000150c005986 */ /* 0x0001e2000c101516 */
[----:B------:R-:W-:Y:S01]  /*21430*/  ISETP.LT.AND P5, PT, R66, UR12, !P3 ;  /* 0x0000000c42007c0c */ /* 0x000fe2000dfa1270 */
[----:B------:R-:W1:Y:S02]  /*21440*/  LDCU UR13, c[0x0][0x398] ;  /* 0x00007300ff0d77ac */ /* 0x000e640008000800 */
[----:B------:R0:W-:Y:S01]  /*21450*/  @P6 STG.E.U16 desc[UR22][R14.64], R63 ;  /* 0x0000003f0e006986 */ /* 0x0001e2000c101516 */
[----:B------:R-:W-:Y:S01]  /*21460*/  VIADD R17, R19, UR30 ;  /* 0x0000001e13117c36 */ /* 0x000fe20008000000 */
[----:B------:R-:W-:Y:S01]  /*21470*/  PRMT R20, R91, 0x7610, R20 ;  /* 0x000076105b147816 */ /* 0x000fe20000000014 */
[----:B------:R-:W1:Y:S01]  /*21480*/  LDCU UR12, c[0x0][0x398] ;  /* 0x00007300ff0c77ac */ /* 0x000e620008000800 */
[----:B------:R1:W-:Y:S01]  /*21490*/  @P4 STG.E.U16 desc[UR22][R10.64], R16 ;  /* 0x000000100a004986 */ /* 0x0003e2000c101516 */
[----:B------:R-:W-:Y:S01]  /*214a0*/  ISETP.LT.AND P4, PT, R73, UR4, !P3 ;  /* 0x0000000449007c0c */ /* 0x000fe2000df81270 */
[----:B------:R-:W5:Y:S01]  /*214b0*/  LDCU UR4, c[0x0][0x398] ;  /* 0x00007300ff0477ac */ /* 0x000f620008000800 */
[----:B------:R-:W-:Y:S01]  /*214c0*/  ISETP.LT.AND P6, PT, R74, UR18, !P3 ;  /* 0x000000124a007c0c */ /* 0x000fe2000dfc1270 */
[----:B------:R-:W4:Y:S01]  /*214d0*/  LDL.S16 R75, [R1+0x3f8] ;  /* 0x0003f800014b7983 */ /* 0x000f220000100600 */
[----:B------:R-:W-:Y:S01]  /*214e0*/  ISETP.LT.AND P3, PT, R92, UR6, !P3 ;  /* 0x000000065c007c0c */ /* 0x000fe2000df61270 */
[C---:B0-----:R-:W-:Y:S01]  /*214f0*/  IMAD.WIDE R12, R17.reuse, 0x2, R8 ;  /* 0x00000002110c7825 */ /* 0x041fe200078e0208 */
[----:B------:R-:W-:Y:S01]  /*21500*/  ISETP.GE.AND P1, PT, R0, UR17, PT ;  /* 0x0000001100007c0c */ /* 0x000fe2000bf26270 */
[----:B------:R-:W4:Y:S01]  /*21510*/  LDL.LU R72, [R1+0xf8] ;  /* 0x0000f80001487983 */ /* 0x000f220000300800 */
[----:B------:R-:W0:Y:S01]  /*21520*/  LDCU UR14, c[0x0][0x398] ;  /* 0x00007300ff0e77ac */ /* 0x000e220008000800 */
[----:B------:R-:W-:-:S02]  /*21530*/  IMAD.WIDE R14, R17, 0x2, R2 ;  /* 0x00000002110e7825 */ /* 0x000fc400078e0202 */
[----:B------:R0:W-:Y:S02]  /*21540*/  @P5 STG.E.U16 desc[UR22][R12.64], R20 ;  /* 0x000000140c005986 */ /* 0x0001e4000c101516 */
[----:B-1----:R-:W-:Y:S01]  /*21550*/  IMAD.WIDE R10, R17, 0x2, R6 ;  /* 0x00000002110a7825 */ /* 0x002fe200078e0206 */
[----:B------:R-:W1:Y:S01]  /*21560*/  LDCU UR6, c[0x0][0x398] ;  /* 0x00007300ff0677ac */ /* 0x000e620008000800 */
[----:B------:R-:W-:Y:S01]  /*21570*/  @P6 STG.E.U16 desc[UR22][R14.64], R18 ;  /* 0x000000120e006986 */ /* 0x000fe2000c101516 */
[----:B------:R-:W-:-:S03]  /*21580*/  ISETP.LT.AND P5, PT, R66, UR11, !P2 ;  /* 0x0000000b42007c0c */ /* 0x000fc6000d7a1270 */
[----:B------:R-:W4:Y:S01]  /*21590*/  LDL.LU.S16 R71, [R1+0x3fa] ;  /* 0x0003fa0001477983 */ /* 0x000f220000300600 */
[----:B0-----:R-:W-:Y:S01]  /*215a0*/  IMAD.WIDE R12, R17, 0x2, R4 ;  /* 0x00000002110c7825 */ /* 0x001fe200078e0204 */
[----:B-----5:R-:W-:-:S04]  /*215b0*/  F2FP.F16.F32.PACK_AB R64, R64, R70 ;  /* 0x000000464040723e */ /* 0x020fc800000000ff */
[----:B------:R-:W-:Y:S01]  /*215c0*/  PRMT R0, R64, 0x7632, R0 ;  /* 0x0000763240007816 */ /* 0x000fe20000000000 */
[----:B------:R3:W-:Y:S01]  /*215d0*/  @P4 STG.E.U16 desc[UR22][R10.64], R64 ;  /* 0x000000400a004986 */ /* 0x0007e2000c101516 */
[----:B------:R-:W-:Y:S02]  /*215e0*/  ISETP.LT.AND P4, PT, R66, UR4, !P1 ;  /* 0x0000000442007c0c */ /* 0x000fe4000cf81270 */
[----:B--2---:R-:W-:Y:S01]  /*215f0*/  PRMT R21, R90, 0x7610, R21 ;  /* 0x000076105a157816 */ /* 0x004fe20000000015 */
[----:B------:R0:W-:Y:S01]  /*21600*/  @P3 STG.E.U16 desc[UR22][R12.64], R0 ;  /* 0x000000000c003986 */ /* 0x0001e2000c101516 */
[----:B------:R-:W-:Y:S01]  /*21610*/  ISETP.LT.AND P3, PT, R66, UR10, !P0 ;  /* 0x0000000a42007c0c */ /* 0x000fe2000c761270 */
[----:B------:R-:W-:Y:S01]  /*21620*/  VIADD R19, R17, UR30 ;  /* 0x0000001e11137c36 */ /* 0x000fe20008000000 */
[----:B------:R-:W-:Y:S01]  /*21630*/  ISETP.LT.AND P6, PT, R74, UR5, !P2 ;  /* 0x000000054a007c0c */ /* 0x000fe2000d7c1270 */
[----:B------:R-:W2:Y:S01]  /*21640*/  LDL.LU R66, [R1+0x5f8] ;  /* 0x0005f80001427983 */ /* 0x000ea20000300800 */
[----:B------:R-:W5:Y:S03]  /*21650*/  LDCU UR5, c[0x0][0x398] ;  /* 0x00007300ff0577ac */ /* 0x000f660008000800 */
[----:B------:R-:W2:Y:S01]  /*21660*/  LDL.S16 R91, [R1+0x3fc] ;  /* 0x0003fc00015b7983 */ /* 0x000ea20000100600 */
[----:B------:R-:W0:Y:S01]  /*21670*/  LDCU UR4, c[0x0][0x398] ;  /* 0x00007300ff0477ac */ /* 0x000e220008000800 */
[----:B---3--:R-:W-:-:S02]  /*21680*/  PRMT R11, R89, 0x7610, R11 ;  /* 0x00007610590b7816 */ /* 0x008fc4000000000b */
[----:B------:R-:W3:Y:S04]  /*21690*/  LDL.LU.S16 R70, [R1+0x3fe] ;  /* 0x0003fe0001467983 */ /* 0x000ee80000300600 */
[----:B------:R-:W3:Y:S04]  /*216a0*/  LDL.S16 R90, [R1+0xfc] ;  /* 0x0000fc00015a7983 */ /* 0x000ee80000100600 */
[----:B------:R-:W3:Y:S01]  /*216b0*/  LDL.LU.S16 R89, [R1+0xfe] ;  /* 0x0000fe0001597983 */ /* 0x000ee20000300600 */
[----:B------:R-:W-:-:S05]  /*216c0*/  IMAD.WIDE R14, R19, 0x2, R8 ;  /* 0x00000002130e7825 */ /* 0x000fca00078e0208 */
[----:B------:R1:W-:Y:S01]  /*216d0*/  @P5 STG.E.U16 desc[UR22][R14.64], R21 ;  /* 0x000000150e005986 */ /* 0x0003e2000c101516 */
[----:B------:R-:W-:Y:S01]  /*216e0*/  ISETP.LT.AND P5, PT, R73, UR7, !P2 ;  /* 0x0000000749007c0c */ /* 0x000fe2000d7a1270 */
[----:B------:R-:W-:Y:S01]  /*216f0*/  IMAD.WIDE R16, R19, 0x2, R2 ;  /* 0x0000000213107825 */ /* 0x000fe200078e0202 */
[----:B------:R-:W-:Y:S02]  /*21700*/  ISETP.LT.AND P2, PT, R92, UR9, !P2 ;  /* 0x000000095c007c0c */ /* 0x000fe4000d741270 */
[----:B----4-:R-:W-:Y:S02]  /*21710*/  F2FP.F16.F32.PACK_AB R65, R65, R76 ;  /* 0x0000004c4141723e */ /* 0x010fe400000000ff */
[----:B------:R4:W-:Y:S01]  /*21720*/  @P6 STG.E.U16 desc[UR22][R16.64], R11 ;  /* 0x0000000b10006986 */ /* 0x0009e2000c101516 */
[----:B0-----:R-:W-:Y:S01]  /*21730*/  IMAD.WIDE R12, R19, 0x2, R4 ;  /* 0x00000002130c7825 */ /* 0x001fe200078e0204 */
[----:B------:R-:W-:-:S03]  /*21740*/  PRMT R0, R65, 0x7632, R0 ;  /* 0x0000763241007816 */ /* 0x000fc60000000000 */
[----:B-1----:R-:W-:Y:S01]  /*21750*/  VIADD R21, R19, UR30 ;  /* 0x0000001e13157c36 */ /* 0x002fe20008000000 */
[----:B------:R-:W-:-:S03]  /*21760*/  PRMT R18, R75, 0x7610, R18 ;  /* 0x000076104b127816 */ /* 0x000fc60000000012 */
[----:B------:R-:W-:-:S04]  /*21770*/  IMAD.WIDE R14, R21, 0x2, R8 ;  /* 0x00000002150e7825 */ /* 0x000fc800078e0208 */
[----:B----4-:R-:W-:-:S05]  /*21780*/  IMAD.WIDE R10, R19, 0x2, R6 ;  /* 0x00000002130a7825 */ /* 0x010fca00078e0206 */
[----:B------:R0:W-:Y:S01]  /*21790*/  @P5 STG.E.U16 desc[UR22][R10.64], R65 ;  /* 0x000000410a005986 */ /* 0x0001e2000c101516 */
[----:B------:R-:W-:-:S03]  /*217a0*/  ISETP.LT.AND P5, PT, R74, UR13, !P0 ;  /* 0x0000000d4a007c0c */ /* 0x000fc6000c7a1270 */
[----:B------:R1:W-:Y:S04]  /*217b0*/  @P2 STG.E.U16 desc[UR22][R12.64], R0 ;  /* 0x000000000c002986 */ /* 0x0003e8000c101516 */
[----:B------:R4:W-:Y:S01]  /*217c0*/  @P3 STG.E.U16 desc[UR22][R14.64], R18 ;  /* 0x000000120e003986 */ /* 0x0009e2000c101516 */
[----:B------:R-:W-:Y:S02]  /*217d0*/  ISETP.LT.AND P3, PT, R73, UR12, !P0 ;  /* 0x0000000c49007c0c */ /* 0x000fe4000c761270 */
[----:B------:R-:W-:Y:S01]  /*217e0*/  ISETP.LT.AND P0, PT, R92, UR14, !P0 ;  /* 0x0000000e5c007c0c */ /* 0x000fe2000c701270 */
[----:B0-----:R-:W-:Y:S01]  /*217f0*/  IMAD.WIDE R10, R21, 0x2, R2 ;  /* 0x00000002150a7825 */ /* 0x001fe200078e0202 */
[----:B------:R-:W-:Y:S02]  /*21800*/  ISETP.LT.AND P6, PT, R74, UR6, !P1 ;  /* 0x000000064a007c0c */ /* 0x000fe4000cfc1270 */
[----:B-----5:R-:W-:Y:S01]  /*21810*/  ISETP.LT.AND P2, PT, R73, UR5, !P1 ;  /* 0x0000000549007c0c */ /* 0x020fe2000cf41270 */
[----:B-1----:R-:W-:Y:S01]  /*21820*/  IMAD.WIDE R12, R21, 0x2, R6 ;  /* 0x00000002150c7825 */ /* 0x002fe200078e0206 */
[----:B------:R-:W-:-:S02]  /*21830*/  PRMT R16, R71, 0x7610, R16 ;  /* 0x0000761047107816 */ /* 0x000fc40000000010 */
[----:B------:R-:W-:Y:S01]  /*21840*/  ISETP.LT.AND P1, PT, R92, UR4, !P1 ;  /* 0x000000045c007c0c */ /* 0x000fe2000cf21270 */
[C---:B------:R-:W-:Y:S02]  /*21850*/  VIADD R17, R21.reuse, UR30 ;  /* 0x0000001e15117c36 */ /* 0x040fe40008000000 */
[----:B----4-:R-:W-:Y:S01]  /*21860*/  IMAD.WIDE R14, R21, 0x2, R4 ;  /* 0x00000002150e7825 */ /* 0x010fe200078e0204 */
[----:B------:R0:W-:Y:S03]  /*21870*/  @P5 STG.E.U16 desc[UR22][R10.64], R16 ;  /* 0x000000100a005986 */ /* 0x0001e6000c101516 */
[----:B------:R-:W-:-:S04]  /*21880*/  IMAD.WIDE R8, R17, 0x2, R8 ;  /* 0x0000000211087825 */ /* 0x000fc800078e0208 */
[----:B------:R-:W-:-:S04]  /*21890*/  IMAD.WIDE R2, R17, 0x2, R2 ;  /* 0x0000000211027825 */ /* 0x000fc800078e0202 */
[----:B------:R-:W-:-:S04]  /*218a0*/  IMAD.WIDE R6, R17, 0x2, R6 ;  /* 0x0000000211067825 */ /* 0x000fc800078e0206 */
[----:B------:R-:W-:Y:S01]  /*218b0*/  IMAD.WIDE R4, R17, 0x2, R4 ;  /* 0x0000000211047825 */ /* 0x000fe200078e0204 */
[----:B--2---:R-:W-:-:S04]  /*218c0*/  F2FP.F16.F32.PACK_AB R66, R66, R72 ;  /* 0x000000484242723e */ /* 0x004fc800000000ff */
[----:B------:R-:W-:Y:S01]  /*218d0*/  PRMT R0, R66, 0x7632, R0 ;  /* 0x0000763242007816 */ /* 0x000fe20000000000 */
[----:B------:R1:W-:Y:S01]  /*218e0*/  @P3 STG.E.U16 desc[UR22][R12.64], R66 ;  /* 0x000000420c003986 */ /* 0x0003e2000c101516 */
[----:B0-----:R-:W-:-:S03]  /*218f0*/  PRMT R11, R91, 0x7610, R11 ;  /* 0x000076105b0b7816 */ /* 0x001fc6000000000b */
[----:B------:R0:W-:Y:S01]  /*21900*/  @P0 STG.E.U16 desc[UR22][R14.64], R0 ;  /* 0x000000000e000986 */ /* 0x0001e2000c101516 */
[----:B---3--:R-:W-:-:S03]  /*21910*/  PRMT R17, R90, 0x7610, R17 ;  /* 0x000076105a117816 */ /* 0x008fc60000000011 */
[----:B------:R0:W-:Y:S01]  /*21920*/  @P4 STG.E.U16 desc[UR22][R8.64], R11 ;  /* 0x0000000b08004986 */ /* 0x0001e2000c101516 */
[----:B-1----:R-:W-:Y:S02]  /*21930*/  PRMT R13, R70, 0x7610, R13 ;  /* 0x00007610460d7816 */ /* 0x002fe4000000000d */
[----:B------:R-:W-:-:S03]  /*21940*/  PRMT R18, R89, 0x7610, R18 ;  /* 0x0000761059127816 */ /* 0x000fc60000000012 */
[----:B------:R0:W-:Y:S04]  /*21950*/  @P6 STG.E.U16 desc[UR22][R2.64], R13 ;  /* 0x0000000d02006986 */ /* 0x0001e8000c101516 */
[----:B------:R0:W-:Y:S04]  /*21960*/  @P2 STG.E.U16 desc[UR22][R6.64], R17 ;  /* 0x0000001106002986 */ /* 0x0001e8000c101516 */
[----:B------:R0:W-:Y:S01]  /*21970*/  @P1 STG.E.U16 desc[UR22][R4.64], R18 ;  /* 0x0000001204001986 */ /* 0x0001e2000c101516 */
[----:B------:R-:W-:Y:S06]  /*21980*/  BAR.SYNC.DEFER_BLOCKING 0x0 ;  /* 0x0000000000007b1d */ /* 0x000fec0000010000 */
[----:B------:R-:W-:Y:S05]  /*21990*/  BRA.U UP0, `(.L_x_13) ;  /* 0x0000000100a07547 */ /* 0x000fea000b800000 */
[----:B------:R-:W1:Y:S01]  /*219a0*/  S2UR UR5, SR_CgaCtaId ;  /* 0x00000000000579c3 */ /* 0x000e620000008800 */
[----:B------:R-:W-:Y:S01]  /*219b0*/  NOP ;  /* 0x0000000000007918 */ /* 0x000fe20000000000 */
[----:B------:R-:W-:Y:S01]  /*219c0*/  UMOV UR4, 0x50 ;  /* 0x0000005000047882 */ /* 0x000fe20000000000 */
[----:B0-----:R-:W-:Y:S02]  /*219d0*/  IMAD.U32 R0, RZ, RZ, UR8 ;  /* 0x00000008ff007e24 */ /* 0x001fe4000f8e00ff */
[----:B------:R-:W-:Y:S02]  /*219e0*/  IMAD.MOV.U32 R3, RZ, RZ, 0xffff ;  /* 0x0000ffffff037424 */ /* 0x000fe400078e00ff */
[----:B------:R-:W-:Y:S01]  /*219f0*/  IMAD.MOV.U32 R7, RZ, RZ, 0x1 ;  /* 0x00000001ff077424 */ /* 0x000fe200078e00ff */
[----:B------:R-:W-:-:S04]  /*21a00*/  LOP3.LUT R0, R0, 0xffff, RZ, 0xc0, !PT ;  /* 0x0000ffff00007812 */ /* 0x000fc800078ec0ff */
[----:B------:R-:W-:-:S05]  /*21a10*/  SHF.R.U32.HI R0, RZ, 0x5, R0 ;  /* 0x00000005ff007819 */ /* 0x000fca0000011600 */
[----:B------:R-:W-:Y:S01]  /*21a20*/  VIADD R2, R0, 0x10 ;  /* 0x0000001000027836 */ /* 0x000fe20000000000 */
[----:B------:R-:W-:Y:S01]  /*21a30*/  SHF.L.U32 R0, R3, R0, RZ ;  /* 0x0000000003007219 */ /* 0x000fe200000006ff */
[----:B-1----:R-:W-:-:S03]  /*21a40*/  ULEA UR6, UR5, UR4, 0x18 ;  /* 0x0000000405067291 */ /* 0x002fc6000f8ec0ff */
[----:B------:R-:W-:-:S04]  /*21a50*/  SHF.L.U32 R3, R7, R2, RZ ;  /* 0x0000000207037219 */ /* 0x000fc800000006ff */
[----:B------:R-:W-:Y:S02]  /*21a60*/  LOP3.LUT R0, R3, R0, RZ, 0xfc, !PT ;  /* 0x0000000003007212 */ /* 0x000fe400078efcff */
[----:B------:R-:W0:Y:S02]  /*21a70*/  LDS R5, [UR6] ;  /* 0x00000006ff057984 */ /* 0x000e240008000800 */
[C---:B------:R-:W-:Y:S02]  /*21a80*/  LOP3.LUT R2, R0.reuse, 0xffff, RZ, 0xc0, !PT ;  /* 0x0000ffff00027812 */ /* 0x040fe400078ec0ff */
[----:B0-----:R-:W-:-:S04]  /*21a90*/  LOP3.LUT R3, R0, 0xffff, R5, 0x80, !PT ;  /* 0x0000ffff00037812 */ /* 0x001fc800078e8005 */
[----:B------:R-:W-:-:S13]  /*21aa0*/  ISETP.NE.AND P0, PT, R3, R2, PT ;  /* 0x000000020300720c */ /* 0x000fda0003f05270 */
[----:B------:R-:W-:Y:S05]  /*21ab0*/  @P0 BRA `(.L_x_14) ;  /* 0x0000000000500947 */ /* 0x000fea0003800000 */
[----:B------:R-:W-:Y:S02]  /*21ac0*/  SHF.R.U32.HI R5, RZ, 0x10, R5 ;  /* 0x00000010ff057819 */ /* 0x000fe40000011605 */
[----:B------:R-:W-:-:S04]  /*21ad0*/  SHF.R.U32.HI R2, RZ, 0x10, R0 ;  /* 0x00000010ff027819 */ /* 0x000fc80000011600 */
[----:B------:R-:W-:-:S04]  /*21ae0*/  LOP3.LUT R5, R5, R2, RZ, 0xc0, !PT ;  /* 0x0000000205057212 */ /* 0x000fc800078ec0ff */
[----:B------:R-:W-:-:S13]  /*21af0*/  ISETP.NE.AND P0, PT, R5, R2, PT ;  /* 0x000000020500720c */ /* 0x000fda0003f05270 */
[----:B------:R-:W-:Y:S05]  /*21b00*/  @P0 BRA `(.L_x_15) ;  /* 0x0000000000300947 */ /* 0x000fea0003800000 */
[----:B------:R-:W-:Y:S01]  /*21b10*/  R2UR UR4, R0 ;  /* 0x00000000000472ca */ /* 0x000fe200000e0000 */
[----:B------:R-:W-:Y:S01]  /*21b20*/  VOTEU.ANY UR5, UPT, PT ;  /* 0x0000000000057886 */ /* 0x000fe200038e0100 */
[----:B------:R-:W0:Y:S01]  /*21b30*/  S2R R0, SR_LANEID ;  /* 0x0000000000007919 */ /* 0x000e220000000000 */
[----:B------:R-:W-:-:S10]  /*21b40*/  UFLO.U32 UR5, UR5 ;  /* 0x00000005000572bd */ /* 0x000fd400080e0000 */
[----:B------:R-:W-:-:S06]  /*21b50*/  ULOP3.LUT UR4, URZ, UR4, URZ, 0x33, !UPT ;  /* 0x00000004ff047292 */ /* 0x000fcc000f8e33ff */
[----:B------:R-:W-:-:S04]  /*21b60*/  IMAD.U32 R2, RZ, RZ, UR4 ;  /* 0x00000004ff027e24 */ /* 0x000fc8000f8e00ff */
[----:B------:R-:W1:Y:S02]  /*21b70*/  REDUX UR7, R2 ;  /* 0x00000000020773c4 */ /* 0x000e640000000000 */
[----:B------:R2:W-:Y:S01]  /*21b80*/  UTCATOMSWS.AND URZ, UR4 ;  /* 0x0000000400ff79e3 */ /* 0x0005e20008000000 */
[----:B0-----:R-:W-:Y:S01]  /*21b90*/  ISETP.EQ.U32.AND P0, PT, R0, UR5, PT ;  /* 0x0000000500007c0c */ /* 0x001fe2000bf02070 */
[----:B-1----:R-:W-:-:S12]  /*21ba0*/  IMAD.U32 R0, RZ, RZ, UR7 ;  /* 0x00000007ff007e24 */ /* 0x002fd8000f8e00ff */
[----:B------:R2:W-:Y:S01]  /*21bb0*/  @P0 ATOMS.AND RZ, [UR6], R0 ;  /* 0x00000000ffff098c */ /* 0x0005e2000a800006 */
[----:B------:R-:W-:Y:S05]  /*21bc0*/  BRA `(.L_x_13) ;  /* 0x0000000000147947 */ /* 0x000fea0003800000 */
.L_x_15:
[----:B------:R-:W-:-:S07]  /*21bd0*/  MOV R2, 0x21bf0 ;  /* 0x00021bf000027802 */ /* 0x000fce0000000f00 */
[----:B------:R-:W-:Y:S05]  /*21be0*/  CALL.REL.NOINC `($__internal_0_$__cuda_sm10x_tcgen05_guardrail_trap_col_being_dealloced_not_returned_by_alloc) ;  /* 0x0000000000387944 */ /* 0x000fea0003c00000 */
[----:B------:R-:W-:Y:S05]  /*21bf0*/  BRA `(.L_x_13) ;  /* 0x0000000000087947 */ /* 0x000fea0003800000 */
.L_x_14:
[----:B------:R-:W-:-:S07]  /*21c00*/  MOV R2, 0x21c20 ;  /* 0x00021c2000027802 */ /* 0x000fce0000000f00 */
[----:B------:R-:W-:Y:S05]  /*21c10*/  CALL.REL.NOINC `($__internal_2_$__cuda_sm10x_tcgen05_guardrail_trap_unallocated_columns_being_dealloced) ;  /* 0x0000000000447944 */ /* 0x000fea0003c00000 */
.L_x_13:
[----:B------:R-:W-:Y:S01]  /*21c20*/  NOP ;  /* 0x0000000000007918 */ /* 0x000fe20000000000 */
[----:B--2---:R-:W-:Y:S05]  /*21c30*/  EXIT ;  /* 0x000000000000794d */ /* 0x004fea0003800000 */
.L_x_8:
[----:B-----5:R1:W-:Y:S04]  /*21c40*/  STL [R1+0x5f8], R0 ;  /* 0x0005f80001007387 */ /* 0x0203e80000100800 */
[----:B-1----:R-:W2:Y:S02]  /*21c50*/  LDL R0, [R1+0x3b4] ;  /* 0x0003b40001007983 */ /* 0x002ea40000100800 */
[----:B--2---:R1:W2:Y:S02]  /*21c60*/  SYNCS.PHASECHK.TRANS64.TRYWAIT P2, [UR11], R0 ;  /* 0x00000000ff0075a7 */ /* 0x0042a4000804110b */
[----:B-1----:R1:W5:Y:S02]  /*21c70*/  LDL.LU R0, [R1+0x5f8] ;  /* 0x0005f80001007983 */ /* 0x0023640000300800 */
[----:B-12---:R-:W-:Y:S05]  /*21c80*/  @!P2 BRA `(.L_x_8) ;  /* 0xfffffffc00eca947 */ /* 0x006fea000383ffff */
[----:B------:R-:W-:Y:S05]  /*21c90*/  BRA `(.L_x_16) ;  /* 0xfffffe6400a07947 */ /* 0x000fea000383ffff */
.L_x_12:
[----:B------:R-:W0:Y:S02]  /*21ca0*/  SYNCS.PHASECHK.TRANS64.TRYWAIT P0, [UR11], R0 ;  /* 0x00000000ff0075a7 */ /* 0x000e24000800110b */
[----:B0-----:R-:W-:Y:S05]  /*21cb0*/  @!P0 BRA `(.L_x_12) ;  /* 0xfffffffc00f88947 */ /* 0x001fea000383ffff */
[----:B------:R-:W-:Y:S05]  /*21cc0*/  BRA `(.L_x_11) ;  /* 0xfffffed400ac7947 */ /* 0x000fea000383ffff */
        .weak           $__internal_0_$__cuda_sm10x_tcgen05_guardrail_trap_col_being_dealloced_not_returned_by_alloc
        .type           $__internal_0_$__cuda_sm10x_tcgen05_guardrail_trap_col_being_dealloced_not_returned_by_alloc,@function
        .size           $__internal_0_$__cuda_sm10x_tcgen05_guardrail_trap_col_being_dealloced_not_returned_by_alloc,($__internal_1_$__cuda_sm10x_tcgen05_guardrail_trap_phase_invalid_during_alloc - $__internal_0_$__cuda_sm10x_tcgen05_guardrail_trap_col_being_dealloced_not_returned_by_alloc)
$__internal_0_$__cuda_sm10x_tcgen05_guardrail_trap_col_being_dealloced_not_returned_by_alloc:
[----:B------:R-:W-:Y:S05]  /*21cd0*/  BPT.TRAP 0x1 ;  /* 0x000000040000795c */ /* 0x000fea0000300000 */
[----:B------:R-:W-:-:S04]  /*21ce0*/  IMAD.MOV.U32 R3, RZ, RZ, 0x0 ;  /* 0x00000000ff037424 */ /* 0x000fc800078e00ff */
[----:B------:R-:W-:Y:S05]  /*21cf0*/  RET.REL.NODEC R2 `(matmul_kernel) ;  /* 0xfffffde002c07950 */ /* 0x000fea0003c3ffff */
        .weak           $__internal_1_$__cuda_sm10x_tcgen05_guardrail_trap_phase_invalid_during_alloc
        .type           $__internal_1_$__cuda_sm10x_tcgen05_guardrail_trap_phase_invalid_during_alloc,@function
        .size           $__internal_1_$__cuda_sm10x_tcgen05_guardrail_trap_phase_invalid_during_alloc,($__internal_2_$__cuda_sm10x_tcgen05_guardrail_trap_unallocated_columns_being_dealloced - $__internal_1_$__cuda_sm10x_tcgen05_guardrail_trap_phase_invalid_during_alloc)
$__internal_1_$__cuda_sm10x_tcgen05_guardrail_trap_phase_invalid_during_alloc:
[----:B------:R-:W-:Y:S05]  /*21d00*/  BPT.TRAP 0x1 ;  /* 0x000000040000795c */ /* 0x000fea0000300000 */
[----:B------:R-:W-:-:S04]  /*21d10*/  IMAD.MOV.U32 R3, RZ, RZ, 0x0 ;  /* 0x00000000ff037424 */ /* 0x000fc800078e00ff */
[----:B------:R-:W-:Y:S05]  /*21d20*/  RET.REL.NODEC R2 `(matmul_kernel) ;  /* 0xfffffde002b47950 */ /* 0x000fea0003c3ffff */
        .weak           $__internal_2_$__cuda_sm10x_tcgen05_guardrail_trap_unallocated_columns_being_dealloced
        .type           $__internal_2_$__cuda_sm10x_tcgen05_guardrail_trap_unallocated_columns_being_dealloced,@function
        .size           $__internal_2_$__cuda_sm10x_tcgen05_guardrail_trap_unallocated_columns_being_dealloced,(.L_x_20 - $__internal_2_$__cuda_sm10x_tcgen05_guardrail_trap_unallocated_columns_being_dealloced)
$__internal_2_$__cuda_sm10x_tcgen05_guardrail_trap_unallocated_columns_being_dealloced:
[----:B------:R-:W-:Y:S05]  /*21d30*/  BPT.TRAP 0x1 ;  /* 0x000000040000795c */ /* 0x000fea0000300000 */
[----:B------:R-:W-:-:S04]  /*21d40*/  IMAD.MOV.U32 R3, RZ, RZ, 0x0 ;  /* 0x00000000ff037424 */ /* 0x000fc800078e00ff */
[----:B------:R-:W-:Y:S05]  /*21d50*/  RET.REL.NODEC R2 `(matmul_kernel) ;  /* 0xfffffde002a87950 */ /* 0x000fea0003c3ffff */
.L_x_17:
[----:B------:R-:W-:-:S00]  /*21d60*/  BRA `(.L_x_17) ;  /* 0xfffffffc00fc7947 */ /* 0x000fc0000383ffff */
[----:B------:R-:W-:-:S00]  /*21d70*/  NOP ;  /* 0x0000000000007918 */ /* 0x000fc00000000000 */
        /* <DEDUP_REMOVED lines=8> */
.L_x_20:


//--------------------- .nv.shared.matmul_kernel  --------------------------
	.section	.nv.shared.matmul_kernel,"aw",@nobits
	.sectionflags	@""
	.align	16
	.zero		1024


//--------------------- .nv.shared.reserved.0     --------------------------
	.section	.nv.shared.reserved.0,"aw",@nobits
	.align	8
	.weak		__nv_reservedSMEM_offset_0_alias
	.size		__nv_reservedSMEM_offset_0_alias, 0, 64
	.other		__nv_reservedSMEM_offset_0_alias,@"STO_CUDA_RESERVED_SHARED STV_DEFAULT"
__nv_reservedSMEM_offset_0_alias:
	.zero		0
.nv.shared.reserved.0:
	.zero		64
	.weak		__nv_reservedSMEM_allocation_phase
	.type		__nv_reservedSMEM_allocation_phase,@object
	.size		__nv_reservedSMEM_allocation_phase,(.L_0 - __nv_reservedSMEM_allocation_phase)
__nv_reservedSMEM_allocation_phase:
	.zero		1
.L_0:
	.zero		7
	.weak		__nv_reservedSMEM_devtool_atexit_pc
	.type		__nv_reservedSMEM_devtool_atexit_pc,@object
	.size		__nv_reservedSMEM_devtool_atexit_pc,(__nv_reservedSMEM_allocation_mask - __nv_reservedSMEM_devtool_atexit_pc)
__nv_reservedSMEM_devtool_atexit_pc:
	.zero		8
	.weak		__nv_reservedSMEM_allocation_mask
	.type		__nv_reservedSMEM_allocation_mask,@object
	.size		__nv_reservedSMEM_allocation_mask,(.L_2 - __nv_reservedSMEM_allocation_mask)
__nv_reservedSMEM_allocation_mask:
	.zero		4
.L_2:


//--------------------- .nv.constant0.matmul_kernel --------------------------
	.section	.nv.constant0.matmul_kernel,"a",@progbits
	.sectionflags	@""
	.align	4
.nv.constant0.matmul_kernel:
	.zero		976


//--------------------- SYMBOLS --------------------------

	.type		.nv.reservedSmem.offset0,@object
	.size		.nv.reservedSmem.offset0,0x4
	.type		.nv.reservedSmem.cap,@object
	.size		.nv.reservedSmem.cap,0x4
